	.target	sm_90

	.elftype	@"ET_EXEC"


//--------------------- .note.nv.tkinfo           --------------------------
	.section	.note.nv.tkinfo,"",@"SHT_NOTE"
	.sectionflags	@"SHF_NOTE_NV_TKINFO"
	.tkinfo
        /*0018*/ 	.word	0x00000002
        /*0030*/ 	.string	""
        /*0030*/ 	.string	"ptxas"
        /*0030*/ 	.string	"Cuda compilation tools, release 13.0, V13.0.88"
        /*0030*/ 	.string	"Build cuda_13.0.r13.0/compiler.36424714_0"
        /*0030*/ 	.string	"-arch sm_90 -m 64 "



//--------------------- .note.nv.cuinfo           --------------------------
	.section	.note.nv.cuinfo,"",@"SHT_NOTE"
	.sectionflags	@"SHF_NOTE_NV_CUINFO"
        /*0018*/ 	.short	0x0002
        /*001a*/ 	.short	0x005a
        /*001c*/ 	.short	0x0082
	.zero		2


//--------------------- .nv.info                  --------------------------
	.section	.nv.info,"",@"SHT_CUDA_INFO"
	.align	4


	//----- nvinfo : EIATTR_REGCOUNT
	.align		4
        /*0000*/ 	.byte	0x04, 0x2f
        /*0002*/ 	.short	(.L_29 - .L_28)
	.align		4
.L_28:
        /*0004*/ 	.word	index@(_ZN2at6native54_GLOBAL__N__757059ea_21_ReplicationPadding_cu_4a93dcdf31replication_pad_backward_kernelIdEEvNS_27GenericPackedTensorAccessorIT_Lm4ENS_16DefaultPtrTraitsElEENS3_IKS4_Lm4ES5_lEEiiii)
        /*0008*/ 	.word	0x00000010


	//----- nvinfo : EIATTR_FRAME_SIZE
	.align		4
.L_29:
        /*000c*/ 	.byte	0x04, 0x11
        /*000e*/ 	.short	(.L_31 - .L_30)
	.align		4
.L_30:
        /*0010*/ 	.word	index@($__internal_67_$__cuda_sm20_div_s64)
        /*0014*/ 	.word	0x00000000


	//----- nvinfo : EIATTR_FRAME_SIZE
	.align		4
.L_31:
        /*0018*/ 	.byte	0x04, 0x11
        /*001a*/ 	.short	(.L_33 - .L_32)
	.align		4
.L_32:
        /*001c*/ 	.word	index@(_ZN2at6native54_GLOBAL__N__757059ea_21_ReplicationPadding_cu_4a93dcdf31replication_pad_backward_kernelIdEEvNS_27GenericPackedTensorAccessorIT_Lm4ENS_16DefaultPtrTraitsElEENS3_IKS4_Lm4ES5_lEEiiii)
        /*0020*/ 	.word	0x00000000


	//----- nvinfo : EIATTR_REGCOUNT
	.align		4
.L_33:
        /*0024*/ 	.byte	0x04, 0x2f
        /*0026*/ 	.short	(.L_35 - .L_34)
	.align		4
.L_34:
        /*0028*/ 	.word	index@(_ZN2at6native54_GLOBAL__N__757059ea_21_ReplicationPadding_cu_4a93dcdf31replication_pad_backward_kernelIfEEvNS_27GenericPackedTensorAccessorIT_Lm4ENS_16DefaultPtrTraitsElEENS3_IKS4_Lm4ES5_lEEiiii)
        /*002c*/ 	.word	0x00000010


	//----- nvinfo : EIATTR_FRAME_SIZE
	.align		4
.L_35:
        /*0030*/ 	.byte	0x04, 0x11
        /*0032*/ 	.short	(.L_37 - .L_36)
	.align		4
.L_36:
        /*0034*/ 	.word	index@($__internal_66_$__cuda_sm20_div_s64)
        /*0038*/ 	.word	0x00000000


	//----- nvinfo : EIATTR_FRAME_SIZE
	.align		4
.L_37:
        /*003c*/ 	.byte	0x04, 0x11
        /*003e*/ 	.short	(.L_39 - .L_38)
	.align		4
.L_38:
        /*0040*/ 	.word	index@(_ZN2at6native54_GLOBAL__N__757059ea_21_ReplicationPadding_cu_4a93dcdf31replication_pad_backward_kernelIfEEvNS_27GenericPackedTensorAccessorIT_Lm4ENS_16DefaultPtrTraitsElEENS3_IKS4_Lm4ES5_lEEiiii)
        /*0044*/ 	.word	0x00000000


	//----- nvinfo : EIATTR_REGCOUNT
	.align		4
.L_39:
        /*0048*/ 	.byte	0x04, 0x2f
        /*004a*/ 	.short	(.L_41 - .L_40)
	.align		4
.L_40:
        /*004c*/ 	.word	index@(_ZN2at6native54_GLOBAL__N__757059ea_21_ReplicationPadding_cu_4a93dcdf31replication_pad_backward_kernelIN3c107complexIdEEEEvNS_27GenericPackedTensorAccessorIT_Lm4ENS_16DefaultPtrTraitsElEENS6_IKS7_Lm4ES8_lEEiiii)
        /*0050*/ 	.word	0x00000010


	//----- nvinfo : EIATTR_FRAME_SIZE
	.align		4
.L_41:
        /*0054*/ 	.byte	0x04, 0x11
        /*0056*/ 	.short	(.L_43 - .L_42)
	.align		4
.L_42:
        /*0058*/ 	.word	index@($__internal_65_$__cuda_sm20_div_s64)
        /*005c*/ 	.word	0x00000000


	//----- nvinfo : EIATTR_FRAME_SIZE
	.align		4
.L_43:
        /*0060*/ 	.byte	0x04, 0x11
        /*0062*/ 	.short	(.L_45 - .L_44)
	.align		4
.L_44:
        /*0064*/ 	.word	index@(_ZN2at6native54_GLOBAL__N__757059ea_21_ReplicationPadding_cu_4a93dcdf31replication_pad_backward_kernelIN3c107complexIdEEEEvNS_27GenericPackedTensorAccessorIT_Lm4ENS_16DefaultPtrTraitsElEENS6_IKS7_Lm4ES8_lEEiiii)
        /*0068*/ 	.word	0x00000000


	//----- nvinfo : EIATTR_REGCOUNT
	.align		4
.L_45:
        /*006c*/ 	.byte	0x04, 0x2f
        /*006e*/ 	.short	(.L_47 - .L_46)
	.align		4
.L_46:
        /*0070*/ 	.word	index@(_ZN2at6native54_GLOBAL__N__757059ea_21_ReplicationPadding_cu_4a93dcdf31replication_pad_backward_kernelIN3c107complexIfEEEEvNS_27GenericPackedTensorAccessorIT_Lm4ENS_16DefaultPtrTraitsElEENS6_IKS7_Lm4ES8_lEEiiii)
        /*0074*/ 	.word	0x00000010


	//----- nvinfo : EIATTR_FRAME_SIZE
	.align		4
.L_47:
        /*0078*/ 	.byte	0x04, 0x11
        /*007a*/ 	.short	(.L_49 - .L_48)
	.align		4
.L_48:
        /*007c*/ 	.word	index@($__internal_64_$__cuda_sm20_div_s64)
        /*0080*/ 	.word	0x00000000


	//----- nvinfo : EIATTR_FRAME_SIZE
	.align		4
.L_49:
        /*0084*/ 	.byte	0x04, 0x11
        /*0086*/ 	.short	(.L_51 - .L_50)
	.align		4
.L_50:
        /*0088*/ 	.word	index@(_ZN2at6native54_GLOBAL__N__757059ea_21_ReplicationPadding_cu_4a93dcdf31replication_pad_backward_kernelIN3c107complexIfEEEEvNS_27GenericPackedTensorAccessorIT_Lm4ENS_16DefaultPtrTraitsElEENS6_IKS7_Lm4ES8_lEEiiii)
        /*008c*/ 	.word	0x00000000


	//----- nvinfo : EIATTR_REGCOUNT
	.align		4
.L_51:
        /*0090*/ 	.byte	0x04, 0x2f
        /*0092*/ 	.short	(.L_53 - .L_52)
	.align		4
.L_52:
        /*0094*/ 	.word	index@(_ZN2at6native54_GLOBAL__N__757059ea_21_ReplicationPadding_cu_4a93dcdf31replication_pad_backward_kernelIN3c104HalfEEEvNS_27GenericPackedTensorAccessorIT_Lm4ENS_16DefaultPtrTraitsElEENS5_IKS6_Lm4ES7_lEEiiii)
        /*0098*/ 	.word	0x00000010


	//----- nvinfo : EIATTR_FRAME_SIZE
	.align		4
.L_53:
        /*009c*/ 	.byte	0x04, 0x11
        /*009e*/ 	.short	(.L_55 - .L_54)
	.align		4
.L_54:
        /*00a0*/ 	.word	index@($__internal_63_$__cuda_sm20_div_s64)
        /*00a4*/ 	.word	0x00000000


	//----- nvinfo : EIATTR_FRAME_SIZE
	.align		4
.L_55:
        /*00a8*/ 	.byte	0x04, 0x11
        /*00aa*/ 	.short	(.L_57 - .L_56)
	.align		4
.L_56:
        /*00ac*/ 	.word	index@(_ZN2at6native54_GLOBAL__N__757059ea_21_ReplicationPadding_cu_4a93dcdf31replication_pad_backward_kernelIN3c104HalfEEEvNS_27GenericPackedTensorAccessorIT_Lm4ENS_16DefaultPtrTraitsElEENS5_IKS6_Lm4ES7_lEEiiii)
        /*00b0*/ 	.word	0x00000000


	//----- nvinfo : EIATTR_REGCOUNT
	.align		4
.L_57:
        /*00b4*/ 	.byte	0x04, 0x2f
        /*00b6*/ 	.short	(.L_59 - .L_58)
	.align		4
.L_58:
        /*00b8*/ 	.word	index@(_ZN2at6native54_GLOBAL__N__757059ea_21_ReplicationPadding_cu_4a93dcdf31replication_pad_backward_kernelIN3c108BFloat16EEEvNS_27GenericPackedTensorAccessorIT_Lm4ENS_16DefaultPtrTraitsElEENS5_IKS6_Lm4ES7_lEEiiii)
        /*00bc*/ 	.word	0x00000010


	//----- nvinfo : EIATTR_FRAME_SIZE
	.align		4
.L_59:
        /*00c0*/ 	.byte	0x04, 0x11
        /*00c2*/ 	.short	(.L_61 - .L_60)
	.align		4
.L_60:
        /*00c4*/ 	.word	index@($__internal_62_$__cuda_sm20_div_s64)
        /*00c8*/ 	.word	0x00000000


	//----- nvinfo : EIATTR_FRAME_SIZE
	.align		4
.L_61:
        /*00cc*/ 	.byte	0x04, 0x11
        /*00ce*/ 	.short	(.L_63 - .L_62)
	.align		4
.L_62:
        /*00d0*/ 	.word	index@(_ZN2at6native54_GLOBAL__N__757059ea_21_ReplicationPadding_cu_4a93dcdf31replication_pad_backward_kernelIN3c108BFloat16EEEvNS_27GenericPackedTensorAccessorIT_Lm4ENS_16DefaultPtrTraitsElEENS5_IKS6_Lm4ES7_lEEiiii)
        /*00d4*/ 	.word	0x00000000


	//----- nvinfo : EIATTR_REGCOUNT
	.align		4
.L_63:
        /*00d8*/ 	.byte	0x04, 0x2f
        /*00da*/ 	.short	(.L_65 - .L_64)
	.align		4
.L_64:
        /*00dc*/ 	.word	index@(_ZN2at6native54_GLOBAL__N__757059ea_21_ReplicationPadding_cu_4a93dcdf31replication_pad_backward_kernelIdEEvNS_27GenericPackedTensorAccessorIT_Lm5ENS_16DefaultPtrTraitsElEENS3_IKS4_Lm5ES5_lEEiiiii)
        /*00e0*/ 	.word	0x00000016


	//----- nvinfo : EIATTR_FRAME_SIZE
	.align		4
.L_65:
        /*00e4*/ 	.byte	0x04, 0x11
        /*00e6*/ 	.short	(.L_67 - .L_66)
	.align		4
.L_66:
        /*00e8*/ 	.word	index@($__internal_61_$__cuda_sm20_rem_s64)
        /*00ec*/ 	.word	0x00000000


	//----- nvinfo : EIATTR_FRAME_SIZE
	.align		4
.L_67:
        /*00f0*/ 	.byte	0x04, 0x11
        /*00f2*/ 	.short	(.L_69 - .L_68)
	.align		4
.L_68:
        /*00f4*/ 	.word	index@($__internal_60_$__cuda_sm20_div_s64)
        /*00f8*/ 	.word	0x00000000


	//----- nvinfo : EIATTR_FRAME_SIZE
	.align		4
.L_69:
        /*00fc*/ 	.byte	0x04, 0x11
        /*00fe*/ 	.short	(.L_71 - .L_70)
	.align		4
.L_70:
        /*0100*/ 	.word	index@(_ZN2at6native54_GLOBAL__N__757059ea_21_ReplicationPadding_cu_4a93dcdf31replication_pad_backward_kernelIdEEvNS_27GenericPackedTensorAccessorIT_Lm5ENS_16DefaultPtrTraitsElEENS3_IKS4_Lm5ES5_lEEiiiii)
        /*0104*/ 	.word	0x00000000


	//----- nvinfo : EIATTR_REGCOUNT
	.align		4
.L_71:
        /*0108*/ 	.byte	0x04, 0x2f
        /*010a*/ 	.short	(.L_73 - .L_72)
	.align		4
.L_72:
        /*010c*/ 	.word	index@(_ZN2at6native54_GLOBAL__N__757059ea_21_ReplicationPadding_cu_4a93dcdf31replication_pad_backward_kernelIfEEvNS_27GenericPackedTensorAccessorIT_Lm5ENS_16DefaultPtrTraitsElEENS3_IKS4_Lm5ES5_lEEiiiii)
        /*0110*/ 	.word	0x00000016


	//----- nvinfo : EIATTR_FRAME_SIZE
	.align		4
.L_73:
        /*0114*/ 	.byte	0x04, 0x11
        /*0116*/ 	.short	(.L_75 - .L_74)
	.align		4
.L_74:
        /*0118*/ 	.word	index@($__internal_59_$__cuda_sm20_rem_s64)
        /*011c*/ 	.word	0x00000000


	//----- nvinfo : EIATTR_FRAME_SIZE
	.align		4
.L_75:
        /*0120*/ 	.byte	0x04, 0x11
        /*0122*/ 	.short	(.L_77 - .L_76)
	.align		4
.L_76:
        /*0124*/ 	.word	index@($__internal_58_$__cuda_sm20_div_s64)
        /*0128*/ 	.word	0x00000000


	//----- nvinfo : EIATTR_FRAME_SIZE
	.align		4
.L_77:
        /*012c*/ 	.byte	0x04, 0x11
        /*012e*/ 	.short	(.L_79 - .L_78)
	.align		4
.L_78:
        /*0130*/ 	.word	index@(_ZN2at6native54_GLOBAL__N__757059ea_21_ReplicationPadding_cu_4a93dcdf31replication_pad_backward_kernelIfEEvNS_27GenericPackedTensorAccessorIT_Lm5ENS_16DefaultPtrTraitsElEENS3_IKS4_Lm5ES5_lEEiiiii)
        /*0134*/ 	.word	0x00000000


	//----- nvinfo : EIATTR_REGCOUNT
	.align		4
.L_79:
        /*0138*/ 	.byte	0x04, 0x2f
        /*013a*/ 	.short	(.L_81 - .L_80)
	.align		4
.L_80:
        /*013c*/ 	.word	index@(_ZN2at6native54_GLOBAL__N__757059ea_21_ReplicationPadding_cu_4a93dcdf31replication_pad_backward_kernelIN3c107complexIdEEEEvNS_27GenericPackedTensorAccessorIT_Lm5ENS_16DefaultPtrTraitsElEENS6_IKS7_Lm5ES8_lEEiiiii)
        /*0140*/ 	.word	0x00000016


	//----- nvinfo : EIATTR_FRAME_SIZE
	.align		4
.L_81:
        /*0144*/ 	.byte	0x04, 0x11
        /*0146*/ 	.short	(.L_83 - .L_82)
	.align		4
.L_82:
        /*0148*/ 	.word	index@($__internal_57_$__cuda_sm20_rem_s64)
        /*014c*/ 	.word	0x00000000


	//----- nvinfo : EIATTR_FRAME_SIZE
	.align		4
.L_83:
        /*0150*/ 	.byte	0x04, 0x11
        /*0152*/ 	.short	(.L_85 - .L_84)
	.align		4
.L_84:
        /*0154*/ 	.word	index@($__internal_56_$__cuda_sm20_div_s64)
        /*0158*/ 	.word	0x00000000


	//----- nvinfo : EIATTR_FRAME_SIZE
	.align		4
.L_85:
        /*015c*/ 	.byte	0x04, 0x11
        /*015e*/ 	.short	(.L_87 - .L_86)
	.align		4
.L_86:
        /*0160*/ 	.word	index@(_ZN2at6native54_GLOBAL__N__757059ea_21_ReplicationPadding_cu_4a93dcdf31replication_pad_backward_kernelIN3c107complexIdEEEEvNS_27GenericPackedTensorAccessorIT_Lm5ENS_16DefaultPtrTraitsElEENS6_IKS7_Lm5ES8_lEEiiiii)
        /*0164*/ 	.word	0x00000000


	//----- nvinfo : EIATTR_REGCOUNT
	.align		4
.L_87:
        /*0168*/ 	.byte	0x04, 0x2f
        /*016a*/ 	.short	(.L_89 - .L_88)
	.align		4
.L_88:
        /*016c*/ 	.word	index@(_ZN2at6native54_GLOBAL__N__757059ea_21_ReplicationPadding_cu_4a93dcdf31replication_pad_backward_kernelIN3c107complexIfEEEEvNS_27GenericPackedTensorAccessorIT_Lm5ENS_16DefaultPtrTraitsElEENS6_IKS7_Lm5ES8_lEEiiiii)
        /*0170*/ 	.word	0x00000016


	//----- nvinfo : EIATTR_FRAME_SIZE
	.align		4
.L_89:
        /*0174*/ 	.byte	0x04, 0x11
        /*0176*/ 	.short	(.L_91 - .L_90)
	.align		4
.L_90:
        /*0178*/ 	.word	index@($__internal_55_$__cuda_sm20_rem_s64)
        /*017c*/ 	.word	0x00000000


	//----- nvinfo : EIATTR_FRAME_SIZE
	.align		4
.L_91:
        /*0180*/ 	.byte	0x04, 0x11
        /*0182*/ 	.short	(.L_93 - .L_92)
	.align		4
.L_92:
        /*0184*/ 	.word	index@($__internal_54_$__cuda_sm20_div_s64)
        /*0188*/ 	.word	0x00000000


	//----- nvinfo : EIATTR_FRAME_SIZE
	.align		4
.L_93:
        /*018c*/ 	.byte	0x04, 0x11
        /*018e*/ 	.short	(.L_95 - .L_94)
	.align		4
.L_94:
        /*0190*/ 	.word	index@(_ZN2at6native54_GLOBAL__N__757059ea_21_ReplicationPadding_cu_4a93dcdf31replication_pad_backward_kernelIN3c107complexIfEEEEvNS_27GenericPackedTensorAccessorIT_Lm5ENS_16DefaultPtrTraitsElEENS6_IKS7_Lm5ES8_lEEiiiii)
        /*0194*/ 	.word	0x00000000


	//----- nvinfo : EIATTR_REGCOUNT
	.align		4
.L_95:
        /*0198*/ 	.byte	0x04, 0x2f
        /*019a*/ 	.short	(.L_97 - .L_96)
	.align		4
.L_96:
        /*019c*/ 	.word	index@(_ZN2at6native54_GLOBAL__N__757059ea_21_ReplicationPadding_cu_4a93dcdf31replication_pad_backward_kernelIN3c104HalfEEEvNS_27GenericPackedTensorAccessorIT_Lm5ENS_16DefaultPtrTraitsElEENS5_IKS6_Lm5ES7_lEEiiiii)
        /*01a0*/ 	.word	0x00000016


	//----- nvinfo : EIATTR_FRAME_SIZE
	.align		4
.L_97:
        /*01a4*/ 	.byte	0x04, 0x11
        /*01a6*/ 	.short	(.L_99 - .L_98)
	.align		4
.L_98:
        /*01a8*/ 	.word	index@($__internal_53_$__cuda_sm20_rem_s64)
        /*01ac*/ 	.word	0x00000000


	//----- nvinfo : EIATTR_FRAME_SIZE
	.align		4
.L_99:
        /*01b0*/ 	.byte	0x04, 0x11
        /*01b2*/ 	.short	(.L_101 - .L_100)
	.align		4
.L_100:
        /*01b4*/ 	.word	index@($__internal_52_$__cuda_sm20_div_s64)
        /*01b8*/ 	.word	0x00000000


	//----- nvinfo : EIATTR_FRAME_SIZE
	.align		4
.L_101:
        /*01bc*/ 	.byte	0x04, 0x11
        /*01be*/ 	.short	(.L_103 - .L_102)
	.align		4
.L_102:
        /*01c0*/ 	.word	index@(_ZN2at6native54_GLOBAL__N__757059ea_21_ReplicationPadding_cu_4a93dcdf31replication_pad_backward_kernelIN3c104HalfEEEvNS_27GenericPackedTensorAccessorIT_Lm5ENS_16DefaultPtrTraitsElEENS5_IKS6_Lm5ES7_lEEiiiii)
        /*01c4*/ 	.word	0x00000000


	//----- nvinfo : EIATTR_REGCOUNT
	.align		4
.L_103:
        /*01c8*/ 	.byte	0x04, 0x2f
        /*01ca*/ 	.short	(.L_105 - .L_104)
	.align		4
.L_104:
        /*01cc*/ 	.word	index@(_ZN2at6native54_GLOBAL__N__757059ea_21_ReplicationPadding_cu_4a93dcdf31replication_pad_backward_kernelIN3c108BFloat16EEEvNS_27GenericPackedTensorAccessorIT_Lm5ENS_16DefaultPtrTraitsElEENS5_IKS6_Lm5ES7_lEEiiiii)
        /*01d0*/ 	.word	0x00000016


	//----- nvinfo : EIATTR_FRAME_SIZE
	.align		4
.L_105:
        /*01d4*/ 	.byte	0x04, 0x11
        /*01d6*/ 	.short	(.L_107 - .L_106)
	.align		4
.L_106:
        /*01d8*/ 	.word	index@($__internal_51_$__cuda_sm20_rem_s64)
        /*01dc*/ 	.word	0x00000000


	//----- nvinfo : EIATTR_FRAME_SIZE
	.align		4
.L_107:
        /*01e0*/ 	.byte	0x04, 0x11
        /*01e2*/ 	.short	(.L_109 - .L_108)
	.align		4
.L_108:
        /*01e4*/ 	.word	index@($__internal_50_$__cuda_sm20_div_s64)
        /*01e8*/ 	.word	0x00000000


	//----- nvinfo : EIATTR_FRAME_SIZE
	.align		4
.L_109:
        /*01ec*/ 	.byte	0x04, 0x11
        /*01ee*/ 	.short	(.L_111 - .L_110)
	.align		4
.L_110:
        /*01f0*/ 	.word	index@(_ZN2at6native54_GLOBAL__N__757059ea_21_ReplicationPadding_cu_4a93dcdf31replication_pad_backward_kernelIN3c108BFloat16EEEvNS_27GenericPackedTensorAccessorIT_Lm5ENS_16DefaultPtrTraitsElEENS5_IKS6_Lm5ES7_lEEiiiii)
        /*01f4*/ 	.word	0x00000000


	//----- nvinfo : EIATTR_REGCOUNT
	.align		4
.L_111:
        /*01f8*/ 	.byte	0x04, 0x2f
        /*01fa*/ 	.short	(.L_113 - .L_112)
	.align		4
.L_112:
        /*01fc*/ 	.word	index@(_ZN2at6native54_GLOBAL__N__757059ea_21_ReplicationPadding_cu_4a93dcdf32replication_pad_forward_kernel1dIhEEvNS_27GenericPackedTensorAccessorIKT_Lm3ENS_16DefaultPtrTraitsElEENS3_IS4_Lm3ES6_lEEiii)
        /*0200*/ 	.word	0x00000010


	//----- nvinfo : EIATTR_FRAME_SIZE
	.align		4
.L_113:
        /*0204*/ 	.byte	0x04, 0x11
        /*0206*/ 	.short	(.L_115 - .L_114)
	.align		4
.L_114:
        /*0208*/ 	.word	index@($__internal_49_$__cuda_sm20_rem_s64)
        /*020c*/ 	.word	0x00000000


	//----- nvinfo : EIATTR_FRAME_SIZE
	.align		4
.L_115:
        /*0210*/ 	.byte	0x04, 0x11
        /*0212*/ 	.short	(.L_117 - .L_116)
	.align		4
.L_116:
        /*0214*/ 	.word	index@(_ZN2at6native54_GLOBAL__N__757059ea_21_ReplicationPadding_cu_4a93dcdf32replication_pad_forward_kernel1dIhEEvNS_27GenericPackedTensorAccessorIKT_Lm3ENS_16DefaultPtrTraitsElEENS3_IS4_Lm3ES6_lEEiii)
        /*0218*/ 	.word	0x00000000


	//----- nvinfo : EIATTR_REGCOUNT
	.align		4
.L_117:
        /*021c*/ 	.byte	0x04, 0x2f
        /*021e*/ 	.short	(.L_119 - .L_118)
	.align		4
.L_118:
        /*0220*/ 	.word	index@(_ZN2at6native54_GLOBAL__N__757059ea_21_ReplicationPadding_cu_4a93dcdf32replication_pad_forward_kernel1dIaEEvNS_27GenericPackedTensorAccessorIKT_Lm3ENS_16DefaultPtrTraitsElEENS3_IS4_Lm3ES6_lEEiii)
        /*0224*/ 	.word	0x00000010


	//----- nvinfo : EIATTR_FRAME_SIZE
	.align		4
.L_119:
        /*0228*/ 	.byte	0x04, 0x11
        /*022a*/ 	.short	(.L_121 - .L_120)
	.align		4
.L_120:
        /*022c*/ 	.word	index@($__internal_48_$__cuda_sm20_rem_s64)
        /*0230*/ 	.word	0x00000000


	//----- nvinfo : EIATTR_FRAME_SIZE
	.align		4
.L_121:
        /*0234*/ 	.byte	0x04, 0x11
        /*0236*/ 	.short	(.L_123 - .L_122)
	.align		4
.L_122:
        /*0238*/ 	.word	index@(_ZN2at6native54_GLOBAL__N__757059ea_21_ReplicationPadding_cu_4a93dcdf32replication_pad_forward_kernel1dIaEEvNS_27GenericPackedTensorAccessorIKT_Lm3ENS_16DefaultPtrTraitsElEENS3_IS4_Lm3ES6_lEEiii)
        /*023c*/ 	.word	0x00000000


	//----- nvinfo : EIATTR_REGCOUNT
	.align		4
.L_123:
        /*0240*/ 	.byte	0x04, 0x2f
        /*0242*/ 	.short	(.L_125 - .L_124)
	.align		4
.L_124:
        /*0244*/ 	.word	index@(_ZN2at6native54_GLOBAL__N__757059ea_21_ReplicationPadding_cu_4a93dcdf32replication_pad_forward_kernel1dIiEEvNS_27GenericPackedTensorAccessorIKT_Lm3ENS_16DefaultPtrTraitsElEENS3_IS4_Lm3ES6_lEEiii)
        /*0248*/ 	.word	0x00000010


	//----- nvinfo : EIATTR_FRAME_SIZE
	.align		4
.L_125:
        /*024c*/ 	.byte	0x04, 0x11
        /*024e*/ 	.short	(.L_127 - .L_126)
	.align		4
.L_126:
        /*0250*/ 	.word	index@($__internal_47_$__cuda_sm20_rem_s64)
        /*0254*/ 	.word	0x00000000


	//----- nvinfo : EIATTR_FRAME_SIZE
	.align		4
.L_127:
        /*0258*/ 	.byte	0x04, 0x11
        /*025a*/ 	.short	(.L_129 - .L_128)
	.align		4
.L_128:
        /*025c*/ 	.word	index@(_ZN2at6native54_GLOBAL__N__757059ea_21_ReplicationPadding_cu_4a93dcdf32replication_pad_forward_kernel1dIiEEvNS_27GenericPackedTensorAccessorIKT_Lm3ENS_16DefaultPtrTraitsElEENS3_IS4_Lm3ES6_lEEiii)
        /*0260*/ 	.word	0x00000000


	//----- nvinfo : EIATTR_REGCOUNT
	.align		4
.L_129:
        /*0264*/ 	.byte	0x04, 0x2f
        /*0266*/ 	.short	(.L_131 - .L_130)
	.align		4
.L_130:
        /*0268*/ 	.word	index@(_ZN2at6native54_GLOBAL__N__757059ea_21_ReplicationPadding_cu_4a93dcdf32replication_pad_forward_kernel1dIlEEvNS_27GenericPackedTensorAccessorIKT_Lm3ENS_16DefaultPtrTraitsElEENS3_IS4_Lm3ES6_lEEiii)
        /*026c*/ 	.word	0x00000010


	//----- nvinfo : EIATTR_FRAME_SIZE
	.align		4
.L_131:
        /*0270*/ 	.byte	0x04, 0x11
        /*0272*/ 	.short	(.L_133 - .L_132)
	.align		4
.L_132:
        /*0274*/ 	.word	index@($__internal_46_$__cuda_sm20_rem_s64)
        /*0278*/ 	.word	0x00000000


	//----- nvinfo : EIATTR_FRAME_SIZE
	.align		4
.L_133:
        /*027c*/ 	.byte	0x04, 0x11
        /*027e*/ 	.short	(.L_135 - .L_134)
	.align		4
.L_134:
        /*0280*/ 	.word	index@(_ZN2at6native54_GLOBAL__N__757059ea_21_ReplicationPadding_cu_4a93dcdf32replication_pad_forward_kernel1dIlEEvNS_27GenericPackedTensorAccessorIKT_Lm3ENS_16DefaultPtrTraitsElEENS3_IS4_Lm3ES6_lEEiii)
        /*0284*/ 	.word	0x00000000


	//----- nvinfo : EIATTR_REGCOUNT
	.align		4
.L_135:
        /*0288*/ 	.byte	0x04, 0x2f
        /*028a*/ 	.short	(.L_137 - .L_136)
	.align		4
.L_136:
        /*028c*/ 	.word	index@(_ZN2at6native54_GLOBAL__N__757059ea_21_ReplicationPadding_cu_4a93dcdf32replication_pad_forward_kernel1dIsEEvNS_27GenericPackedTensorAccessorIKT_Lm3ENS_16DefaultPtrTraitsElEENS3_IS4_Lm3ES6_lEEiii)
        /*0290*/ 	.word	0x00000010


	//----- nvinfo : EIATTR_FRAME_SIZE
	.align		4
.L_137:
        /*0294*/ 	.byte	0x04, 0x11
        /*0296*/ 	.short	(.L_139 - .L_138)
	.align		4
.L_138:
        /*0298*/ 	.word	index@($__internal_45_$__cuda_sm20_rem_s64)
        /*029c*/ 	.word	0x00000000


	//----- nvinfo : EIATTR_FRAME_SIZE
	.align		4
.L_139:
        /*02a0*/ 	.byte	0x04, 0x11
        /*02a2*/ 	.short	(.L_141 - .L_140)
	.align		4
.L_140:
        /*02a4*/ 	.word	index@(_ZN2at6native54_GLOBAL__N__757059ea_21_ReplicationPadding_cu_4a93dcdf32replication_pad_forward_kernel1dIsEEvNS_27GenericPackedTensorAccessorIKT_Lm3ENS_16DefaultPtrTraitsElEENS3_IS4_Lm3ES6_lEEiii)
        /*02a8*/ 	.word	0x00000000


	//----- nvinfo : EIATTR_REGCOUNT
	.align		4
.L_141:
        /*02ac*/ 	.byte	0x04, 0x2f
        /*02ae*/ 	.short	(.L_143 - .L_142)
	.align		4
.L_142:
        /*02b0*/ 	.word	index@(_ZN2at6native54_GLOBAL__N__757059ea_21_ReplicationPadding_cu_4a93dcdf32replication_pad_forward_kernel1dIdEEvNS_27GenericPackedTensorAccessorIKT_Lm3ENS_16DefaultPtrTraitsElEENS3_IS4_Lm3ES6_lEEiii)
        /*02b4*/ 	.word	0x00000010


	//----- nvinfo : EIATTR_FRAME_SIZE
	.align		4
.L_143:
        /*02b8*/ 	.byte	0x04, 0x11
        /*02ba*/ 	.short	(.L_145 - .L_144)
	.align		4
.L_144:
        /*02bc*/ 	.word	index@($__internal_44_$__cuda_sm20_rem_s64)
        /*02c0*/ 	.word	0x00000000


	//----- nvinfo : EIATTR_FRAME_SIZE
	.align		4
.L_145:
        /*02c4*/ 	.byte	0x04, 0x11
        /*02c6*/ 	.short	(.L_147 - .L_146)
	.align		4
.L_146:
        /*02c8*/ 	.word	index@(_ZN2at6native54_GLOBAL__N__757059ea_21_ReplicationPadding_cu_4a93dcdf32replication_pad_forward_kernel1dIdEEvNS_27GenericPackedTensorAccessorIKT_Lm3ENS_16DefaultPtrTraitsElEENS3_IS4_Lm3ES6_lEEiii)
        /*02cc*/ 	.word	0x00000000


	//----- nvinfo : EIATTR_REGCOUNT
	.align		4
.L_147:
        /*02d0*/ 	.byte	0x04, 0x2f
        /*02d2*/ 	.short	(.L_149 - .L_148)
	.align		4
.L_148:
        /*02d4*/ 	.word	index@(_ZN2at6native54_GLOBAL__N__757059ea_21_ReplicationPadding_cu_4a93dcdf32replication_pad_forward_kernel1dIfEEvNS_27GenericPackedTensorAccessorIKT_Lm3ENS_16DefaultPtrTraitsElEENS3_IS4_Lm3ES6_lEEiii)
        /*02d8*/ 	.word	0x00000010


	//----- nvinfo : EIATTR_FRAME_SIZE
	.align		4
.L_149:
        /*02dc*/ 	.byte	0x04, 0x11
        /*02de*/ 	.short	(.L_151 - .L_150)
	.align		4
.L_150:
        /*02e0*/ 	.word	index@($__internal_43_$__cuda_sm20_rem_s64)
        /*02e4*/ 	.word	0x00000000


	//----- nvinfo : EIATTR_FRAME_SIZE
	.align		4
.L_151:
        /*02e8*/ 	.byte	0x04, 0x11
        /*02ea*/ 	.short	(.L_153 - .L_152)
	.align		4
.L_152:
        /*02ec*/ 	.word	index@(_ZN2at6native54_GLOBAL__N__757059ea_21_ReplicationPadding_cu_4a93dcdf32replication_pad_forward_kernel1dIfEEvNS_27GenericPackedTensorAccessorIKT_Lm3ENS_16DefaultPtrTraitsElEENS3_IS4_Lm3ES6_lEEiii)
        /*02f0*/ 	.word	0x00000000


	//----- nvinfo : EIATTR_REGCOUNT
	.align		4
.L_153:
        /*02f4*/ 	.byte	0x04, 0x2f
        /*02f6*/ 	.short	(.L_155 - .L_154)
	.align		4
.L_154:
        /*02f8*/ 	.word	index@(_ZN2at6native54_GLOBAL__N__757059ea_21_ReplicationPadding_cu_4a93dcdf32replication_pad_forward_kernel1dIN3c107complexIdEEEEvNS_27GenericPackedTensorAccessorIKT_Lm3ENS_16DefaultPtrTraitsElEENS6_IS7_Lm3ES9_lEEiii)
        /*02fc*/ 	.word	0x00000010


	//----- nvinfo : EIATTR_FRAME_SIZE
	.align		4
.L_155:
        /*0300*/ 	.byte	0x04, 0x11
        /*0302*/ 	.short	(.L_157 - .L_156)
	.align		4
.L_156:
        /*0304*/ 	.word	index@($__internal_42_$__cuda_sm20_rem_s64)
        /*0308*/ 	.word	0x00000000


	//----- nvinfo : EIATTR_FRAME_SIZE
	.align		4
.L_157:
        /*030c*/ 	.byte	0x04, 0x11
        /*030e*/ 	.short	(.L_159 - .L_158)
	.align		4
.L_158:
        /*0310*/ 	.word	index@(_ZN2at6native54_GLOBAL__N__757059ea_21_ReplicationPadding_cu_4a93dcdf32replication_pad_forward_kernel1dIN3c107complexIdEEEEvNS_27GenericPackedTensorAccessorIKT_Lm3ENS_16DefaultPtrTraitsElEENS6_IS7_Lm3ES9_lEEiii)
        /*0314*/ 	.word	0x00000000


	//----- nvinfo : EIATTR_REGCOUNT
	.align		4
.L_159:
        /*0318*/ 	.byte	0x04, 0x2f
        /*031a*/ 	.short	(.L_161 - .L_160)
	.align		4
.L_160:
        /*031c*/ 	.word	index@(_ZN2at6native54_GLOBAL__N__757059ea_21_ReplicationPadding_cu_4a93dcdf32replication_pad_forward_kernel1dIN3c107complexIfEEEEvNS_27GenericPackedTensorAccessorIKT_Lm3ENS_16DefaultPtrTraitsElEENS6_IS7_Lm3ES9_lEEiii)
        /*0320*/ 	.word	0x00000010


	//----- nvinfo : EIATTR_FRAME_SIZE
	.align		4
.L_161:
        /*0324*/ 	.byte	0x04, 0x11
        /*0326*/ 	.short	(.L_163 - .L_162)
	.align		4
.L_162:
        /*0328*/ 	.word	index@($__internal_41_$__cuda_sm20_rem_s64)
        /*032c*/ 	.word	0x00000000


	//----- nvinfo : EIATTR_FRAME_SIZE
	.align		4
.L_163:
        /*0330*/ 	.byte	0x04, 0x11
        /*0332*/ 	.short	(.L_165 - .L_164)
	.align		4
.L_164:
        /*0334*/ 	.word	index@(_ZN2at6native54_GLOBAL__N__757059ea_21_ReplicationPadding_cu_4a93dcdf32replication_pad_forward_kernel1dIN3c107complexIfEEEEvNS_27GenericPackedTensorAccessorIKT_Lm3ENS_16DefaultPtrTraitsElEENS6_IS7_Lm3ES9_lEEiii)
        /*0338*/ 	.word	0x00000000


	//----- nvinfo : EIATTR_REGCOUNT
	.align		4
.L_165:
        /*033c*/ 	.byte	0x04, 0x2f
        /*033e*/ 	.short	(.L_167 - .L_166)
	.align		4
.L_166:
        /*0340*/ 	.word	index@(_ZN2at6native54_GLOBAL__N__757059ea_21_ReplicationPadding_cu_4a93dcdf32replication_pad_forward_kernel1dIN3c104HalfEEEvNS_27GenericPackedTensorAccessorIKT_Lm3ENS_16DefaultPtrTraitsElEENS5_IS6_Lm3ES8_lEEiii)
        /*0344*/ 	.word	0x00000010


	//----- nvinfo : EIATTR_FRAME_SIZE
	.align		4
.L_167:
        /*0348*/ 	.byte	0x04, 0x11
        /*034a*/ 	.short	(.L_169 - .L_168)
	.align		4
.L_168:
        /*034c*/ 	.word	index@($__internal_40_$__cuda_sm20_rem_s64)
        /*0350*/ 	.word	0x00000000


	//----- nvinfo : EIATTR_FRAME_SIZE
	.align		4
.L_169:
        /*0354*/ 	.byte	0x04, 0x11
        /*0356*/ 	.short	(.L_171 - .L_170)
	.align		4
.L_170:
        /*0358*/ 	.word	index@(_ZN2at6native54_GLOBAL__N__757059ea_21_ReplicationPadding_cu_4a93dcdf32replication_pad_forward_kernel1dIN3c104HalfEEEvNS_27GenericPackedTensorAccessorIKT_Lm3ENS_16DefaultPtrTraitsElEENS5_IS6_Lm3ES8_lEEiii)
        /*035c*/ 	.word	0x00000000


	//----- nvinfo : EIATTR_REGCOUNT
	.align		4
.L_171:
        /*0360*/ 	.byte	0x04, 0x2f
        /*0362*/ 	.short	(.L_173 - .L_172)
	.align		4
.L_172:
        /*0364*/ 	.word	index@(_ZN2at6native54_GLOBAL__N__757059ea_21_ReplicationPadding_cu_4a93dcdf32replication_pad_forward_kernel1dIN3c108BFloat16EEEvNS_27GenericPackedTensorAccessorIKT_Lm3ENS_16DefaultPtrTraitsElEENS5_IS6_Lm3ES8_lEEiii)
        /*0368*/ 	.word	0x00000010


	//----- nvinfo : EIATTR_FRAME_SIZE
	.align		4
.L_173:
        /*036c*/ 	.byte	0x04, 0x11
        /*036e*/ 	.short	(.L_175 - .L_174)
	.align		4
.L_174:
        /*0370*/ 	.word	index@($__internal_39_$__cuda_sm20_rem_s64)
        /*0374*/ 	.word	0x00000000


	//----- nvinfo : EIATTR_FRAME_SIZE
	.align		4
.L_175:
        /*0378*/ 	.byte	0x04, 0x11
        /*037a*/ 	.short	(.L_177 - .L_176)
	.align		4
.L_176:
        /*037c*/ 	.word	index@(_ZN2at6native54_GLOBAL__N__757059ea_21_ReplicationPadding_cu_4a93dcdf32replication_pad_forward_kernel1dIN3c108BFloat16EEEvNS_27GenericPackedTensorAccessorIKT_Lm3ENS_16DefaultPtrTraitsElEENS5_IS6_Lm3ES8_lEEiii)
        /*0380*/ 	.word	0x00000000


	//----- nvinfo : EIATTR_REGCOUNT
	.align		4
.L_177:
        /*0384*/ 	.byte	0x04, 0x2f
        /*0386*/ 	.short	(.L_179 - .L_178)
	.align		4
.L_178:
        /*0388*/ 	.word	index@(_ZN2at6native54_GLOBAL__N__757059ea_21_ReplicationPadding_cu_4a93dcdf31replication_pad_backward_kernelIdEEvNS_27GenericPackedTensorAccessorIT_Lm3ENS_16DefaultPtrTraitsElEENS3_IKS4_Lm3ES5_lEEiii)
        /*038c*/ 	.word	0x00000010


	//----- nvinfo : EIATTR_FRAME_SIZE
	.align		4
.L_179:
        /*0390*/ 	.byte	0x04, 0x11
        /*0392*/ 	.short	(.L_181 - .L_180)
	.align		4
.L_180:
        /*0394*/ 	.word	index@($__internal_38_$__cuda_sm20_rem_s64)
        /*0398*/ 	.word	0x00000000


	//----- nvinfo : EIATTR_FRAME_SIZE
	.align		4
.L_181:
        /*039c*/ 	.byte	0x04, 0x11
        /*039e*/ 	.short	(.L_183 - .L_182)
	.align		4
.L_182:
        /*03a0*/ 	.word	index@(_ZN2at6native54_GLOBAL__N__757059ea_21_ReplicationPadding_cu_4a93dcdf31replication_pad_backward_kernelIdEEvNS_27GenericPackedTensorAccessorIT_Lm3ENS_16DefaultPtrTraitsElEENS3_IKS4_Lm3ES5_lEEiii)
        /*03a4*/ 	.word	0x00000000


	//----- nvinfo : EIATTR_REGCOUNT
	.align		4
.L_183:
        /*03a8*/ 	.byte	0x04, 0x2f
        /*03aa*/ 	.short	(.L_185 - .L_184)
	.align		4
.L_184:
        /*03ac*/ 	.word	index@(_ZN2at6native54_GLOBAL__N__757059ea_21_ReplicationPadding_cu_4a93dcdf31replication_pad_backward_kernelIfEEvNS_27GenericPackedTensorAccessorIT_Lm3ENS_16DefaultPtrTraitsElEENS3_IKS4_Lm3ES5_lEEiii)
        /*03b0*/ 	.word	0x00000010


	//----- nvinfo : EIATTR_FRAME_SIZE
	.align		4
.L_185:
        /*03b4*/ 	.byte	0x04, 0x11
        /*03b6*/ 	.short	(.L_187 - .L_186)
	.align		4
.L_186:
        /*03b8*/ 	.word	index@($__internal_37_$__cuda_sm20_rem_s64)
        /*03bc*/ 	.word	0x00000000


	//----- nvinfo : EIATTR_FRAME_SIZE
	.align		4
.L_187:
        /*03c0*/ 	.byte	0x04, 0x11
        /*03c2*/ 	.short	(.L_189 - .L_188)
	.align		4
.L_188:
        /*03c4*/ 	.word	index@(_ZN2at6native54_GLOBAL__N__757059ea_21_ReplicationPadding_cu_4a93dcdf31replication_pad_backward_kernelIfEEvNS_27GenericPackedTensorAccessorIT_Lm3ENS_16DefaultPtrTraitsElEENS3_IKS4_Lm3ES5_lEEiii)
        /*03c8*/ 	.word	0x00000000


	//----- nvinfo : EIATTR_REGCOUNT
	.align		4
.L_189:
        /*03cc*/ 	.byte	0x04, 0x2f
        /*03ce*/ 	.short	(.L_191 - .L_190)
	.align		4
.L_190:
        /*03d0*/ 	.word	index@(_ZN2at6native54_GLOBAL__N__757059ea_21_ReplicationPadding_cu_4a93dcdf31replication_pad_backward_kernelIN3c107complexIdEEEEvNS_27GenericPackedTensorAccessorIT_Lm3ENS_16DefaultPtrTraitsElEENS6_IKS7_Lm3ES8_lEEiii)
        /*03d4*/ 	.word	0x00000010


	//----- nvinfo : EIATTR_FRAME_SIZE
	.align		4
.L_191:
        /*03d8*/ 	.byte	0x04, 0x11
        /*03da*/ 	.short	(.L_193 - .L_192)
	.align		4
.L_192:
        /*03dc*/ 	.word	index@($__internal_36_$__cuda_sm20_rem_s64)
        /*03e0*/ 	.word	0x00000000


	//----- nvinfo : EIATTR_FRAME_SIZE
	.align		4
.L_193:
        /*03e4*/ 	.byte	0x04, 0x11
        /*03e6*/ 	.short	(.L_195 - .L_194)
	.align		4
.L_194:
        /*03e8*/ 	.word	index@(_ZN2at6native54_GLOBAL__N__757059ea_21_ReplicationPadding_cu_4a93dcdf31replication_pad_backward_kernelIN3c107complexIdEEEEvNS_27GenericPackedTensorAccessorIT_Lm3ENS_16DefaultPtrTraitsElEENS6_IKS7_Lm3ES8_lEEiii)
        /*03ec*/ 	.word	0x00000000


	//----- nvinfo : EIATTR_REGCOUNT
	.align		4
.L_195:
        /*03f0*/ 	.byte	0x04, 0x2f
        /*03f2*/ 	.short	(.L_197 - .L_196)
	.align		4
.L_196:
        /*03f4*/ 	.word	index@(_ZN2at6native54_GLOBAL__N__757059ea_21_ReplicationPadding_cu_4a93dcdf31replication_pad_backward_kernelIN3c107complexIfEEEEvNS_27GenericPackedTensorAccessorIT_Lm3ENS_16DefaultPtrTraitsElEENS6_IKS7_Lm3ES8_lEEiii)
        /*03f8*/ 	.word	0x00000010


	//----- nvinfo : EIATTR_FRAME_SIZE
	.align		4
.L_197:
        /*03fc*/ 	.byte	0x04, 0x11
        /*03fe*/ 	.short	(.L_199 - .L_198)
	.align		4
.L_198:
        /*0400*/ 	.word	index@($__internal_35_$__cuda_sm20_rem_s64)
        /*0404*/ 	.word	0x00000000


	//----- nvinfo : EIATTR_FRAME_SIZE
	.align		4
.L_199:
        /*0408*/ 	.byte	0x04, 0x11
        /*040a*/ 	.short	(.L_201 - .L_200)
	.align		4
.L_200:
        /*040c*/ 	.word	index@(_ZN2at6native54_GLOBAL__N__757059ea_21_ReplicationPadding_cu_4a93dcdf31replication_pad_backward_kernelIN3c107complexIfEEEEvNS_27GenericPackedTensorAccessorIT_Lm3ENS_16DefaultPtrTraitsElEENS6_IKS7_Lm3ES8_lEEiii)
        /*0410*/ 	.word	0x00000000


	//----- nvinfo : EIATTR_REGCOUNT
	.align		4
.L_201:
        /*0414*/ 	.byte	0x04, 0x2f
        /*0416*/ 	.short	(.L_203 - .L_202)
	.align		4
.L_202:
        /*0418*/ 	.word	index@(_ZN2at6native54_GLOBAL__N__757059ea_21_ReplicationPadding_cu_4a93dcdf31replication_pad_backward_kernelIN3c104HalfEEEvNS_27GenericPackedTensorAccessorIT_Lm3ENS_16DefaultPtrTraitsElEENS5_IKS6_Lm3ES7_lEEiii)
        /*041c*/ 	.word	0x00000010


	//----- nvinfo : EIATTR_FRAME_SIZE
	.align		4
.L_203:
        /*0420*/ 	.byte	0x04, 0x11
        /*0422*/ 	.short	(.L_205 - .L_204)
	.align		4
.L_204:
        /*0424*/ 	.word	index@($__internal_34_$__cuda_sm20_rem_s64)
        /*0428*/ 	.word	0x00000000


	//----- nvinfo : EIATTR_FRAME_SIZE
	.align		4
.L_205:
        /*042c*/ 	.byte	0x04, 0x11
        /*042e*/ 	.short	(.L_207 - .L_206)
	.align		4
.L_206:
        /*0430*/ 	.word	index@(_ZN2at6native54_GLOBAL__N__757059ea_21_ReplicationPadding_cu_4a93dcdf31replication_pad_backward_kernelIN3c104HalfEEEvNS_27GenericPackedTensorAccessorIT_Lm3ENS_16DefaultPtrTraitsElEENS5_IKS6_Lm3ES7_lEEiii)
        /*0434*/ 	.word	0x00000000


	//----- nvinfo : EIATTR_REGCOUNT
	.align		4
.L_207:
        /*0438*/ 	.byte	0x04, 0x2f
        /*043a*/ 	.short	(.L_209 - .L_208)
	.align		4
.L_208:
        /*043c*/ 	.word	index@(_ZN2at6native54_GLOBAL__N__757059ea_21_ReplicationPadding_cu_4a93dcdf31replication_pad_backward_kernelIN3c108BFloat16EEEvNS_27GenericPackedTensorAccessorIT_Lm3ENS_16DefaultPtrTraitsElEENS5_IKS6_Lm3ES7_lEEiii)
        /*0440*/ 	.word	0x00000010


	//----- nvinfo : EIATTR_FRAME_SIZE
	.align		4
.L_209:
        /*0444*/ 	.byte	0x04, 0x11
        /*0446*/ 	.short	(.L_211 - .L_210)
	.align		4
.L_210:
        /*0448*/ 	.word	index@($__internal_33_$__cuda_sm20_rem_s64)
        /*044c*/ 	.word	0x00000000


	//----- nvinfo : EIATTR_FRAME_SIZE
	.align		4
.L_211:
        /*0450*/ 	.byte	0x04, 0x11
        /*0452*/ 	.short	(.L_213 - .L_212)
	.align		4
.L_212:
        /*0454*/ 	.word	index@(_ZN2at6native54_GLOBAL__N__757059ea_21_ReplicationPadding_cu_4a93dcdf31replication_pad_backward_kernelIN3c108BFloat16EEEvNS_27GenericPackedTensorAccessorIT_Lm3ENS_16DefaultPtrTraitsElEENS5_IKS6_Lm3ES7_lEEiii)
        /*0458*/ 	.word	0x00000000


	//----- nvinfo : EIATTR_REGCOUNT
	.align		4
.L_213:
        /*045c*/ 	.byte	0x04, 0x2f
        /*045e*/ 	.short	(.L_215 - .L_214)
	.align		4
.L_214:
        /*0460*/ 	.word	index@(_ZN2at6native54_GLOBAL__N__757059ea_21_ReplicationPadding_cu_4a93dcdf32replication_pad_forward_kernel2dIhEEvNS_27GenericPackedTensorAccessorIKT_Lm4ENS_16DefaultPtrTraitsElEENS3_IS4_Lm4ES6_lEEiiii)
        /*0464*/ 	.word	0x00000010


	//----- nvinfo : EIATTR_FRAME_SIZE
	.align		4
.L_215:
        /*0468*/ 	.byte	0x04, 0x11
        /*046a*/ 	.short	(.L_217 - .L_216)
	.align		4
.L_216:
        /*046c*/ 	.word	index@($__internal_32_$__cuda_sm20_div_s64)
        /*0470*/ 	.word	0x00000000


	//----- nvinfo : EIATTR_FRAME_SIZE
	.align		4
.L_217:
        /*0474*/ 	.byte	0x04, 0x11
        /*0476*/ 	.short	(.L_219 - .L_218)
	.align		4
.L_218:
        /*0478*/ 	.word	index@(_ZN2at6native54_GLOBAL__N__757059ea_21_ReplicationPadding_cu_4a93dcdf32replication_pad_forward_kernel2dIhEEvNS_27GenericPackedTensorAccessorIKT_Lm4ENS_16DefaultPtrTraitsElEENS3_IS4_Lm4ES6_lEEiiii)
        /*047c*/ 	.word	0x00000000


	//----- nvinfo : EIATTR_REGCOUNT
	.align		4
.L_219:
        /*0480*/ 	.byte	0x04, 0x2f
        /*0482*/ 	.short	(.L_221 - .L_220)
	.align		4
.L_220:
        /*0484*/ 	.word	index@(_ZN2at6native54_GLOBAL__N__757059ea_21_ReplicationPadding_cu_4a93dcdf32replication_pad_forward_kernel2dIaEEvNS_27GenericPackedTensorAccessorIKT_Lm4ENS_16DefaultPtrTraitsElEENS3_IS4_Lm4ES6_lEEiiii)
        /*0488*/ 	.word	0x00000010


	//----- nvinfo : EIATTR_FRAME_SIZE
	.align		4
.L_221:
        /*048c*/ 	.byte	0x04, 0x11
        /*048e*/ 	.short	(.L_223 - .L_222)
	.align		4
.L_222:
        /*0490*/ 	.word	index@($__internal_31_$__cuda_sm20_div_s64)
        /*0494*/ 	.word	0x00000000


	//----- nvinfo : EIATTR_FRAME_SIZE
	.align		4
.L_223:
        /*0498*/ 	.byte	0x04, 0x11
        /*049a*/ 	.short	(.L_225 - .L_224)
	.align		4
.L_224:
        /*049c*/ 	.word	index@(_ZN2at6native54_GLOBAL__N__757059ea_21_ReplicationPadding_cu_4a93dcdf32replication_pad_forward_kernel2dIaEEvNS_27GenericPackedTensorAccessorIKT_Lm4ENS_16DefaultPtrTraitsElEENS3_IS4_Lm4ES6_lEEiiii)
        /*04a0*/ 	.word	0x00000000


	//----- nvinfo : EIATTR_REGCOUNT
	.align		4
.L_225:
        /*04a4*/ 	.byte	0x04, 0x2f
        /*04a6*/ 	.short	(.L_227 - .L_226)
	.align		4
.L_226:
        /*04a8*/ 	.word	index@(_ZN2at6native54_GLOBAL__N__757059ea_21_ReplicationPadding_cu_4a93dcdf32replication_pad_forward_kernel2dIiEEvNS_27GenericPackedTensorAccessorIKT_Lm4ENS_16DefaultPtrTraitsElEENS3_IS4_Lm4ES6_lEEiiii)
        /*04ac*/ 	.word	0x00000010


	//----- nvinfo : EIATTR_FRAME_SIZE
	.align		4
.L_227:
        /*04b0*/ 	.byte	0x04, 0x11
        /*04b2*/ 	.short	(.L_229 - .L_228)
	.align		4
.L_228:
        /*04b4*/ 	.word	index@($__internal_30_$__cuda_sm20_div_s64)
        /*04b8*/ 	.word	0x00000000


	//----- nvinfo : EIATTR_FRAME_SIZE
	.align		4
.L_229:
        /*04bc*/ 	.byte	0x04, 0x11
        /*04be*/ 	.short	(.L_231 - .L_230)
	.align		4
.L_230:
        /*04c0*/ 	.word	index@(_ZN2at6native54_GLOBAL__N__757059ea_21_ReplicationPadding_cu_4a93dcdf32replication_pad_forward_kernel2dIiEEvNS_27GenericPackedTensorAccessorIKT_Lm4ENS_16DefaultPtrTraitsElEENS3_IS4_Lm4ES6_lEEiiii)
        /*04c4*/ 	.word	0x00000000


	//----- nvinfo : EIATTR_REGCOUNT
	.align		4
.L_231:
        /*04c8*/ 	.byte	0x04, 0x2f
        /*04ca*/ 	.short	(.L_233 - .L_232)
	.align		4
.L_232:
        /*04cc*/ 	.word	index@(_ZN2at6native54_GLOBAL__N__757059ea_21_ReplicationPadding_cu_4a93dcdf32replication_pad_forward_kernel2dIlEEvNS_27GenericPackedTensorAccessorIKT_Lm4ENS_16DefaultPtrTraitsElEENS3_IS4_Lm4ES6_lEEiiii)
        /*04d0*/ 	.word	0x00000010


	//----- nvinfo : EIATTR_FRAME_SIZE
	.align		4
.L_233:
        /*04d4*/ 	.byte	0x04, 0x11
        /*04d6*/ 	.short	(.L_235 - .L_234)
	.align		4
.L_234:
        /*04d8*/ 	.word	index@($__internal_29_$__cuda_sm20_div_s64)
        /*04dc*/ 	.word	0x00000000


	//----- nvinfo : EIATTR_FRAME_SIZE
	.align		4
.L_235:
        /*04e0*/ 	.byte	0x04, 0x11
        /*04e2*/ 	.short	(.L_237 - .L_236)
	.align		4
.L_236:
        /*04e4*/ 	.word	index@(_ZN2at6native54_GLOBAL__N__757059ea_21_ReplicationPadding_cu_4a93dcdf32replication_pad_forward_kernel2dIlEEvNS_27GenericPackedTensorAccessorIKT_Lm4ENS_16DefaultPtrTraitsElEENS3_IS4_Lm4ES6_lEEiiii)
        /*04e8*/ 	.word	0x00000000


	//----- nvinfo : EIATTR_REGCOUNT
	.align		4
.L_237:
        /*04ec*/ 	.byte	0x04, 0x2f
        /*04ee*/ 	.short	(.L_239 - .L_238)
	.align		4
.L_238:
        /*04f0*/ 	.word	index@(_ZN2at6native54_GLOBAL__N__757059ea_21_ReplicationPadding_cu_4a93dcdf32replication_pad_forward_kernel2dIsEEvNS_27GenericPackedTensorAccessorIKT_Lm4ENS_16DefaultPtrTraitsElEENS3_IS4_Lm4ES6_lEEiiii)
        /*04f4*/ 	.word	0x00000010


	//----- nvinfo : EIATTR_FRAME_SIZE
	.align		4
.L_239:
        /*04f8*/ 	.byte	0x04, 0x11
        /*04fa*/ 	.short	(.L_241 - .L_240)
	.align		4
.L_240:
        /*04fc*/ 	.word	index@($__internal_28_$__cuda_sm20_div_s64)
        /*0500*/ 	.word	0x00000000


	//----- nvinfo : EIATTR_FRAME_SIZE
	.align		4
.L_241:
        /*0504*/ 	.byte	0x04, 0x11
        /*0506*/ 	.short	(.L_243 - .L_242)
	.align		4
.L_242:
        /*0508*/ 	.word	index@(_ZN2at6native54_GLOBAL__N__757059ea_21_ReplicationPadding_cu_4a93dcdf32replication_pad_forward_kernel2dIsEEvNS_27GenericPackedTensorAccessorIKT_Lm4ENS_16DefaultPtrTraitsElEENS3_IS4_Lm4ES6_lEEiiii)
        /*050c*/ 	.word	0x00000000


	//----- nvinfo : EIATTR_REGCOUNT
	.align		4
.L_243:
        /*0510*/ 	.byte	0x04, 0x2f
        /*0512*/ 	.short	(.L_245 - .L_244)
	.align		4
.L_244:
        /*0514*/ 	.word	index@(_ZN2at6native54_GLOBAL__N__757059ea_21_ReplicationPadding_cu_4a93dcdf32replication_pad_forward_kernel2dIdEEvNS_27GenericPackedTensorAccessorIKT_Lm4ENS_16DefaultPtrTraitsElEENS3_IS4_Lm4ES6_lEEiiii)
        /*0518*/ 	.word	0x00000010


	//----- nvinfo : EIATTR_FRAME_SIZE
	.align		4
.L_245:
        /*051c*/ 	.byte	0x04, 0x11
        /*051e*/ 	.short	(.L_247 - .L_246)
	.align		4
.L_246:
        /*0520*/ 	.word	index@($__internal_27_$__cuda_sm20_div_s64)
        /*0524*/ 	.word	0x00000000


	//----- nvinfo : EIATTR_FRAME_SIZE
	.align		4
.L_247:
        /*0528*/ 	.byte	0x04, 0x11
        /*052a*/ 	.short	(.L_249 - .L_248)
	.align		4
.L_248:
        /*052c*/ 	.word	index@(_ZN2at6native54_GLOBAL__N__757059ea_21_ReplicationPadding_cu_4a93dcdf32replication_pad_forward_kernel2dIdEEvNS_27GenericPackedTensorAccessorIKT_Lm4ENS_16DefaultPtrTraitsElEENS3_IS4_Lm4ES6_lEEiiii)
        /*0530*/ 	.word	0x00000000


	//----- nvinfo : EIATTR_REGCOUNT
	.align		4
.L_249:
        /*0534*/ 	.byte	0x04, 0x2f
        /*0536*/ 	.short	(.L_251 - .L_250)
	.align		4
.L_250:
        /*0538*/ 	.word	index@(_ZN2at6native54_GLOBAL__N__757059ea_21_ReplicationPadding_cu_4a93dcdf32replication_pad_forward_kernel2dIfEEvNS_27GenericPackedTensorAccessorIKT_Lm4ENS_16DefaultPtrTraitsElEENS3_IS4_Lm4ES6_lEEiiii)
        /*053c*/ 	.word	0x00000010


	//----- nvinfo : EIATTR_FRAME_SIZE
	.align		4
.L_251:
        /*0540*/ 	.byte	0x04, 0x11
        /*0542*/ 	.short	(.L_253 - .L_252)
	.align		4
.L_252:
        /*0544*/ 	.word	index@($__internal_26_$__cuda_sm20_div_s64)
        /*0548*/ 	.word	0x00000000


	//----- nvinfo : EIATTR_FRAME_SIZE
	.align		4
.L_253:
        /*054c*/ 	.byte	0x04, 0x11
        /*054e*/ 	.short	(.L_255 - .L_254)
	.align		4
.L_254:
        /*0550*/ 	.word	index@(_ZN2at6native54_GLOBAL__N__757059ea_21_ReplicationPadding_cu_4a93dcdf32replication_pad_forward_kernel2dIfEEvNS_27GenericPackedTensorAccessorIKT_Lm4ENS_16DefaultPtrTraitsElEENS3_IS4_Lm4ES6_lEEiiii)
        /*0554*/ 	.word	0x00000000


	//----- nvinfo : EIATTR_REGCOUNT
	.align		4
.L_255:
        /*0558*/ 	.byte	0x04, 0x2f
        /*055a*/ 	.short	(.L_257 - .L_256)
	.align		4
.L_256:
        /*055c*/ 	.word	index@(_ZN2at6native54_GLOBAL__N__757059ea_21_ReplicationPadding_cu_4a93dcdf32replication_pad_forward_kernel2dIN3c107complexIdEEEEvNS_27GenericPackedTensorAccessorIKT_Lm4ENS_16DefaultPtrTraitsElEENS6_IS7_Lm4ES9_lEEiiii)
        /*0560*/ 	.word	0x00000010


	//----- nvinfo : EIATTR_FRAME_SIZE
	.align		4
.L_257:
        /*0564*/ 	.byte	0x04, 0x11
        /*0566*/ 	.short	(.L_259 - .L_258)
	.align		4
.L_258:
        /*0568*/ 	.word	index@($__internal_25_$__cuda_sm20_div_s64)
        /*056c*/ 	.word	0x00000000


	//----- nvinfo : EIATTR_FRAME_SIZE
	.align		4
.L_259:
        /*0570*/ 	.byte	0x04, 0x11
        /*0572*/ 	.short	(.L_261 - .L_260)
	.align		4
.L_260:
        /*0574*/ 	.word	index@(_ZN2at6native54_GLOBAL__N__757059ea_21_ReplicationPadding_cu_4a93dcdf32replication_pad_forward_kernel2dIN3c107complexIdEEEEvNS_27GenericPackedTensorAccessorIKT_Lm4ENS_16DefaultPtrTraitsElEENS6_IS7_Lm4ES9_lEEiiii)
        /*0578*/ 	.word	0x00000000


	//----- nvinfo : EIATTR_REGCOUNT
	.align		4
.L_261:
        /*057c*/ 	.byte	0x04, 0x2f
        /*057e*/ 	.short	(.L_263 - .L_262)
	.align		4
.L_262:
        /*0580*/ 	.word	index@(_ZN2at6native54_GLOBAL__N__757059ea_21_ReplicationPadding_cu_4a93dcdf32replication_pad_forward_kernel2dIN3c107complexIfEEEEvNS_27GenericPackedTensorAccessorIKT_Lm4ENS_16DefaultPtrTraitsElEENS6_IS7_Lm4ES9_lEEiiii)
        /*0584*/ 	.word	0x00000010


	//----- nvinfo : EIATTR_FRAME_SIZE
	.align		4
.L_263:
        /*0588*/ 	.byte	0x04, 0x11
        /*058a*/ 	.short	(.L_265 - .L_264)
	.align		4
.L_264:
        /*058c*/ 	.word	index@($__internal_24_$__cuda_sm20_div_s64)
        /*0590*/ 	.word	0x00000000


	//----- nvinfo : EIATTR_FRAME_SIZE
	.align		4
.L_265:
        /*0594*/ 	.byte	0x04, 0x11
        /*0596*/ 	.short	(.L_267 - .L_266)
	.align		4
.L_266:
        /*0598*/ 	.word	index@(_ZN2at6native54_GLOBAL__N__757059ea_21_ReplicationPadding_cu_4a93dcdf32replication_pad_forward_kernel2dIN3c107complexIfEEEEvNS_27GenericPackedTensorAccessorIKT_Lm4ENS_16DefaultPtrTraitsElEENS6_IS7_Lm4ES9_lEEiiii)
        /*059c*/ 	.word	0x00000000


	//----- nvinfo : EIATTR_REGCOUNT
	.align		4
.L_267:
        /*05a0*/ 	.byte	0x04, 0x2f
        /*05a2*/ 	.short	(.L_269 - .L_268)
	.align		4
.L_268:
        /*05a4*/ 	.word	index@(_ZN2at6native54_GLOBAL__N__757059ea_21_ReplicationPadding_cu_4a93dcdf32replication_pad_forward_kernel2dIN3c104HalfEEEvNS_27GenericPackedTensorAccessorIKT_Lm4ENS_16DefaultPtrTraitsElEENS5_IS6_Lm4ES8_lEEiiii)
        /*05a8*/ 	.word	0x00000010


	//----- nvinfo : EIATTR_FRAME_SIZE
	.align		4
.L_269:
        /*05ac*/ 	.byte	0x04, 0x11
        /*05ae*/ 	.short	(.L_271 - .L_270)
	.align		4
.L_270:
        /*05b0*/ 	.word	index@($__internal_23_$__cuda_sm20_div_s64)
        /*05b4*/ 	.word	0x00000000


	//----- nvinfo : EIATTR_FRAME_SIZE
	.align		4
.L_271:
        /*05b8*/ 	.byte	0x04, 0x11
        /*05ba*/ 	.short	(.L_273 - .L_272)
	.align		4
.L_272:
        /*05bc*/ 	.word	index@(_ZN2at6native54_GLOBAL__N__757059ea_21_ReplicationPadding_cu_4a93dcdf32replication_pad_forward_kernel2dIN3c104HalfEEEvNS_27GenericPackedTensorAccessorIKT_Lm4ENS_16DefaultPtrTraitsElEENS5_IS6_Lm4ES8_lEEiiii)
        /*05c0*/ 	.word	0x00000000


	//----- nvinfo : EIATTR_REGCOUNT
	.align		4
.L_273:
        /*05c4*/ 	.byte	0x04, 0x2f
        /*05c6*/ 	.short	(.L_275 - .L_274)
	.align		4
.L_274:
        /*05c8*/ 	.word	index@(_ZN2at6native54_GLOBAL__N__757059ea_21_ReplicationPadding_cu_4a93dcdf32replication_pad_forward_kernel2dIN3c108BFloat16EEEvNS_27GenericPackedTensorAccessorIKT_Lm4ENS_16DefaultPtrTraitsElEENS5_IS6_Lm4ES8_lEEiiii)
        /*05cc*/ 	.word	0x00000010


	//----- nvinfo : EIATTR_FRAME_SIZE
	.align		4
.L_275:
        /*05d0*/ 	.byte	0x04, 0x11
        /*05d2*/ 	.short	(.L_277 - .L_276)
	.align		4
.L_276:
        /*05d4*/ 	.word	index@($__internal_22_$__cuda_sm20_div_s64)
        /*05d8*/ 	.word	0x00000000


	//----- nvinfo : EIATTR_FRAME_SIZE
	.align		4
.L_277:
        /*05dc*/ 	.byte	0x04, 0x11
        /*05de*/ 	.short	(.L_279 - .L_278)
	.align		4
.L_278:
        /*05e0*/ 	.word	index@(_ZN2at6native54_GLOBAL__N__757059ea_21_ReplicationPadding_cu_4a93dcdf32replication_pad_forward_kernel2dIN3c108BFloat16EEEvNS_27GenericPackedTensorAccessorIKT_Lm4ENS_16DefaultPtrTraitsElEENS5_IS6_Lm4ES8_lEEiiii)
        /*05e4*/ 	.word	0x00000000


	//----- nvinfo : EIATTR_REGCOUNT
	.align		4
.L_279:
        /*05e8*/ 	.byte	0x04, 0x2f
        /*05ea*/ 	.short	(.L_281 - .L_280)
	.align		4
.L_280:
        /*05ec*/ 	.word	index@(_ZN2at6native54_GLOBAL__N__757059ea_21_ReplicationPadding_cu_4a93dcdf32replication_pad_forward_kernel3dIhEEvNS_27GenericPackedTensorAccessorIKT_Lm5ENS_16DefaultPtrTraitsElEENS3_IS4_Lm5ES6_lEEiiiii)
        /*05f0*/ 	.word	0x00000016


	//----- nvinfo : EIATTR_FRAME_SIZE
	.align		4
.L_281:
        /*05f4*/ 	.byte	0x04, 0x11
        /*05f6*/ 	.short	(.L_283 - .L_282)
	.align		4
.L_282:
        /*05f8*/ 	.word	index@($__internal_21_$__cuda_sm20_rem_s64)
        /*05fc*/ 	.word	0x00000000


	//----- nvinfo : EIATTR_FRAME_SIZE
	.align		4
.L_283:
        /*0600*/ 	.byte	0x04, 0x11
        /*0602*/ 	.short	(.L_285 - .L_284)
	.align		4
.L_284:
        /*0604*/ 	.word	index@($__internal_20_$__cuda_sm20_div_s64)
        /*0608*/ 	.word	0x00000000


	//----- nvinfo : EIATTR_FRAME_SIZE
	.align		4
.L_285:
        /*060c*/ 	.byte	0x04, 0x11
        /*060e*/ 	.short	(.L_287 - .L_286)
	.align		4
.L_286:
        /*0610*/ 	.word	index@(_ZN2at6native54_GLOBAL__N__757059ea_21_ReplicationPadding_cu_4a93dcdf32replication_pad_forward_kernel3dIhEEvNS_27GenericPackedTensorAccessorIKT_Lm5ENS_16DefaultPtrTraitsElEENS3_IS4_Lm5ES6_lEEiiiii)
        /*0614*/ 	.word	0x00000000


	//----- nvinfo : EIATTR_REGCOUNT
	.align		4
.L_287:
        /*0618*/ 	.byte	0x04, 0x2f
        /*061a*/ 	.short	(.L_289 - .L_288)
	.align		4
.L_288:
        /*061c*/ 	.word	index@(_ZN2at6native54_GLOBAL__N__757059ea_21_ReplicationPadding_cu_4a93dcdf32replication_pad_forward_kernel3dIaEEvNS_27GenericPackedTensorAccessorIKT_Lm5ENS_16DefaultPtrTraitsElEENS3_IS4_Lm5ES6_lEEiiiii)
        /*0620*/ 	.word	0x00000016


	//----- nvinfo : EIATTR_FRAME_SIZE
	.align		4
.L_289:
        /*0624*/ 	.byte	0x04, 0x11
        /*0626*/ 	.short	(.L_291 - .L_290)
	.align		4
.L_290:
        /*0628*/ 	.word	index@($__internal_19_$__cuda_sm20_rem_s64)
        /*062c*/ 	.word	0x00000000


	//----- nvinfo : EIATTR_FRAME_SIZE
	.align		4
.L_291:
        /*0630*/ 	.byte	0x04, 0x11
        /*0632*/ 	.short	(.L_293 - .L_292)
	.align		4
.L_292:
        /*0634*/ 	.word	index@($__internal_18_$__cuda_sm20_div_s64)
        /*0638*/ 	.word	0x00000000


	//----- nvinfo : EIATTR_FRAME_SIZE
	.align		4
.L_293:
        /*063c*/ 	.byte	0x04, 0x11
        /*063e*/ 	.short	(.L_295 - .L_294)
	.align		4
.L_294:
        /*0640*/ 	.word	index@(_ZN2at6native54_GLOBAL__N__757059ea_21_ReplicationPadding_cu_4a93dcdf32replication_pad_forward_kernel3dIaEEvNS_27GenericPackedTensorAccessorIKT_Lm5ENS_16DefaultPtrTraitsElEENS3_IS4_Lm5ES6_lEEiiiii)
        /*0644*/ 	.word	0x00000000


	//----- nvinfo : EIATTR_REGCOUNT
	.align		4
.L_295:
        /*0648*/ 	.byte	0x04, 0x2f
        /*064a*/ 	.short	(.L_297 - .L_296)
	.align		4
.L_296:
        /*064c*/ 	.word	index@(_ZN2at6native54_GLOBAL__N__757059ea_21_ReplicationPadding_cu_4a93dcdf32replication_pad_forward_kernel3dIiEEvNS_27GenericPackedTensorAccessorIKT_Lm5ENS_16DefaultPtrTraitsElEENS3_IS4_Lm5ES6_lEEiiiii)
        /*0650*/ 	.word	0x00000016


	//----- nvinfo : EIATTR_FRAME_SIZE
	.align		4
.L_297:
        /*0654*/ 	.byte	0x04, 0x11
        /*0656*/ 	.short	(.L_299 - .L_298)
	.align		4
.L_298:
        /*0658*/ 	.word	index@($__internal_17_$__cuda_sm20_rem_s64)
        /*065c*/ 	.word	0x00000000


	//----- nvinfo : EIATTR_FRAME_SIZE
	.align		4
.L_299:
        /*0660*/ 	.byte	0x04, 0x11
        /*0662*/ 	.short	(.L_301 - .L_300)
	.align		4
.L_300:
        /*0664*/ 	.word	index@($__internal_16_$__cuda_sm20_div_s64)
        /*0668*/ 	.word	0x00000000


	//----- nvinfo : EIATTR_FRAME_SIZE
	.align		4
.L_301:
        /*066c*/ 	.byte	0x04, 0x11
        /*066e*/ 	.short	(.L_303 - .L_302)
	.align		4
.L_302:
        /*0670*/ 	.word	index@(_ZN2at6native54_GLOBAL__N__757059ea_21_ReplicationPadding_cu_4a93dcdf32replication_pad_forward_kernel3dIiEEvNS_27GenericPackedTensorAccessorIKT_Lm5ENS_16DefaultPtrTraitsElEENS3_IS4_Lm5ES6_lEEiiiii)
        /*0674*/ 	.word	0x00000000


	//----- nvinfo : EIATTR_REGCOUNT
	.align		4
.L_303:
        /*0678*/ 	.byte	0x04, 0x2f
        /*067a*/ 	.short	(.L_305 - .L_304)
	.align		4
.L_304:
        /*067c*/ 	.word	index@(_ZN2at6native54_GLOBAL__N__757059ea_21_ReplicationPadding_cu_4a93dcdf32replication_pad_forward_kernel3dIlEEvNS_27GenericPackedTensorAccessorIKT_Lm5ENS_16DefaultPtrTraitsElEENS3_IS4_Lm5ES6_lEEiiiii)
        /*0680*/ 	.word	0x00000016


	//----- nvinfo : EIATTR_FRAME_SIZE
	.align		4
.L_305:
        /*0684*/ 	.byte	0x04, 0x11
        /*0686*/ 	.short	(.L_307 - .L_306)
	.align		4
.L_306:
        /*0688*/ 	.word	index@($__internal_15_$__cuda_sm20_rem_s64)
        /*068c*/ 	.word	0x00000000


	//----- nvinfo : EIATTR_FRAME_SIZE
	.align		4
.L_307:
        /*0690*/ 	.byte	0x04, 0x11
        /*0692*/ 	.short	(.L_309 - .L_308)
	.align		4
.L_308:
        /*0694*/ 	.word	index@($__internal_14_$__cuda_sm20_div_s64)
        /*0698*/ 	.word	0x00000000


	//----- nvinfo : EIATTR_FRAME_SIZE
	.align		4
.L_309:
        /*069c*/ 	.byte	0x04, 0x11
        /*069e*/ 	.short	(.L_311 - .L_310)
	.align		4
.L_310:
        /*06a0*/ 	.word	index@(_ZN2at6native54_GLOBAL__N__757059ea_21_ReplicationPadding_cu_4a93dcdf32replication_pad_forward_kernel3dIlEEvNS_27GenericPackedTensorAccessorIKT_Lm5ENS_16DefaultPtrTraitsElEENS3_IS4_Lm5ES6_lEEiiiii)
        /*06a4*/ 	.word	0x00000000


	//----- nvinfo : EIATTR_REGCOUNT
	.align		4
.L_311:
        /*06a8*/ 	.byte	0x04, 0x2f
        /*06aa*/ 	.short	(.L_313 - .L_312)
	.align		4
.L_312:
        /*06ac*/ 	.word	index@(_ZN2at6native54_GLOBAL__N__757059ea_21_ReplicationPadding_cu_4a93dcdf32replication_pad_forward_kernel3dIsEEvNS_27GenericPackedTensorAccessorIKT_Lm5ENS_16DefaultPtrTraitsElEENS3_IS4_Lm5ES6_lEEiiiii)
        /*06b0*/ 	.word	0x00000016


	//----- nvinfo : EIATTR_FRAME_SIZE
	.align		4
.L_313:
        /*06b4*/ 	.byte	0x04, 0x11
        /*06b6*/ 	.short	(.L_315 - .L_314)
	.align		4
.L_314:
        /*06b8*/ 	.word	index@($__internal_13_$__cuda_sm20_rem_s64)
        /*06bc*/ 	.word	0x00000000


	//----- nvinfo : EIATTR_FRAME_SIZE
	.align		4
.L_315:
        /*06c0*/ 	.byte	0x04, 0x11
        /*06c2*/ 	.short	(.L_317 - .L_316)
	.align		4
.L_316:
        /*06c4*/ 	.word	index@($__internal_12_$__cuda_sm20_div_s64)
        /*06c8*/ 	.word	0x00000000


	//----- nvinfo : EIATTR_FRAME_SIZE
	.align		4
.L_317:
        /*06cc*/ 	.byte	0x04, 0x11
        /*06ce*/ 	.short	(.L_319 - .L_318)
	.align		4
.L_318:
        /*06d0*/ 	.word	index@(_ZN2at6native54_GLOBAL__N__757059ea_21_ReplicationPadding_cu_4a93dcdf32replication_pad_forward_kernel3dIsEEvNS_27GenericPackedTensorAccessorIKT_Lm5ENS_16DefaultPtrTraitsElEENS3_IS4_Lm5ES6_lEEiiiii)
        /*06d4*/ 	.word	0x00000000


	//----- nvinfo : EIATTR_REGCOUNT
	.align		4
.L_319:
        /*06d8*/ 	.byte	0x04, 0x2f
        /*06da*/ 	.short	(.L_321 - .L_320)
	.align		4
.L_320:
        /*06dc*/ 	.word	index@(_ZN2at6native54_GLOBAL__N__757059ea_21_ReplicationPadding_cu_4a93dcdf32replication_pad_forward_kernel3dIdEEvNS_27GenericPackedTensorAccessorIKT_Lm5ENS_16DefaultPtrTraitsElEENS3_IS4_Lm5ES6_lEEiiiii)
        /*06e0*/ 	.word	0x00000016


	//----- nvinfo : EIATTR_FRAME_SIZE
	.align		4
.L_321:
        /*06e4*/ 	.byte	0x04, 0x11
        /*06e6*/ 	.short	(.L_323 - .L_322)
	.align		4
.L_322:
        /*06e8*/ 	.word	index@($__internal_11_$__cuda_sm20_rem_s64)
        /*06ec*/ 	.word	0x00000000


	//----- nvinfo : EIATTR_FRAME_SIZE
	.align		4
.L_323:
        /*06f0*/ 	.byte	0x04, 0x11
        /*06f2*/ 	.short	(.L_325 - .L_324)
	.align		4
.L_324:
        /*06f4*/ 	.word	index@($__internal_10_$__cuda_sm20_div_s64)
        /*06f8*/ 	.word	0x00000000


	//----- nvinfo : EIATTR_FRAME_SIZE
	.align		4
.L_325:
        /*06fc*/ 	.byte	0x04, 0x11
        /*06fe*/ 	.short	(.L_327 - .L_326)
	.align		4
.L_326:
        /*0700*/ 	.word	index@(_ZN2at6native54_GLOBAL__N__757059ea_21_ReplicationPadding_cu_4a93dcdf32replication_pad_forward_kernel3dIdEEvNS_27GenericPackedTensorAccessorIKT_Lm5ENS_16DefaultPtrTraitsElEENS3_IS4_Lm5ES6_lEEiiiii)
        /*0704*/ 	.word	0x00000000


	//----- nvinfo : EIATTR_REGCOUNT
	.align		4
.L_327:
        /*0708*/ 	.byte	0x04, 0x2f
        /*070a*/ 	.short	(.L_329 - .L_328)
	.align		4
.L_328:
        /*070c*/ 	.word	index@(_ZN2at6native54_GLOBAL__N__757059ea_21_ReplicationPadding_cu_4a93dcdf32replication_pad_forward_kernel3dIfEEvNS_27GenericPackedTensorAccessorIKT_Lm5ENS_16DefaultPtrTraitsElEENS3_IS4_Lm5ES6_lEEiiiii)
        /*0710*/ 	.word	0x00000016


	//----- nvinfo : EIATTR_FRAME_SIZE
	.align		4
.L_329:
        /*0714*/ 	.byte	0x04, 0x11
        /*0716*/ 	.short	(.L_331 - .L_330)
	.align		4
.L_330:
        /*0718*/ 	.word	index@($__internal_9_$__cuda_sm20_rem_s64)
        /*071c*/ 	.word	0x00000000


	//----- nvinfo : EIATTR_FRAME_SIZE
	.align		4
.L_331:
        /*0720*/ 	.byte	0x04, 0x11
        /*0722*/ 	.short	(.L_333 - .L_332)
	.align		4
.L_332:
        /*0724*/ 	.word	index@($__internal_8_$__cuda_sm20_div_s64)
        /*0728*/ 	.word	0x00000000


	//----- nvinfo : EIATTR_FRAME_SIZE
	.align		4
.L_333:
        /*072c*/ 	.byte	0x04, 0x11
        /*072e*/ 	.short	(.L_335 - .L_334)
	.align		4
.L_334:
        /*0730*/ 	.word	index@(_ZN2at6native54_GLOBAL__N__757059ea_21_ReplicationPadding_cu_4a93dcdf32replication_pad_forward_kernel3dIfEEvNS_27GenericPackedTensorAccessorIKT_Lm5ENS_16DefaultPtrTraitsElEENS3_IS4_Lm5ES6_lEEiiiii)
        /*0734*/ 	.word	0x00000000


	//----- nvinfo : EIATTR_REGCOUNT
	.align		4
.L_335:
        /*0738*/ 	.byte	0x04, 0x2f
        /*073a*/ 	.short	(.L_337 - .L_336)
	.align		4
.L_336:
        /*073c*/ 	.word	index@(_ZN2at6native54_GLOBAL__N__757059ea_21_ReplicationPadding_cu_4a93dcdf32replication_pad_forward_kernel3dIN3c107complexIdEEEEvNS_27GenericPackedTensorAccessorIKT_Lm5ENS_16DefaultPtrTraitsElEENS6_IS7_Lm5ES9_lEEiiiii)
        /*0740*/ 	.word	0x00000016


	//----- nvinfo : EIATTR_FRAME_SIZE
	.align		4
.L_337:
        /*0744*/ 	.byte	0x04, 0x11
        /*0746*/ 	.short	(.L_339 - .L_338)
	.align		4
.L_338:
        /*0748*/ 	.word	index@($__internal_7_$__cuda_sm20_rem_s64)
        /*074c*/ 	.word	0x00000000


	//----- nvinfo : EIATTR_FRAME_SIZE
	.align		4
.L_339:
        /*0750*/ 	.byte	0x04, 0x11
        /*0752*/ 	.short	(.L_341 - .L_340)
	.align		4
.L_340:
        /*0754*/ 	.word	index@($__internal_6_$__cuda_sm20_div_s64)
        /*0758*/ 	.word	0x00000000


	//----- nvinfo : EIATTR_FRAME_SIZE
	.align		4
.L_341:
        /*075c*/ 	.byte	0x04, 0x11
        /*075e*/ 	.short	(.L_343 - .L_342)
	.align		4
.L_342:
        /*0760*/ 	.word	index@(_ZN2at6native54_GLOBAL__N__757059ea_21_ReplicationPadding_cu_4a93dcdf32replication_pad_forward_kernel3dIN3c107complexIdEEEEvNS_27GenericPackedTensorAccessorIKT_Lm5ENS_16DefaultPtrTraitsElEENS6_IS7_Lm5ES9_lEEiiiii)
        /*0764*/ 	.word	0x00000000


	//----- nvinfo : EIATTR_REGCOUNT
	.align		4
.L_343:
        /*0768*/ 	.byte	0x04, 0x2f
        /*076a*/ 	.short	(.L_345 - .L_344)
	.align		4
.L_344:
        /*076c*/ 	.word	index@(_ZN2at6native54_GLOBAL__N__757059ea_21_ReplicationPadding_cu_4a93dcdf32replication_pad_forward_kernel3dIN3c107complexIfEEEEvNS_27GenericPackedTensorAccessorIKT_Lm5ENS_16DefaultPtrTraitsElEENS6_IS7_Lm5ES9_lEEiiiii)
        /*0770*/ 	.word	0x00000016


	//----- nvinfo : EIATTR_FRAME_SIZE
	.align		4
.L_345:
        /*0774*/ 	.byte	0x04, 0x11
        /*0776*/ 	.short	(.L_347 - .L_346)
	.align		4
.L_346:
        /*0778*/ 	.word	index@($__internal_5_$__cuda_sm20_rem_s64)
        /*077c*/ 	.word	0x00000000


	//----- nvinfo : EIATTR_FRAME_SIZE
	.align		4
.L_347:
        /*0780*/ 	.byte	0x04, 0x11
        /*0782*/ 	.short	(.L_349 - .L_348)
	.align		4
.L_348:
        /*0784*/ 	.word	index@($__internal_4_$__cuda_sm20_div_s64)
        /*0788*/ 	.word	0x00000000


	//----- nvinfo : EIATTR_FRAME_SIZE
	.align		4
.L_349:
        /*078c*/ 	.byte	0x04, 0x11
        /*078e*/ 	.short	(.L_351 - .L_350)
	.align		4
.L_350:
        /*0790*/ 	.word	index@(_ZN2at6native54_GLOBAL__N__757059ea_21_ReplicationPadding_cu_4a93dcdf32replication_pad_forward_kernel3dIN3c107complexIfEEEEvNS_27GenericPackedTensorAccessorIKT_Lm5ENS_16DefaultPtrTraitsElEENS6_IS7_Lm5ES9_lEEiiiii)
        /*0794*/ 	.word	0x00000000


	//----- nvinfo : EIATTR_REGCOUNT
	.align		4
.L_351:
        /*0798*/ 	.byte	0x04, 0x2f
        /*079a*/ 	.short	(.L_353 - .L_352)
	.align		4
.L_352:
        /*079c*/ 	.word	index@(_ZN2at6native54_GLOBAL__N__757059ea_21_ReplicationPadding_cu_4a93dcdf32replication_pad_forward_kernel3dIN3c104HalfEEEvNS_27GenericPackedTensorAccessorIKT_Lm5ENS_16DefaultPtrTraitsElEENS5_IS6_Lm5ES8_lEEiiiii)
        /*07a0*/ 	.word	0x00000016


	//----- nvinfo : EIATTR_FRAME_SIZE
	.align		4
.L_353:
        /*07a4*/ 	.byte	0x04, 0x11
        /*07a6*/ 	.short	(.L_355 - .L_354)
	.align		4
.L_354:
        /*07a8*/ 	.word	index@($__internal_3_$__cuda_sm20_rem_s64)
        /*07ac*/ 	.word	0x00000000


	//----- nvinfo : EIATTR_FRAME_SIZE
	.align		4
.L_355:
        /*07b0*/ 	.byte	0x04, 0x11
        /*07b2*/ 	.short	(.L_357 - .L_356)
	.align		4
.L_356:
        /*07b4*/ 	.word	index@($__internal_2_$__cuda_sm20_div_s64)
        /*07b8*/ 	.word	0x00000000


	//----- nvinfo : EIATTR_FRAME_SIZE
	.align		4
.L_357:
        /*07bc*/ 	.byte	0x04, 0x11
        /*07be*/ 	.short	(.L_359 - .L_358)
	.align		4
.L_358:
        /*07c0*/ 	.word	index@(_ZN2at6native54_GLOBAL__N__757059ea_21_ReplicationPadding_cu_4a93dcdf32replication_pad_forward_kernel3dIN3c104HalfEEEvNS_27GenericPackedTensorAccessorIKT_Lm5ENS_16DefaultPtrTraitsElEENS5_IS6_Lm5ES8_lEEiiiii)
        /*07c4*/ 	.word	0x00000000


	//----- nvinfo : EIATTR_REGCOUNT
	.align		4
.L_359:
        /*07c8*/ 	.byte	0x04, 0x2f
        /*07ca*/ 	.short	(.L_361 - .L_360)
	.align		4
.L_360:
        /*07cc*/ 	.word	index@(_ZN2at6native54_GLOBAL__N__757059ea_21_ReplicationPadding_cu_4a93dcdf32replication_pad_forward_kernel3dIN3c108BFloat16EEEvNS_27GenericPackedTensorAccessorIKT_Lm5ENS_16DefaultPtrTraitsElEENS5_IS6_Lm5ES8_lEEiiiii)
        /*07d0*/ 	.word	0x00000016


	//----- nvinfo : EIATTR_FRAME_SIZE
	.align		4
.L_361:
        /*07d4*/ 	.byte	0x04, 0x11
        /*07d6*/ 	.short	(.L_363 - .L_362)
	.align		4
.L_362:
        /*07d8*/ 	.word	index@($__internal_1_$__cuda_sm20_rem_s64)
        /*07dc*/ 	.word	0x00000000


	//----- nvinfo : EIATTR_FRAME_SIZE
	.align		4
.L_363:
        /*07e0*/ 	.byte	0x04, 0x11
        /*07e2*/ 	.short	(.L_365 - .L_364)
	.align		4
.L_364:
        /*07e4*/ 	.word	index@($__internal_0_$__cuda_sm20_div_s64)
        /*07e8*/ 	.word	0x00000000


	//----- nvinfo : EIATTR_FRAME_SIZE
	.align		4
.L_365:
        /*07ec*/ 	.byte	0x04, 0x11
        /*07ee*/ 	.short	(.L_367 - .L_366)
	.align		4
.L_366:
        /*07f0*/ 	.word	index@(_ZN2at6native54_GLOBAL__N__757059ea_21_ReplicationPadding_cu_4a93dcdf32replication_pad_forward_kernel3dIN3c108BFloat16EEEvNS_27GenericPackedTensorAccessorIKT_Lm5ENS_16DefaultPtrTraitsElEENS5_IS6_Lm5ES8_lEEiiiii)
        /*07f4*/ 	.word	0x00000000


	//----- nvinfo : EIATTR_MIN_STACK_SIZE
	.align		4
.L_367:
        /*07f8*/ 	.byte	0x04, 0x12
        /*07fa*/ 	.short	(.L_369 - .L_368)
	.align		4
.L_368:
        /*07fc*/ 	.word	index@(_ZN2at6native54_GLOBAL__N__757059ea_21_ReplicationPadding_cu_4a93dcdf32replication_pad_forward_kernel3dIN3c108BFloat16EEEvNS_27GenericPackedTensorAccessorIKT_Lm5ENS_16DefaultPtrTraitsElEENS5_IS6_Lm5ES8_lEEiiiii)
        /*0800*/ 	.word	0x00000000


	//----- nvinfo : EIATTR_MIN_STACK_SIZE
	.align		4
.L_369:
        /*0804*/ 	.byte	0x04, 0x12
        /*0806*/ 	.short	(.L_371 - .L_370)
	.align		4
.L_370:
        /*0808*/ 	.word	index@(_ZN2at6native54_GLOBAL__N__757059ea_21_ReplicationPadding_cu_4a93dcdf32replication_pad_forward_kernel3dIN3c104HalfEEEvNS_27GenericPackedTensorAccessorIKT_Lm5ENS_16DefaultPtrTraitsElEENS5_IS6_Lm5ES8_lEEiiiii)
        /*080c*/ 	.word	0x00000000


	//----- nvinfo : EIATTR_MIN_STACK_SIZE
	.align		4
.L_371:
        /*0810*/ 	.byte	0x04, 0x12
        /*0812*/ 	.short	(.L_373 - .L_372)
	.align		4
.L_372:
        /*0814*/ 	.word	index@(_ZN2at6native54_GLOBAL__N__757059ea_21_ReplicationPadding_cu_4a93dcdf32replication_pad_forward_kernel3dIN3c107complexIfEEEEvNS_27GenericPackedTensorAccessorIKT_Lm5ENS_16DefaultPtrTraitsElEENS6_IS7_Lm5ES9_lEEiiiii)
        /*0818*/ 	.word	0x00000000


	//----- nvinfo : EIATTR_MIN_STACK_SIZE
	.align		4
.L_373:
        /*081c*/ 	.byte	0x04, 0x12
        /*081e*/ 	.short	(.L_375 - .L_374)
	.align		4
.L_374:
        /*0820*/ 	.word	index@(_ZN2at6native54_GLOBAL__N__757059ea_21_ReplicationPadding_cu_4a93dcdf32replication_pad_forward_kernel3dIN3c107complexIdEEEEvNS_27GenericPackedTensorAccessorIKT_Lm5ENS_16DefaultPtrTraitsElEENS6_IS7_Lm5ES9_lEEiiiii)
        /*0824*/ 	.word	0x00000000


	//----- nvinfo : EIATTR_MIN_STACK_SIZE
	.align		4
.L_375:
        /*0828*/ 	.byte	0x04, 0x12
        /*082a*/ 	.short	(.L_377 - .L_376)
	.align		4
.L_376:
        /*082c*/ 	.word	index@(_ZN2at6native54_GLOBAL__N__757059ea_21_ReplicationPadding_cu_4a93dcdf32replication_pad_forward_kernel3dIfEEvNS_27GenericPackedTensorAccessorIKT_Lm5ENS_16DefaultPtrTraitsElEENS3_IS4_Lm5ES6_lEEiiiii)
        /*0830*/ 	.word	0x00000000


	//----- nvinfo : EIATTR_MIN_STACK_SIZE
	.align		4
.L_377:
        /*0834*/ 	.byte	0x04, 0x12
        /*0836*/ 	.short	(.L_379 - .L_378)
	.align		4
.L_378:
        /*0838*/ 	.word	index@(_ZN2at6native54_GLOBAL__N__757059ea_21_ReplicationPadding_cu_4a93dcdf32replication_pad_forward_kernel3dIdEEvNS_27GenericPackedTensorAccessorIKT_Lm5ENS_16DefaultPtrTraitsElEENS3_IS4_Lm5ES6_lEEiiiii)
        /*083c*/ 	.word	0x00000000


	//----- nvinfo : EIATTR_MIN_STACK_SIZE
	.align		4
.L_379:
        /*0840*/ 	.byte	0x04, 0x12
        /*0842*/ 	.short	(.L_381 - .L_380)
	.align		4
.L_380:
        /*0844*/ 	.word	index@(_ZN2at6native54_GLOBAL__N__757059ea_21_ReplicationPadding_cu_4a93dcdf32replication_pad_forward_kernel3dIsEEvNS_27GenericPackedTensorAccessorIKT_Lm5ENS_16DefaultPtrTraitsElEENS3_IS4_Lm5ES6_lEEiiiii)
        /*0848*/ 	.word	0x00000000


	//----- nvinfo : EIATTR_MIN_STACK_SIZE
	.align		4
.L_381:
        /*084c*/ 	.byte	0x04, 0x12
        /*084e*/ 	.short	(.L_383 - .L_382)
	.align		4
.L_382:
        /*0850*/ 	.word	index@(_ZN2at6native54_GLOBAL__N__757059ea_21_ReplicationPadding_cu_4a93dcdf32replication_pad_forward_kernel3dIlEEvNS_27GenericPackedTensorAccessorIKT_Lm5ENS_16DefaultPtrTraitsElEENS3_IS4_Lm5ES6_lEEiiiii)
        /*0854*/ 	.word	0x00000000


	//----- nvinfo : EIATTR_MIN_STACK_SIZE
	.align		4
.L_383:
        /*0858*/ 	.byte	0x04, 0x12
        /*085a*/ 	.short	(.L_385 - .L_384)
	.align		4
.L_384:
        /*085c*/ 	.word	index@(_ZN2at6native54_GLOBAL__N__757059ea_21_ReplicationPadding_cu_4a93dcdf32replication_pad_forward_kernel3dIiEEvNS_27GenericPackedTensorAccessorIKT_Lm5ENS_16DefaultPtrTraitsElEENS3_IS4_Lm5ES6_lEEiiiii)
        /*0860*/ 	.word	0x00000000


	//----- nvinfo : EIATTR_MIN_STACK_SIZE
	.align		4
.L_385:
        /*0864*/ 	.byte	0x04, 0x12
        /*0866*/ 	.short	(.L_387 - .L_386)
	.align		4
.L_386:
        /*0868*/ 	.word	index@(_ZN2at6native54_GLOBAL__N__757059ea_21_ReplicationPadding_cu_4a93dcdf32replication_pad_forward_kernel3dIaEEvNS_27GenericPackedTensorAccessorIKT_Lm5ENS_16DefaultPtrTraitsElEENS3_IS4_Lm5ES6_lEEiiiii)
        /*086c*/ 	.word	0x00000000


	//----- nvinfo : EIATTR_MIN_STACK_SIZE
	.align		4
.L_387:
        /*0870*/ 	.byte	0x04, 0x12
        /*0872*/ 	.short	(.L_389 - .L_388)
	.align		4
.L_388:
        /*0874*/ 	.word	index@(_ZN2at6native54_GLOBAL__N__757059ea_21_ReplicationPadding_cu_4a93dcdf32replication_pad_forward_kernel3dIhEEvNS_27GenericPackedTensorAccessorIKT_Lm5ENS_16DefaultPtrTraitsElEENS3_IS4_Lm5ES6_lEEiiiii)
        /*0878*/ 	.word	0x00000000


	//----- nvinfo : EIATTR_MIN_STACK_SIZE
	.align		4
.L_389:
        /*087c*/ 	.byte	0x04, 0x12
        /*087e*/ 	.short	(.L_391 - .L_390)
	.align		4
.L_390:
        /*0880*/ 	.word	index@(_ZN2at6native54_GLOBAL__N__757059ea_21_ReplicationPadding_cu_4a93dcdf32replication_pad_forward_kernel2dIN3c108BFloat16EEEvNS_27GenericPackedTensorAccessorIKT_Lm4ENS_16DefaultPtrTraitsElEENS5_IS6_Lm4ES8_lEEiiii)
        /*0884*/ 	.word	0x00000000


	//----- nvinfo : EIATTR_MIN_STACK_SIZE
	.align		4
.L_391:
        /*0888*/ 	.byte	0x04, 0x12
        /*088a*/ 	.short	(.L_393 - .L_392)
	.align		4
.L_392:
        /*088c*/ 	.word	index@(_ZN2at6native54_GLOBAL__N__757059ea_21_ReplicationPadding_cu_4a93dcdf32replication_pad_forward_kernel2dIN3c104HalfEEEvNS_27GenericPackedTensorAccessorIKT_Lm4ENS_16DefaultPtrTraitsElEENS5_IS6_Lm4ES8_lEEiiii)
        /*0890*/ 	.word	0x00000000


	//----- nvinfo : EIATTR_MIN_STACK_SIZE
	.align		4
.L_393:
        /*0894*/ 	.byte	0x04, 0x12
        /*0896*/ 	.short	(.L_395 - .L_394)
	.align		4
.L_394:
        /*0898*/ 	.word	index@(_ZN2at6native54_GLOBAL__N__757059ea_21_ReplicationPadding_cu_4a93dcdf32replication_pad_forward_kernel2dIN3c107complexIfEEEEvNS_27GenericPackedTensorAccessorIKT_Lm4ENS_16DefaultPtrTraitsElEENS6_IS7_Lm4ES9_lEEiiii)
        /*089c*/ 	.word	0x00000000


	//----- nvinfo : EIATTR_MIN_STACK_SIZE
	.align		4
.L_395:
        /*08a0*/ 	.byte	0x04, 0x12
        /*08a2*/ 	.short	(.L_397 - .L_396)
	.align		4
.L_396:
        /*08a4*/ 	.word	index@(_ZN2at6native54_GLOBAL__N__757059ea_21_ReplicationPadding_cu_4a93dcdf32replication_pad_forward_kernel2dIN3c107complexIdEEEEvNS_27GenericPackedTensorAccessorIKT_Lm4ENS_16DefaultPtrTraitsElEENS6_IS7_Lm4ES9_lEEiiii)
        /*08a8*/ 	.word	0x00000000


	//----- nvinfo : EIATTR_MIN_STACK_SIZE
	.align		4
.L_397:
        /*08ac*/ 	.byte	0x04, 0x12
        /*08ae*/ 	.short	(.L_399 - .L_398)
	.align		4
.L_398:
        /*08b0*/ 	.word	index@(_ZN2at6native54_GLOBAL__N__757059ea_21_ReplicationPadding_cu_4a93dcdf32replication_pad_forward_kernel2dIfEEvNS_27GenericPackedTensorAccessorIKT_Lm4ENS_16DefaultPtrTraitsElEENS3_IS4_Lm4ES6_lEEiiii)
        /*08b4*/ 	.word	0x00000000


	//----- nvinfo : EIATTR_MIN_STACK_SIZE
	.align		4
.L_399:
        /*08b8*/ 	.byte	0x04, 0x12
        /*08ba*/ 	.short	(.L_401 - .L_400)
	.align		4
.L_400:
        /*08bc*/ 	.word	index@(_ZN2at6native54_GLOBAL__N__757059ea_21_ReplicationPadding_cu_4a93dcdf32replication_pad_forward_kernel2dIdEEvNS_27GenericPackedTensorAccessorIKT_Lm4ENS_16DefaultPtrTraitsElEENS3_IS4_Lm4ES6_lEEiiii)
        /*08c0*/ 	.word	0x00000000


	//----- nvinfo : EIATTR_MIN_STACK_SIZE
	.align		4
.L_401:
        /*08c4*/ 	.byte	0x04, 0x12
        /*08c6*/ 	.short	(.L_403 - .L_402)
	.align		4
.L_402:
        /*08c8*/ 	.word	index@(_ZN2at6native54_GLOBAL__N__757059ea_21_ReplicationPadding_cu_4a93dcdf32replication_pad_forward_kernel2dIsEEvNS_27GenericPackedTensorAccessorIKT_Lm4ENS_16DefaultPtrTraitsElEENS3_IS4_Lm4ES6_lEEiiii)
        /*08cc*/ 	.word	0x00000000


	//----- nvinfo : EIATTR_MIN_STACK_SIZE
	.align		4
.L_403:
        /*08d0*/ 	.byte	0x04, 0x12
        /*08d2*/ 	.short	(.L_405 - .L_404)
	.align		4
.L_404:
        /*08d4*/ 	.word	index@(_ZN2at6native54_GLOBAL__N__757059ea_21_ReplicationPadding_cu_4a93dcdf32replication_pad_forward_kernel2dIlEEvNS_27GenericPackedTensorAccessorIKT_Lm4ENS_16DefaultPtrTraitsElEENS3_IS4_Lm4ES6_lEEiiii)
        /*08d8*/ 	.word	0x00000000


	//----- nvinfo : EIATTR_MIN_STACK_SIZE
	.align		4
.L_405:
        /*08dc*/ 	.byte	0x04, 0x12
        /*08de*/ 	.short	(.L_407 - .L_406)
	.align		4
.L_406:
        /*08e0*/ 	.word	index@(_ZN2at6native54_GLOBAL__N__757059ea_21_ReplicationPadding_cu_4a93dcdf32replication_pad_forward_kernel2dIiEEvNS_27GenericPackedTensorAccessorIKT_Lm4ENS_16DefaultPtrTraitsElEENS3_IS4_Lm4ES6_lEEiiii)
        /*08e4*/ 	.word	0x00000000


	//----- nvinfo : EIATTR_MIN_STACK_SIZE
	.align		4
.L_407:
        /*08e8*/ 	.byte	0x04, 0x12
        /*08ea*/ 	.short	(.L_409 - .L_408)
	.align		4
.L_408:
        /*08ec*/ 	.word	index@(_ZN2at6native54_GLOBAL__N__757059ea_21_ReplicationPadding_cu_4a93dcdf32replication_pad_forward_kernel2dIaEEvNS_27GenericPackedTensorAccessorIKT_Lm4ENS_16DefaultPtrTraitsElEENS3_IS4_Lm4ES6_lEEiiii)
        /*08f0*/ 	.word	0x00000000


	//----- nvinfo : EIATTR_MIN_STACK_SIZE
	.align		4
.L_409:
        /*08f4*/ 	.byte	0x04, 0x12
        /*08f6*/ 	.short	(.L_411 - .L_410)
	.align		4
.L_410:
        /*08f8*/ 	.word	index@(_ZN2at6native54_GLOBAL__N__757059ea_21_ReplicationPadding_cu_4a93dcdf32replication_pad_forward_kernel2dIhEEvNS_27GenericPackedTensorAccessorIKT_Lm4ENS_16DefaultPtrTraitsElEENS3_IS4_Lm4ES6_lEEiiii)
        /*08fc*/ 	.word	0x00000000


	//----- nvinfo : EIATTR_MIN_STACK_SIZE
	.align		4
.L_411:
        /*0900*/ 	.byte	0x04, 0x12
        /*0902*/ 	.short	(.L_413 - .L_412)
	.align		4
.L_412:
        /*0904*/ 	.word	index@(_ZN2at6native54_GLOBAL__N__757059ea_21_ReplicationPadding_cu_4a93dcdf31replication_pad_backward_kernelIN3c108BFloat16EEEvNS_27GenericPackedTensorAccessorIT_Lm3ENS_16DefaultPtrTraitsElEENS5_IKS6_Lm3ES7_lEEiii)
        /*0908*/ 	.word	0x00000000


	//----- nvinfo : EIATTR_MIN_STACK_SIZE
	.align		4
.L_413:
        /*090c*/ 	.byte	0x04, 0x12
        /*090e*/ 	.short	(.L_415 - .L_414)
	.align		4
.L_414:
        /*0910*/ 	.word	index@(_ZN2at6native54_GLOBAL__N__757059ea_21_ReplicationPadding_cu_4a93dcdf31replication_pad_backward_kernelIN3c104HalfEEEvNS_27GenericPackedTensorAccessorIT_Lm3ENS_16DefaultPtrTraitsElEENS5_IKS6_Lm3ES7_lEEiii)
        /*0914*/ 	.word	0x00000000


	//----- nvinfo : EIATTR_MIN_STACK_SIZE
	.align		4
.L_415:
        /*0918*/ 	.byte	0x04, 0x12
        /*091a*/ 	.short	(.L_417 - .L_416)
	.align		4
.L_416:
        /*091c*/ 	.word	index@(_ZN2at6native54_GLOBAL__N__757059ea_21_ReplicationPadding_cu_4a93dcdf31replication_pad_backward_kernelIN3c107complexIfEEEEvNS_27GenericPackedTensorAccessorIT_Lm3ENS_16DefaultPtrTraitsElEENS6_IKS7_Lm3ES8_lEEiii)
        /*0920*/ 	.word	0x00000000


	//----- nvinfo : EIATTR_MIN_STACK_SIZE
	.align		4
.L_417:
        /*0924*/ 	.byte	0x04, 0x12
        /*0926*/ 	.short	(.L_419 - .L_418)
	.align		4
.L_418:
        /*0928*/ 	.word	index@(_ZN2at6native54_GLOBAL__N__757059ea_21_ReplicationPadding_cu_4a93dcdf31replication_pad_backward_kernelIN3c107complexIdEEEEvNS_27GenericPackedTensorAccessorIT_Lm3ENS_16DefaultPtrTraitsElEENS6_IKS7_Lm3ES8_lEEiii)
        /*092c*/ 	.word	0x00000000


	//----- nvinfo : EIATTR_MIN_STACK_SIZE
	.align		4
.L_419:
        /*0930*/ 	.byte	0x04, 0x12
        /*0932*/ 	.short	(.L_421 - .L_420)
	.align		4
.L_420:
        /*0934*/ 	.word	index@(_ZN2at6native54_GLOBAL__N__757059ea_21_ReplicationPadding_cu_4a93dcdf31replication_pad_backward_kernelIfEEvNS_27GenericPackedTensorAccessorIT_Lm3ENS_16DefaultPtrTraitsElEENS3_IKS4_Lm3ES5_lEEiii)
        /*0938*/ 	.word	0x00000000


	//----- nvinfo : EIATTR_MIN_STACK_SIZE
	.align		4
.L_421:
        /*093c*/ 	.byte	0x04, 0x12
        /*093e*/ 	.short	(.L_423 - .L_422)
	.align		4
.L_422:
        /*0940*/ 	.word	index@(_ZN2at6native54_GLOBAL__N__757059ea_21_ReplicationPadding_cu_4a93dcdf31replication_pad_backward_kernelIdEEvNS_27GenericPackedTensorAccessorIT_Lm3ENS_16DefaultPtrTraitsElEENS3_IKS4_Lm3ES5_lEEiii)
        /*0944*/ 	.word	0x00000000


	//----- nvinfo : EIATTR_MIN_STACK_SIZE
	.align		4
.L_423:
        /*0948*/ 	.byte	0x04, 0x12
        /*094a*/ 	.short	(.L_425 - .L_424)
	.align		4
.L_424:
        /*094c*/ 	.word	index@(_ZN2at6native54_GLOBAL__N__757059ea_21_ReplicationPadding_cu_4a93dcdf32replication_pad_forward_kernel1dIN3c108BFloat16EEEvNS_27GenericPackedTensorAccessorIKT_Lm3ENS_16DefaultPtrTraitsElEENS5_IS6_Lm3ES8_lEEiii)
        /*0950*/ 	.word	0x00000000


	//----- nvinfo : EIATTR_MIN_STACK_SIZE
	.align		4
.L_425:
        /*0954*/ 	.byte	0x04, 0x12
        /*0956*/ 	.short	(.L_427 - .L_426)
	.align		4
.L_426:
        /*0958*/ 	.word	index@(_ZN2at6native54_GLOBAL__N__757059ea_21_ReplicationPadding_cu_4a93dcdf32replication_pad_forward_kernel1dIN3c104HalfEEEvNS_27GenericPackedTensorAccessorIKT_Lm3ENS_16DefaultPtrTraitsElEENS5_IS6_Lm3ES8_lEEiii)
        /*095c*/ 	.word	0x00000000


	//----- nvinfo : EIATTR_MIN_STACK_SIZE
	.align		4
.L_427:
        /*0960*/ 	.byte	0x04, 0x12
        /*0962*/ 	.short	(.L_429 - .L_428)
	.align		4
.L_428:
        /*0964*/ 	.word	index@(_ZN2at6native54_GLOBAL__N__757059ea_21_ReplicationPadding_cu_4a93dcdf32replication_pad_forward_kernel1dIN3c107complexIfEEEEvNS_27GenericPackedTensorAccessorIKT_Lm3ENS_16DefaultPtrTraitsElEENS6_IS7_Lm3ES9_lEEiii)
        /*0968*/ 	.word	0x00000000


	//----- nvinfo : EIATTR_MIN_STACK_SIZE
	.align		4
.L_429:
        /*096c*/ 	.byte	0x04, 0x12
        /*096e*/ 	.short	(.L_431 - .L_430)
	.align		4
.L_430:
        /*0970*/ 	.word	index@(_ZN2at6native54_GLOBAL__N__757059ea_21_ReplicationPadding_cu_4a93dcdf32replication_pad_forward_kernel1dIN3c107complexIdEEEEvNS_27GenericPackedTensorAccessorIKT_Lm3ENS_16DefaultPtrTraitsElEENS6_IS7_Lm3ES9_lEEiii)
        /*0974*/ 	.word	0x00000000


	//----- nvinfo : EIATTR_MIN_STACK_SIZE
	.align		4
.L_431:
        /*0978*/ 	.byte	0x04, 0x12
        /*097a*/ 	.short	(.L_433 - .L_432)
	.align		4
.L_432:
        /*097c*/ 	.word	index@(_ZN2at6native54_GLOBAL__N__757059ea_21_ReplicationPadding_cu_4a93dcdf32replication_pad_forward_kernel1dIfEEvNS_27GenericPackedTensorAccessorIKT_Lm3ENS_16DefaultPtrTraitsElEENS3_IS4_Lm3ES6_lEEiii)
        /*0980*/ 	.word	0x00000000


	//----- nvinfo : EIATTR_MIN_STACK_SIZE
	.align		4
.L_433:
        /*0984*/ 	.byte	0x04, 0x12
        /*0986*/ 	.short	(.L_435 - .L_434)
	.align		4
.L_434:
        /*0988*/ 	.word	index@(_ZN2at6native54_GLOBAL__N__757059ea_21_ReplicationPadding_cu_4a93dcdf32replication_pad_forward_kernel1dIdEEvNS_27GenericPackedTensorAccessorIKT_Lm3ENS_16DefaultPtrTraitsElEENS3_IS4_Lm3ES6_lEEiii)
        /*098c*/ 	.word	0x00000000


	//----- nvinfo : EIATTR_MIN_STACK_SIZE
	.align		4
.L_435:
        /*0990*/ 	.byte	0x04, 0x12
        /*0992*/ 	.short	(.L_437 - .L_436)
	.align		4
.L_436:
        /*0994*/ 	.word	index@(_ZN2at6native54_GLOBAL__N__757059ea_21_ReplicationPadding_cu_4a93dcdf32replication_pad_forward_kernel1dIsEEvNS_27GenericPackedTensorAccessorIKT_Lm3ENS_16DefaultPtrTraitsElEENS3_IS4_Lm3ES6_lEEiii)
        /*0998*/ 	.word	0x00000000


	//----- nvinfo : EIATTR_MIN_STACK_SIZE
	.align		4
.L_437:
        /*099c*/ 	.byte	0x04, 0x12
        /*099e*/ 	.short	(.L_439 - .L_438)
	.align		4
.L_438:
        /*09a0*/ 	.word	index@(_ZN2at6native54_GLOBAL__N__757059ea_21_ReplicationPadding_cu_4a93dcdf32replication_pad_forward_kernel1dIlEEvNS_27GenericPackedTensorAccessorIKT_Lm3ENS_16DefaultPtrTraitsElEENS3_IS4_Lm3ES6_lEEiii)
        /*09a4*/ 	.word	0x00000000


	//----- nvinfo : EIATTR_MIN_STACK_SIZE
	.align		4
.L_439:
        /*09a8*/ 	.byte	0x04, 0x12
        /*09aa*/ 	.short	(.L_441 - .L_440)
	.align		4
.L_440:
        /*09ac*/ 	.word	index@(_ZN2at6native54_GLOBAL__N__757059ea_21_ReplicationPadding_cu_4a93dcdf32replication_pad_forward_kernel1dIiEEvNS_27GenericPackedTensorAccessorIKT_Lm3ENS_16DefaultPtrTraitsElEENS3_IS4_Lm3ES6_lEEiii)
        /*09b0*/ 	.word	0x00000000


	//----- nvinfo : EIATTR_MIN_STACK_SIZE
	.align		4
.L_441:
        /*09b4*/ 	.byte	0x04, 0x12
        /*09b6*/ 	.short	(.L_443 - .L_442)
	.align		4
.L_442:
        /*09b8*/ 	.word	index@(_ZN2at6native54_GLOBAL__N__757059ea_21_ReplicationPadding_cu_4a93dcdf32replication_pad_forward_kernel1dIaEEvNS_27GenericPackedTensorAccessorIKT_Lm3ENS_16DefaultPtrTraitsElEENS3_IS4_Lm3ES6_lEEiii)
        /*09bc*/ 	.word	0x00000000


	//----- nvinfo : EIATTR_MIN_STACK_SIZE
	.align		4
.L_443:
        /*09c0*/ 	.byte	0x04, 0x12
        /*09c2*/ 	.short	(.L_445 - .L_444)
	.align		4
.L_444:
        /*09c4*/ 	.word	index@(_ZN2at6native54_GLOBAL__N__757059ea_21_ReplicationPadding_cu_4a93dcdf32replication_pad_forward_kernel1dIhEEvNS_27GenericPackedTensorAccessorIKT_Lm3ENS_16DefaultPtrTraitsElEENS3_IS4_Lm3ES6_lEEiii)
        /*09c8*/ 	.word	0x00000000


	//----- nvinfo : EIATTR_MIN_STACK_SIZE
	.align		4
.L_445:
        /*09cc*/ 	.byte	0x04, 0x12
        /*09ce*/ 	.short	(.L_447 - .L_446)
	.align		4
.L_446:
        /*09d0*/ 	.word	index@(_ZN2at6native54_GLOBAL__N__757059ea_21_ReplicationPadding_cu_4a93dcdf31replication_pad_backward_kernelIN3c108BFloat16EEEvNS_27GenericPackedTensorAccessorIT_Lm5ENS_16DefaultPtrTraitsElEENS5_IKS6_Lm5ES7_lEEiiiii)
        /*09d4*/ 	.word	0x00000000


	//----- nvinfo : EIATTR_MIN_STACK_SIZE
	.align		4
.L_447:
        /*09d8*/ 	.byte	0x04, 0x12
        /*09da*/ 	.short	(.L_449 - .L_448)
	.align		4
.L_448:
        /*09dc*/ 	.word	index@(_ZN2at6native54_GLOBAL__N__757059ea_21_ReplicationPadding_cu_4a93dcdf31replication_pad_backward_kernelIN3c104HalfEEEvNS_27GenericPackedTensorAccessorIT_Lm5ENS_16DefaultPtrTraitsElEENS5_IKS6_Lm5ES7_lEEiiiii)
        /*09e0*/ 	.word	0x00000000


	//----- nvinfo : EIATTR_MIN_STACK_SIZE
	.align		4
.L_449:
        /*09e4*/ 	.byte	0x04, 0x12
        /*09e6*/ 	.short	(.L_451 - .L_450)
	.align		4
.L_450:
        /*09e8*/ 	.word	index@(_ZN2at6native54_GLOBAL__N__757059ea_21_ReplicationPadding_cu_4a93dcdf31replication_pad_backward_kernelIN3c107complexIfEEEEvNS_27GenericPackedTensorAccessorIT_Lm5ENS_16DefaultPtrTraitsElEENS6_IKS7_Lm5ES8_lEEiiiii)
        /*09ec*/ 	.word	0x00000000


	//----- nvinfo : EIATTR_MIN_STACK_SIZE
	.align		4
.L_451:
        /*09f0*/ 	.byte	0x04, 0x12
        /*09f2*/ 	.short	(.L_453 - .L_452)
	.align		4
.L_452:
        /*09f4*/ 	.word	index@(_ZN2at6native54_GLOBAL__N__757059ea_21_ReplicationPadding_cu_4a93dcdf31replication_pad_backward_kernelIN3c107complexIdEEEEvNS_27GenericPackedTensorAccessorIT_Lm5ENS_16DefaultPtrTraitsElEENS6_IKS7_Lm5ES8_lEEiiiii)
        /*09f8*/ 	.word	0x00000000


	//----- nvinfo : EIATTR_MIN_STACK_SIZE
	.align		4
.L_453:
        /*09fc*/ 	.byte	0x04, 0x12
        /*09fe*/ 	.short	(.L_455 - .L_454)
	.align		4
.L_454:
        /*0a00*/ 	.word	index@(_ZN2at6native54_GLOBAL__N__757059ea_21_ReplicationPadding_cu_4a93dcdf31replication_pad_backward_kernelIfEEvNS_27GenericPackedTensorAccessorIT_Lm5ENS_16DefaultPtrTraitsElEENS3_IKS4_Lm5ES5_lEEiiiii)
        /*0a04*/ 	.word	0x00000000


	//----- nvinfo : EIATTR_MIN_STACK_SIZE
	.align		4
.L_455:
        /*0a08*/ 	.byte	0x04, 0x12
        /*0a0a*/ 	.short	(.L_457 - .L_456)
	.align		4
.L_456:
        /*0a0c*/ 	.word	index@(_ZN2at6native54_GLOBAL__N__757059ea_21_ReplicationPadding_cu_4a93dcdf31replication_pad_backward_kernelIdEEvNS_27GenericPackedTensorAccessorIT_Lm5ENS_16DefaultPtrTraitsElEENS3_IKS4_Lm5ES5_lEEiiiii)
        /*0a10*/ 	.word	0x00000000


	//----- nvinfo : EIATTR_MIN_STACK_SIZE
	.align		4
.L_457:
        /*0a14*/ 	.byte	0x04, 0x12
        /*0a16*/ 	.short	(.L_459 - .L_458)
	.align		4
.L_458:
        /*0a18*/ 	.word	index@(_ZN2at6native54_GLOBAL__N__757059ea_21_ReplicationPadding_cu_4a93dcdf31replication_pad_backward_kernelIN3c108BFloat16EEEvNS_27GenericPackedTensorAccessorIT_Lm4ENS_16DefaultPtrTraitsElEENS5_IKS6_Lm4ES7_lEEiiii)
        /*0a1c*/ 	.word	0x00000000


	//----- nvinfo : EIATTR_MIN_STACK_SIZE
	.align		4
.L_459:
        /*0a20*/ 	.byte	0x04, 0x12
        /*0a22*/ 	.short	(.L_461 - .L_460)
	.align		4
.L_460:
        /*0a24*/ 	.word	index@(_ZN2at6native54_GLOBAL__N__757059ea_21_ReplicationPadding_cu_4a93dcdf31replication_pad_backward_kernelIN3c104HalfEEEvNS_27GenericPackedTensorAccessorIT_Lm4ENS_16DefaultPtrTraitsElEENS5_IKS6_Lm4ES7_lEEiiii)
        /*0a28*/ 	.word	0x00000000


	//----- nvinfo : EIATTR_MIN_STACK_SIZE
	.align		4
.L_461:
        /*0a2c*/ 	.byte	0x04, 0x12
        /*0a2e*/ 	.short	(.L_463 - .L_462)
	.align		4
.L_462:
        /*0a30*/ 	.word	index@(_ZN2at6native54_GLOBAL__N__757059ea_21_ReplicationPadding_cu_4a93dcdf31replication_pad_backward_kernelIN3c107complexIfEEEEvNS_27GenericPackedTensorAccessorIT_Lm4ENS_16DefaultPtrTraitsElEENS6_IKS7_Lm4ES8_lEEiiii)
        /*0a34*/ 	.word	0x00000000


	//----- nvinfo : EIATTR_MIN_STACK_SIZE
	.align		4
.L_463:
        /*0a38*/ 	.byte	0x04, 0x12
        /*0a3a*/ 	.short	(.L_465 - .L_464)
	.align		4
.L_464:
        /*0a3c*/ 	.word	index@(_ZN2at6native54_GLOBAL__N__757059ea_21_ReplicationPadding_cu_4a93dcdf31replication_pad_backward_kernelIN3c107complexIdEEEEvNS_27GenericPackedTensorAccessorIT_Lm4ENS_16DefaultPtrTraitsElEENS6_IKS7_Lm4ES8_lEEiiii)
        /*0a40*/ 	.word	0x00000000


	//----- nvinfo : EIATTR_MIN_STACK_SIZE
	.align		4
.L_465:
        /*0a44*/ 	.byte	0x04, 0x12
        /*0a46*/ 	.short	(.L_467 - .L_466)
	.align		4
.L_466:
        /*0a48*/ 	.word	index@(_ZN2at6native54_GLOBAL__N__757059ea_21_ReplicationPadding_cu_4a93dcdf31replication_pad_backward_kernelIfEEvNS_27GenericPackedTensorAccessorIT_Lm4ENS_16DefaultPtrTraitsElEENS3_IKS4_Lm4ES5_lEEiiii)
        /*0a4c*/ 	.word	0x00000000


	//----- nvinfo : EIATTR_MIN_STACK_SIZE
	.align		4
.L_467:
        /*0a50*/ 	.byte	0x04, 0x12
        /*0a52*/ 	.short	(.L_469 - .L_468)
	.align		4
.L_468:
        /*0a54*/ 	.word	index@(_ZN2at6native54_GLOBAL__N__757059ea_21_ReplicationPadding_cu_4a93dcdf31replication_pad_backward_kernelIdEEvNS_27GenericPackedTensorAccessorIT_Lm4ENS_16DefaultPtrTraitsElEENS3_IKS4_Lm4ES5_lEEiiii)
        /*0a58*/ 	.word	0x00000000
.L_469:


//--------------------- .nv.compat                --------------------------
	.section	.nv.compat,"",@"SHT_CUDA_COMPAT_INFO"
	.align	4
        /*0000*/ 	.byte	0x02, 0x09, 0x00, 0x00, 0x02, 0x02, 0x01, 0x00, 0x02, 0x05, 0x05, 0x00, 0x03, 0x07, 0x01, 0x01
        /*0010*/ 	.byte	0x02, 0x03, 0x00, 0x00, 0x02, 0x06, 0x01, 0x00, 0x04, 0x0b, 0x08, 0x00, 0x00, 0x00, 0x00, 0x00
        /*0020*/ 	.byte	0x00, 0x00, 0x00, 0x00


//--------------------- .nv.info._ZN2at6native54_GLOBAL__N__757059ea_21_ReplicationPadding_cu_4a93dcdf32replication_pad_forward_kernel3dIN3c108BFloat16EEEvNS_27GenericPackedTensorAccessorIKT_Lm5ENS_16DefaultPtrTraitsElEENS5_IS6_Lm5ES8_lEEiiiii --------------------------
	.section	.nv.info._ZN2at6native54_GLOBAL__N__757059ea_21_ReplicationPadding_cu_4a93dcdf32replication_pad_forward_kernel3dIN3c108BFloat16EEEvNS_27GenericPackedTensorAccessorIKT_Lm5ENS_16DefaultPtrTraitsElEENS5_IS6_Lm5ES8_lEEiiiii,"",@"SHT_CUDA_INFO"
	.sectionflags	@""
	.align	4


	//----- nvinfo : EIATTR_CUDA_API_VERSION
	.align		4
        /*0000*/ 	.byte	0x04, 0x37
        /*0002*/ 	.short	(.L_471 - .L_470)
.L_470:
        /*0004*/ 	.word	0x00000082


	//----- nvinfo : EIATTR_KPARAM_INFO
	.align		4
.L_471:
        /*0008*/ 	.byte	0x04, 0x17
        /*000a*/ 	.short	(.L_473 - .L_472)
.L_472:
        /*000c*/ 	.word	0x00000000
        /*0010*/ 	.short	0x0006
        /*0012*/ 	.short	0x00c0
        /*0014*/ 	.byte	0x00, 0xf0, 0x11, 0x00


	//----- nvinfo : EIATTR_KPARAM_INFO
	.align		4
.L_473:
        /*0018*/ 	.byte	0x04, 0x17
        /*001a*/ 	.short	(.L_475 - .L_474)
.L_474:
        /*001c*/ 	.word	0x00000000
        /*0020*/ 	.short	0x0005
        /*0022*/ 	.short	0x00bc
        /*0024*/ 	.byte	0x00, 0xf0, 0x11, 0x00


	//----- nvinfo : EIATTR_KPARAM_INFO
	.align		4
.L_475:
        /*0028*/ 	.byte	0x04, 0x17
        /*002a*/ 	.short	(.L_477 - .L_476)
.L_476:
        /*002c*/ 	.word	0x00000000
        /*0030*/ 	.short	0x0004
        /*0032*/ 	.short	0x00b8
        /*0034*/ 	.byte	0x00, 0xf0, 0x11, 0x00


	//----- nvinfo : EIATTR_KPARAM_INFO
	.align		4
.L_477:
        /*0038*/ 	.byte	0x04, 0x17
        /*003a*/ 	.short	(.L_479 - .L_478)
.L_478:
        /*003c*/ 	.word	0x00000000
        /*0040*/ 	.short	0x0003
        /*0042*/ 	.short	0x00b4
        /*0044*/ 	.byte	0x00, 0xf0, 0x11, 0x00


	//----- nvinfo : EIATTR_KPARAM_INFO
	.align		4
.L_479:
        /*0048*/ 	.byte	0x04, 0x17
        /*004a*/ 	.short	(.L_481 - .L_480)
.L_480:
        /*004c*/ 	.word	0x00000000
        /*0050*/ 	.short	0x0002
        /*0052*/ 	.short	0x00b0
        /*0054*/ 	.byte	0x00, 0xf0, 0x11, 0x00


	//----- nvinfo : EIATTR_KPARAM_INFO
	.align		4
.L_481:
        /*0058*/ 	.byte	0x04, 0x17
        /*005a*/ 	.short	(.L_483 - .L_482)
.L_482:
        /*005c*/ 	.word	0x00000000
        /*0060*/ 	.short	0x0001
        /*0062*/ 	.short	0x0058
        /*0064*/ 	.byte	0x00, 0xf0, 0x61, 0x01


	//----- nvinfo : EIATTR_KPARAM_INFO
	.align		4
.L_483:
        /*0068*/ 	.byte	0x04, 0x17
        /*006a*/ 	.short	(.L_485 - .L_484)
.L_484:
        /*006c*/ 	.word	0x00000000
        /*0070*/ 	.short	0x0000
        /*0072*/ 	.short	0x0000
        /*0074*/ 	.byte	0x00, 0xf0, 0x61, 0x01


	//----- nvinfo : EIATTR_SPARSE_MMA_MASK
	.align		4
.L_485:
        /*0078*/ 	.byte	0x03, 0x50
        /*007a*/ 	.short	0x0000


	//----- nvinfo : EIATTR_MAXREG_COUNT
	.align		4
        /*007c*/ 	.byte	0x03, 0x1b
        /*007e*/ 	.short	0x00ff


	//----- nvinfo : EIATTR_MERCURY_ISA_VERSION
	.align		4
        /*0080*/ 	.byte	0x03, 0x5f
        /*0082*/ 	.short	0x0101


	//----- nvinfo : EIATTR_EXIT_INSTR_OFFSETS
	.align		4
        /*0084*/ 	.byte	0x04, 0x1c
        /*0086*/ 	.short	(.L_487 - .L_486)


	//   ....[0]....
.L_486:
        /*0088*/ 	.word	0x00000140


	//   ....[1]....
        /*008c*/ 	.word	0x00000dd0


	//----- nvinfo : EIATTR_CRS_STACK_SIZE
	.align		4
.L_487:
        /*0090*/ 	.byte	0x04, 0x1e
        /*0092*/ 	.short	(.L_489 - .L_488)
.L_488:
        /*0094*/ 	.word	0x00000000


	//----- nvinfo : EIATTR_CBANK_PARAM_SIZE
	.align		4
.L_489:
        /*0098*/ 	.byte	0x03, 0x19
        /*009a*/ 	.short	0x00c4


	//----- nvinfo : EIATTR_PARAM_CBANK
	.align		4
        /*009c*/ 	.byte	0x04, 0x0a
        /*009e*/ 	.short	(.L_491 - .L_490)
	.align		4
.L_490:
        /*00a0*/ 	.word	index@(.nv.constant0._ZN2at6native54_GLOBAL__N__757059ea_21_ReplicationPadding_cu_4a93dcdf32replication_pad_forward_kernel3dIN3c108BFloat16EEEvNS_27GenericPackedTensorAccessorIKT_Lm5ENS_16DefaultPtrTraitsElEENS5_IS6_Lm5ES8_lEEiiiii)
        /*00a4*/ 	.short	0x0210
        /*00a6*/ 	.short	0x00c4


	//----- nvinfo : EIATTR_SW_WAR
	.align		4
.L_491:
        /*00a8*/ 	.byte	0x04, 0x36
        /*00aa*/ 	.short	(.L_493 - .L_492)
.L_492:
        /*00ac*/ 	.word	0x00000008
.L_493:


//--------------------- .nv.info._ZN2at6native54_GLOBAL__N__757059ea_21_ReplicationPadding_cu_4a93dcdf32replication_pad_forward_kernel3dIN3c104HalfEEEvNS_27GenericPackedTensorAccessorIKT_Lm5ENS_16DefaultPtrTraitsElEENS5_IS6_Lm5ES8_lEEiiiii --------------------------
	.section	.nv.info._ZN2at6native54_GLOBAL__N__757059ea_21_ReplicationPadding_cu_4a93dcdf32replication_pad_forward_kernel3dIN3c104HalfEEEvNS_27GenericPackedTensorAccessorIKT_Lm5ENS_16DefaultPtrTraitsElEENS5_IS6_Lm5ES8_lEEiiiii,"",@"SHT_CUDA_INFO"
	.sectionflags	@""
	.align	4


	//----- nvinfo : EIATTR_CUDA_API_VERSION
	.align		4
        /*0000*/ 	.byte	0x04, 0x37
        /*0002*/ 	.short	(.L_495 - .L_494)
.L_494:
        /*0004*/ 	.word	0x00000082


	//----- nvinfo : EIATTR_KPARAM_INFO
	.align		4
.L_495:
        /*0008*/ 	.byte	0x04, 0x17
        /*000a*/ 	.short	(.L_497 - .L_496)
.L_496:
        /*000c*/ 	.word	0x00000000
        /*0010*/ 	.short	0x0006
        /*0012*/ 	.short	0x00c0
        /*0014*/ 	.byte	0x00, 0xf0, 0x11, 0x00


	//----- nvinfo : EIATTR_KPARAM_INFO
	.align		4
.L_497:
        /*0018*/ 	.byte	0x04, 0x17
        /*001a*/ 	.short	(.L_499 - .L_498)
.L_498:
        /*001c*/ 	.word	0x00000000
        /*0020*/ 	.short	0x0005
        /*0022*/ 	.short	0x00bc
        /*0024*/ 	.byte	0x00, 0xf0, 0x11, 0x00


	//----- nvinfo : EIATTR_KPARAM_INFO
	.align		4
.L_499:
        /*0028*/ 	.byte	0x04, 0x17
        /*002a*/ 	.short	(.L_501 - .L_500)
.L_500:
        /*002c*/ 	.word	0x00000000
        /*0030*/ 	.short	0x0004
        /*0032*/ 	.short	0x00b8
        /*0034*/ 	.byte	0x00, 0xf0, 0x11, 0x00


	//----- nvinfo : EIATTR_KPARAM_INFO
	.align		4
.L_501:
        /*0038*/ 	.byte	0x04, 0x17
        /*003a*/ 	.short	(.L_503 - .L_502)
.L_502:
        /*003c*/ 	.word	0x00000000
        /*0040*/ 	.short	0x0003
        /*0042*/ 	.short	0x00b4
        /*0044*/ 	.byte	0x00, 0xf0, 0x11, 0x00


	//----- nvinfo : EIATTR_KPARAM_INFO
	.align		4
.L_503:
        /*0048*/ 	.byte	0x04, 0x17
        /*004a*/ 	.short	(.L_505 - .L_504)
.L_504:
        /*004c*/ 	.word	0x00000000
        /*0050*/ 	.short	0x0002
        /*0052*/ 	.short	0x00b0
        /*0054*/ 	.byte	0x00, 0xf0, 0x11, 0x00


	//----- nvinfo : EIATTR_KPARAM_INFO
	.align		4
.L_505:
        /*0058*/ 	.byte	0x04, 0x17
        /*005a*/ 	.short	(.L_507 - .L_506)
.L_506:
        /*005c*/ 	.word	0x00000000
        /*0060*/ 	.short	0x0001
        /*0062*/ 	.short	0x0058
        /*0064*/ 	.byte	0x00, 0xf0, 0x61, 0x01


	//----- nvinfo : EIATTR_KPARAM_INFO
	.align		4
.L_507:
        /*0068*/ 	.byte	0x04, 0x17
        /*006a*/ 	.short	(.L_509 - .L_508)
.L_508:
        /*006c*/ 	.word	0x00000000
        /*0070*/ 	.short	0x0000
        /*0072*/ 	.short	0x0000
        /*0074*/ 	.byte	0x00, 0xf0, 0x61, 0x01


	//----- nvinfo : EIATTR_SPARSE_MMA_MASK
	.align		4
.L_509:
        /*0078*/ 	.byte	0x03, 0x50
        /*007a*/ 	.short	0x0000


	//----- nvinfo : EIATTR_MAXREG_COUNT
	.align		4
        /*007c*/ 	.byte	0x03, 0x1b
        /*007e*/ 	.short	0x00ff


	//----- nvinfo : EIATTR_MERCURY_ISA_VERSION
	.align		4
        /*0080*/ 	.byte	0x03, 0x5f
        /*0082*/ 	.short	0x0101


	//----- nvinfo : EIATTR_EXIT_INSTR_OFFSETS
	.align		4
        /*0084*/ 	.byte	0x04, 0x1c
        /*0086*/ 	.short	(.L_511 - .L_510)


	//   ....[0]....
.L_510:
        /*0088*/ 	.word	0x00000140


	//   ....[1]....
        /*008c*/ 	.word	0x00000dd0


	//----- nvinfo : EIATTR_CRS_STACK_SIZE
	.align		4
.L_511:
        /*0090*/ 	.byte	0x04, 0x1e
        /*0092*/ 	.short	(.L_513 - .L_512)
.L_512:
        /*0094*/ 	.word	0x00000000


	//----- nvinfo : EIATTR_CBANK_PARAM_SIZE
	.align		4
.L_513:
        /*0098*/ 	.byte	0x03, 0x19
        /*009a*/ 	.short	0x00c4


	//----- nvinfo : EIATTR_PARAM_CBANK
	.align		4
        /*009c*/ 	.byte	0x04, 0x0a
        /*009e*/ 	.short	(.L_515 - .L_514)
	.align		4
.L_514:
        /*00a0*/ 	.word	index@(.nv.constant0._ZN2at6native54_GLOBAL__N__757059ea_21_ReplicationPadding_cu_4a93dcdf32replication_pad_forward_kernel3dIN3c104HalfEEEvNS_27GenericPackedTensorAccessorIKT_Lm5ENS_16DefaultPtrTraitsElEENS5_IS6_Lm5ES8_lEEiiiii)
        /*00a4*/ 	.short	0x0210
        /*00a6*/ 	.short	0x00c4


	//----- nvinfo : EIATTR_SW_WAR
	.align		4
.L_515:
        /*00a8*/ 	.byte	0x04, 0x36
        /*00aa*/ 	.short	(.L_517 - .L_516)
.L_516:
        /*00ac*/ 	.word	0x00000008
.L_517:


//--------------------- .nv.info._ZN2at6native54_GLOBAL__N__757059ea_21_ReplicationPadding_cu_4a93dcdf32replication_pad_forward_kernel3dIN3c107complexIfEEEEvNS_27GenericPackedTensorAccessorIKT_Lm5ENS_16DefaultPtrTraitsElEENS6_IS7_Lm5ES9_lEEiiiii --------------------------
	.section	.nv.info._ZN2at6native54_GLOBAL__N__757059ea_21_ReplicationPadding_cu_4a93dcdf32replication_pad_forward_kernel3dIN3c107complexIfEEEEvNS_27GenericPackedTensorAccessorIKT_Lm5ENS_16DefaultPtrTraitsElEENS6_IS7_Lm5ES9_lEEiiiii,"",@"SHT_CUDA_INFO"
	.sectionflags	@""
	.align	4


	//----- nvinfo : EIATTR_CUDA_API_VERSION
	.align		4
        /*0000*/ 	.byte	0x04, 0x37
        /*0002*/ 	.short	(.L_519 - .L_518)
.L_518:
        /*0004*/ 	.word	0x00000082


	//----- nvinfo : EIATTR_KPARAM_INFO
	.align		4
.L_519:
        /*0008*/ 	.byte	0x04, 0x17
        /*000a*/ 	.short	(.L_521 - .L_520)
.L_520:
        /*000c*/ 	.word	0x00000000
        /*0010*/ 	.short	0x0006
        /*0012*/ 	.short	0x00c0
        /*0014*/ 	.byte	0x00, 0xf0, 0x11, 0x00


	//----- nvinfo : EIATTR_KPARAM_INFO
	.align		4
.L_521:
        /*0018*/ 	.byte	0x04, 0x17
        /*001a*/ 	.short	(.L_523 - .L_522)
.L_522:
        /*001c*/ 	.word	0x00000000
        /*0020*/ 	.short	0x0005
        /*0022*/ 	.short	0x00bc
        /*0024*/ 	.byte	0x00, 0xf0, 0x11, 0x00


	//----- nvinfo : EIATTR_KPARAM_INFO
	.align		4
.L_523:
        /*0028*/ 	.byte	0x04, 0x17
        /*002a*/ 	.short	(.L_525 - .L_524)
.L_524:
        /*002c*/ 	.word	0x00000000
        /*0030*/ 	.short	0x0004
        /*0032*/ 	.short	0x00b8
        /*0034*/ 	.byte	0x00, 0xf0, 0x11, 0x00


	//----- nvinfo : EIATTR_KPARAM_INFO
	.align		4
.L_525:
        /*0038*/ 	.byte	0x04, 0x17
        /*003a*/ 	.short	(.L_527 - .L_526)
.L_526:
        /*003c*/ 	.word	0x00000000
        /*0040*/ 	.short	0x0003
        /*0042*/ 	.short	0x00b4
        /*0044*/ 	.byte	0x00, 0xf0, 0x11, 0x00


	//----- nvinfo : EIATTR_KPARAM_INFO
	.align		4
.L_527:
        /*0048*/ 	.byte	0x04, 0x17
        /*004a*/ 	.short	(.L_529 - .L_528)
.L_528:
        /*004c*/ 	.word	0x00000000
        /*0050*/ 	.short	0x0002
        /*0052*/ 	.short	0x00b0
        /*0054*/ 	.byte	0x00, 0xf0, 0x11, 0x00


	//----- nvinfo : EIATTR_KPARAM_INFO
	.align		4
.L_529:
        /*0058*/ 	.byte	0x04, 0x17
        /*005a*/ 	.short	(.L_531 - .L_530)
.L_530:
        /*005c*/ 	.word	0x00000000
        /*0060*/ 	.short	0x0001
        /*0062*/ 	.short	0x0058
        /*0064*/ 	.byte	0x00, 0xf0, 0x61, 0x01


	//----- nvinfo : EIATTR_KPARAM_INFO
	.align		4
.L_531:
        /*0068*/ 	.byte	0x04, 0x17
        /*006a*/ 	.short	(.L_533 - .L_532)
.L_532:
        /*006c*/ 	.word	0x00000000
        /*0070*/ 	.short	0x0000
        /*0072*/ 	.short	0x0000
        /*0074*/ 	.byte	0x00, 0xf0, 0x61, 0x01


	//----- nvinfo : EIATTR_SPARSE_MMA_MASK
	.align		4
.L_533:
        /*0078*/ 	.byte	0x03, 0x50
        /*007a*/ 	.short	0x0000


	//----- nvinfo : EIATTR_MAXREG_COUNT
	.align		4
        /*007c*/ 	.byte	0x03, 0x1b
        /*007e*/ 	.short	0x00ff


	//----- nvinfo : EIATTR_MERCURY_ISA_VERSION
	.align		4
        /*0080*/ 	.byte	0x03, 0x5f
        /*0082*/ 	.short	0x0101


	//----- nvinfo : EIATTR_EXIT_INSTR_OFFSETS
	.align		4
        /*0084*/ 	.byte	0x04, 0x1c
        /*0086*/ 	.short	(.L_535 - .L_534)


	//   ....[0]....
.L_534:
        /*0088*/ 	.word	0x00000140


	//   ....[1]....
        /*008c*/ 	.word	0x00000dc0


	//----- nvinfo : EIATTR_CRS_STACK_SIZE
	.align		4
.L_535:
        /*0090*/ 	.byte	0x04, 0x1e
        /*0092*/ 	.short	(.L_537 - .L_536)
.L_536:
        /*0094*/ 	.word	0x00000000


	//----- nvinfo : EIATTR_CBANK_PARAM_SIZE
	.align		4
.L_537:
        /*0098*/ 	.byte	0x03, 0x19
        /*009a*/ 	.short	0x00c4


	//----- nvinfo : EIATTR_PARAM_CBANK
	.align		4
        /*009c*/ 	.byte	0x04, 0x0a
        /*009e*/ 	.short	(.L_539 - .L_538)
	.align		4
.L_538:
        /*00a0*/ 	.word	index@(.nv.constant0._ZN2at6native54_GLOBAL__N__757059ea_21_ReplicationPadding_cu_4a93dcdf32replication_pad_forward_kernel3dIN3c107complexIfEEEEvNS_27GenericPackedTensorAccessorIKT_Lm5ENS_16DefaultPtrTraitsElEENS6_IS7_Lm5ES9_lEEiiiii)
        /*00a4*/ 	.short	0x0210
        /*00a6*/ 	.short	0x00c4


	//----- nvinfo : EIATTR_SW_WAR
	.align		4
.L_539:
        /*00a8*/ 	.byte	0x04, 0x36
        /*00aa*/ 	.short	(.L_541 - .L_540)
.L_540:
        /*00ac*/ 	.word	0x00000008
.L_541:


//--------------------- .nv.info._ZN2at6native54_GLOBAL__N__757059ea_21_ReplicationPadding_cu_4a93dcdf32replication_pad_forward_kernel3dIN3c107complexIdEEEEvNS_27GenericPackedTensorAccessorIKT_Lm5ENS_16DefaultPtrTraitsElEENS6_IS7_Lm5ES9_lEEiiiii --------------------------
	.section	.nv.info._ZN2at6native54_GLOBAL__N__757059ea_21_ReplicationPadding_cu_4a93dcdf32replication_pad_forward_kernel3dIN3c107complexIdEEEEvNS_27GenericPackedTensorAccessorIKT_Lm5ENS_16DefaultPtrTraitsElEENS6_IS7_Lm5ES9_lEEiiiii,"",@"SHT_CUDA_INFO"
	.sectionflags	@""
	.align	4


	//----- nvinfo : EIATTR_CUDA_API_VERSION
	.align		4
        /*0000*/ 	.byte	0x04, 0x37
        /*0002*/ 	.short	(.L_543 - .L_542)
.L_542:
        /*0004*/ 	.word	0x00000082


	//----- nvinfo : EIATTR_KPARAM_INFO
	.align		4
.L_543:
        /*0008*/ 	.byte	0x04, 0x17
        /*000a*/ 	.short	(.L_545 - .L_544)
.L_544:
        /*000c*/ 	.word	0x00000000
        /*0010*/ 	.short	0x0006
        /*0012*/ 	.short	0x00c0
        /*0014*/ 	.byte	0x00, 0xf0, 0x11, 0x00


	//----- nvinfo : EIATTR_KPARAM_INFO
	.align		4
.L_545:
        /*0018*/ 	.byte	0x04, 0x17
        /*001a*/ 	.short	(.L_547 - .L_546)
.L_546:
        /*001c*/ 	.word	0x00000000
        /*0020*/ 	.short	0x0005
        /*0022*/ 	.short	0x00bc
        /*0024*/ 	.byte	0x00, 0xf0, 0x11, 0x00


	//----- nvinfo : EIATTR_KPARAM_INFO
	.align		4
.L_547:
        /*0028*/ 	.byte	0x04, 0x17
        /*002a*/ 	.short	(.L_549 - .L_548)
.L_548:
        /*002c*/ 	.word	0x00000000
        /*0030*/ 	.short	0x0004
        /*0032*/ 	.short	0x00b8
        /*0034*/ 	.byte	0x00, 0xf0, 0x11, 0x00


	//----- nvinfo : EIATTR_KPARAM_INFO
	.align		4
.L_549:
        /*0038*/ 	.byte	0x04, 0x17
        /*003a*/ 	.short	(.L_551 - .L_550)
.L_550:
        /*003c*/ 	.word	0x00000000
        /*0040*/ 	.short	0x0003
        /*0042*/ 	.short	0x00b4
        /*0044*/ 	.byte	0x00, 0xf0, 0x11, 0x00


	//----- nvinfo : EIATTR_KPARAM_INFO
	.align		4
.L_551:
        /*0048*/ 	.byte	0x04, 0x17
        /*004a*/ 	.short	(.L_553 - .L_552)
.L_552:
        /*004c*/ 	.word	0x00000000
        /*0050*/ 	.short	0x0002
        /*0052*/ 	.short	0x00b0
        /*0054*/ 	.byte	0x00, 0xf0, 0x11, 0x00


	//----- nvinfo : EIATTR_KPARAM_INFO
	.align		4
.L_553:
        /*0058*/ 	.byte	0x04, 0x17
        /*005a*/ 	.short	(.L_555 - .L_554)
.L_554:
        /*005c*/ 	.word	0x00000000
        /*0060*/ 	.short	0x0001
        /*0062*/ 	.short	0x0058
        /*0064*/ 	.byte	0x00, 0xf0, 0x61, 0x01


	//----- nvinfo : EIATTR_KPARAM_INFO
	.align		4
.L_555:
        /*0068*/ 	.byte	0x04, 0x17
        /*006a*/ 	.short	(.L_557 - .L_556)
.L_556:
        /*006c*/ 	.word	0x00000000
        /*0070*/ 	.short	0x0000
        /*0072*/ 	.short	0x0000
        /*0074*/ 	.byte	0x00, 0xf0, 0x61, 0x01


	//----- nvinfo : EIATTR_SPARSE_MMA_MASK
	.align		4
.L_557:
        /*0078*/ 	.byte	0x03, 0x50
        /*007a*/ 	.short	0x0000


	//----- nvinfo : EIATTR_MAXREG_COUNT
	.align		4
        /*007c*/ 	.byte	0x03, 0x1b
        /*007e*/ 	.short	0x00ff


	//----- nvinfo : EIATTR_MERCURY_ISA_VERSION
	.align		4
        /*0080*/ 	.byte	0x03, 0x5f
        /*0082*/ 	.short	0x0101


	//----- nvinfo : EIATTR_EXIT_INSTR_OFFSETS
	.align		4
        /*0084*/ 	.byte	0x04, 0x1c
        /*0086*/ 	.short	(.L_559 - .L_558)


	//   ....[0]....
.L_558:
        /*0088*/ 	.word	0x00000140


	//   ....[1]....
        /*008c*/ 	.word	0x00000dc0


	//----- nvinfo : EIATTR_CRS_STACK_SIZE
	.align		4
.L_559:
        /*0090*/ 	.byte	0x04, 0x1e
        /*0092*/ 	.short	(.L_561 - .L_560)
.L_560:
        /*0094*/ 	.word	0x00000000


	//----- nvinfo : EIATTR_CBANK_PARAM_SIZE
	.align		4
.L_561:
        /*0098*/ 	.byte	0x03, 0x19
        /*009a*/ 	.short	0x00c4


	//----- nvinfo : EIATTR_PARAM_CBANK
	.align		4
        /*009c*/ 	.byte	0x04, 0x0a
        /*009e*/ 	.short	(.L_563 - .L_562)
	.align		4
.L_562:
        /*00a0*/ 	.word	index@(.nv.constant0._ZN2at6native54_GLOBAL__N__757059ea_21_ReplicationPadding_cu_4a93dcdf32replication_pad_forward_kernel3dIN3c107complexIdEEEEvNS_27GenericPackedTensorAccessorIKT_Lm5ENS_16DefaultPtrTraitsElEENS6_IS7_Lm5ES9_lEEiiiii)
        /*00a4*/ 	.short	0x0210
        /*00a6*/ 	.short	0x00c4


	//----- nvinfo : EIATTR_SW_WAR
	.align		4
.L_563:
        /*00a8*/ 	.byte	0x04, 0x36
        /*00aa*/ 	.short	(.L_565 - .L_564)
.L_564:
        /*00ac*/ 	.word	0x00000008
.L_565:


//--------------------- .nv.info._ZN2at6native54_GLOBAL__N__757059ea_21_ReplicationPadding_cu_4a93dcdf32replication_pad_forward_kernel3dIfEEvNS_27GenericPackedTensorAccessorIKT_Lm5ENS_16DefaultPtrTraitsElEENS3_IS4_Lm5ES6_lEEiiiii --------------------------
	.section	.nv.info._ZN2at6native54_GLOBAL__N__757059ea_21_ReplicationPadding_cu_4a93dcdf32replication_pad_forward_kernel3dIfEEvNS_27GenericPackedTensorAccessorIKT_Lm5ENS_16DefaultPtrTraitsElEENS3_IS4_Lm5ES6_lEEiiiii,"",@"SHT_CUDA_INFO"
	.sectionflags	@""
	.align	4


	//----- nvinfo : EIATTR_CUDA_API_VERSION
	.align		4
        /*0000*/ 	.byte	0x04, 0x37
        /*0002*/ 	.short	(.L_567 - .L_566)
.L_566:
        /*0004*/ 	.word	0x00000082


	//----- nvinfo : EIATTR_KPARAM_INFO
	.align		4
.L_567:
        /*0008*/ 	.byte	0x04, 0x17
        /*000a*/ 	.short	(.L_569 - .L_568)
.L_568:
        /*000c*/ 	.word	0x00000000
        /*0010*/ 	.short	0x0006
        /*0012*/ 	.short	0x00c0
        /*0014*/ 	.byte	0x00, 0xf0, 0x11, 0x00


	//----- nvinfo : EIATTR_KPARAM_INFO
	.align		4
.L_569:
        /*0018*/ 	.byte	0x04, 0x17
        /*001a*/ 	.short	(.L_571 - .L_570)
.L_570:
        /*001c*/ 	.word	0x00000000
        /*0020*/ 	.short	0x0005
        /*0022*/ 	.short	0x00bc
        /*0024*/ 	.byte	0x00, 0xf0, 0x11, 0x00


	//----- nvinfo : EIATTR_KPARAM_INFO
	.align		4
.L_571:
        /*0028*/ 	.byte	0x04, 0x17
        /*002a*/ 	.short	(.L_573 - .L_572)
.L_572:
        /*002c*/ 	.word	0x00000000
        /*0030*/ 	.short	0x0004
        /*0032*/ 	.short	0x00b8
        /*0034*/ 	.byte	0x00, 0xf0, 0x11, 0x00


	//----- nvinfo : EIATTR_KPARAM_INFO
	.align		4
.L_573:
        /*0038*/ 	.byte	0x04, 0x17
        /*003a*/ 	.short	(.L_575 - .L_574)
.L_574:
        /*003c*/ 	.word	0x00000000
        /*0040*/ 	.short	0x0003
        /*0042*/ 	.short	0x00b4
        /*0044*/ 	.byte	0x00, 0xf0, 0x11, 0x00


	//----- nvinfo : EIATTR_KPARAM_INFO
	.align		4
.L_575:
        /*0048*/ 	.byte	0x04, 0x17
        /*004a*/ 	.short	(.L_577 - .L_576)
.L_576:
        /*004c*/ 	.word	0x00000000
        /*0050*/ 	.short	0x0002
        /*0052*/ 	.short	0x00b0
        /*0054*/ 	.byte	0x00, 0xf0, 0x11, 0x00


	//----- nvinfo : EIATTR_KPARAM_INFO
	.align		4
.L_577:
        /*0058*/ 	.byte	0x04, 0x17
        /*005a*/ 	.short	(.L_579 - .L_578)
.L_578:
        /*005c*/ 	.word	0x00000000
        /*0060*/ 	.short	0x0001
        /*0062*/ 	.short	0x0058
        /*0064*/ 	.byte	0x00, 0xf0, 0x61, 0x01


	//----- nvinfo : EIATTR_KPARAM_INFO
	.align		4
.L_579:
        /*0068*/ 	.byte	0x04, 0x17
        /*006a*/ 	.short	(.L_581 - .L_580)
.L_580:
        /*006c*/ 	.word	0x00000000
        /*0070*/ 	.short	0x0000
        /*0072*/ 	.short	0x0000
        /*0074*/ 	.byte	0x00, 0xf0, 0x61, 0x01


	//----- nvinfo : EIATTR_SPARSE_MMA_MASK
	.align		4
.L_581:
        /*0078*/ 	.byte	0x03, 0x50
        /*007a*/ 	.short	0x0000


	//----- nvinfo : EIATTR_MAXREG_COUNT
	.align		4
        /*007c*/ 	.byte	0x03, 0x1b
        /*007e*/ 	.short	0x00ff


	//----- nvinfo : EIATTR_MERCURY_ISA_VERSION
	.align		4
        /*0080*/ 	.byte	0x03, 0x5f
        /*0082*/ 	.short	0x0101


	//----- nvinfo : EIATTR_EXIT_INSTR_OFFSETS
	.align		4
        /*0084*/ 	.byte	0x04, 0x1c
        /*0086*/ 	.short	(.L_583 - .L_582)


	//   ....[0]....
.L_582:
        /*0088*/ 	.word	0x00000140


	//   ....[1]....
        /*008c*/ 	.word	0x00000dd0


	//----- nvinfo : EIATTR_CRS_STACK_SIZE
	.align		4
.L_583:
        /*0090*/ 	.byte	0x04, 0x1e
        /*0092*/ 	.short	(.L_585 - .L_584)
.L_584:
        /*0094*/ 	.word	0x00000000


	//----- nvinfo : EIATTR_CBANK_PARAM_SIZE
	.align		4
.L_585:
        /*0098*/ 	.byte	0x03, 0x19
        /*009a*/ 	.short	0x00c4


	//----- nvinfo : EIATTR_PARAM_CBANK
	.align		4
        /*009c*/ 	.byte	0x04, 0x0a
        /*009e*/ 	.short	(.L_587 - .L_586)
	.align		4
.L_586:
        /*00a0*/ 	.word	index@(.nv.constant0._ZN2at6native54_GLOBAL__N__757059ea_21_ReplicationPadding_cu_4a93dcdf32replication_pad_forward_kernel3dIfEEvNS_27GenericPackedTensorAccessorIKT_Lm5ENS_16DefaultPtrTraitsElEENS3_IS4_Lm5ES6_lEEiiiii)
        /*00a4*/ 	.short	0x0210
        /*00a6*/ 	.short	0x00c4


	//----- nvinfo : EIATTR_SW_WAR
	.align		4
.L_587:
        /*00a8*/ 	.byte	0x04, 0x36
        /*00aa*/ 	.short	(.L_589 - .L_588)
.L_588:
        /*00ac*/ 	.word	0x00000008
.L_589:


//--------------------- .nv.info._ZN2at6native54_GLOBAL__N__757059ea_21_ReplicationPadding_cu_4a93dcdf32replication_pad_forward_kernel3dIdEEvNS_27GenericPackedTensorAccessorIKT_Lm5ENS_16DefaultPtrTraitsElEENS3_IS4_Lm5ES6_lEEiiiii --------------------------
	.section	.nv.info._ZN2at6native54_GLOBAL__N__757059ea_21_ReplicationPadding_cu_4a93dcdf32replication_pad_forward_kernel3dIdEEvNS_27GenericPackedTensorAccessorIKT_Lm5ENS_16DefaultPtrTraitsElEENS3_IS4_Lm5ES6_lEEiiiii,"",@"SHT_CUDA_INFO"
	.sectionflags	@""
	.align	4


	//----- nvinfo : EIATTR_CUDA_API_VERSION
	.align		4
        /*0000*/ 	.byte	0x04, 0x37
        /*0002*/ 	.short	(.L_591 - .L_590)
.L_590:
        /*0004*/ 	.word	0x00000082


	//----- nvinfo : EIATTR_KPARAM_INFO
	.align		4
.L_591:
        /*0008*/ 	.byte	0x04, 0x17
        /*000a*/ 	.short	(.L_593 - .L_592)
.L_592:
        /*000c*/ 	.word	0x00000000
        /*0010*/ 	.short	0x0006
        /*0012*/ 	.short	0x00c0
        /*0014*/ 	.byte	0x00, 0xf0, 0x11, 0x00


	//----- nvinfo : EIATTR_KPARAM_INFO
	.align		4
.L_593:
        /*0018*/ 	.byte	0x04, 0x17
        /*001a*/ 	.short	(.L_595 - .L_594)
.L_594:
        /*001c*/ 	.word	0x00000000
        /*0020*/ 	.short	0x0005
        /*0022*/ 	.short	0x00bc
        /*0024*/ 	.byte	0x00, 0xf0, 0x11, 0x00


	//----- nvinfo : EIATTR_KPARAM_INFO
	.align		4
.L_595:
        /*0028*/ 	.byte	0x04, 0x17
        /*002a*/ 	.short	(.L_597 - .L_596)
.L_596:
        /*002c*/ 	.word	0x00000000
        /*0030*/ 	.short	0x0004
        /*0032*/ 	.short	0x00b8
        /*0034*/ 	.byte	0x00, 0xf0, 0x11, 0x00


	//----- nvinfo : EIATTR_KPARAM_INFO
	.align		4
.L_597:
        /*0038*/ 	.byte	0x04, 0x17
        /*003a*/ 	.short	(.L_599 - .L_598)
.L_598:
        /*003c*/ 	.word	0x00000000
        /*0040*/ 	.short	0x0003
        /*0042*/ 	.short	0x00b4
        /*0044*/ 	.byte	0x00, 0xf0, 0x11, 0x00


	//----- nvinfo : EIATTR_KPARAM_INFO
	.align		4
.L_599:
        /*0048*/ 	.byte	0x04, 0x17
        /*004a*/ 	.short	(.L_601 - .L_600)
.L_600:
        /*004c*/ 	.word	0x00000000
        /*0050*/ 	.short	0x0002
        /*0052*/ 	.short	0x00b0
        /*0054*/ 	.byte	0x00, 0xf0, 0x11, 0x00


	//----- nvinfo : EIATTR_KPARAM_INFO
	.align		4
.L_601:
        /*0058*/ 	.byte	0x04, 0x17
        /*005a*/ 	.short	(.L_603 - .L_602)
.L_602:
        /*005c*/ 	.word	0x00000000
        /*0060*/ 	.short	0x0001
        /*0062*/ 	.short	0x0058
        /*0064*/ 	.byte	0x00, 0xf0, 0x61, 0x01


	//----- nvinfo : EIATTR_KPARAM_INFO
	.align		4
.L_603:
        /*0068*/ 	.byte	0x04, 0x17
        /*006a*/ 	.short	(.L_605 - .L_604)
.L_604:
        /*006c*/ 	.word	0x00000000
        /*0070*/ 	.short	0x0000
        /*0072*/ 	.short	0x0000
        /*0074*/ 	.byte	0x00, 0xf0, 0x61, 0x01


	//----- nvinfo : EIATTR_SPARSE_MMA_MASK
	.align		4
.L_605:
        /*0078*/ 	.byte	0x03, 0x50
        /*007a*/ 	.short	0x0000


	//----- nvinfo : EIATTR_MAXREG_COUNT
	.align		4
        /*007c*/ 	.byte	0x03, 0x1b
        /*007e*/ 	.short	0x00ff


	//----- nvinfo : EIATTR_MERCURY_ISA_VERSION
	.align		4
        /*0080*/ 	.byte	0x03, 0x5f
        /*0082*/ 	.short	0x0101


	//----- nvinfo : EIATTR_EXIT_INSTR_OFFSETS
	.align		4
        /*0084*/ 	.byte	0x04, 0x1c
        /*0086*/ 	.short	(.L_607 - .L_606)


	//   ....[0]....
.L_606:
        /*0088*/ 	.word	0x00000140


	//   ....[1]....
        /*008c*/ 	.word	0x00000dc0


	//----- nvinfo : EIATTR_CRS_STACK_SIZE
	.align		4
.L_607:
        /*0090*/ 	.byte	0x04, 0x1e
        /*0092*/ 	.short	(.L_609 - .L_608)
.L_608:
        /*0094*/ 	.word	0x00000000


	//----- nvinfo : EIATTR_CBANK_PARAM_SIZE
	.align		4
.L_609:
        /*0098*/ 	.byte	0x03, 0x19
        /*009a*/ 	.short	0x00c4


	//----- nvinfo : EIATTR_PARAM_CBANK
	.align		4
        /*009c*/ 	.byte	0x04, 0x0a
        /*009e*/ 	.short	(.L_611 - .L_610)
	.align		4
.L_610:
        /*00a0*/ 	.word	index@(.nv.constant0._ZN2at6native54_GLOBAL__N__757059ea_21_ReplicationPadding_cu_4a93dcdf32replication_pad_forward_kernel3dIdEEvNS_27GenericPackedTensorAccessorIKT_Lm5ENS_16DefaultPtrTraitsElEENS3_IS4_Lm5ES6_lEEiiiii)
        /*00a4*/ 	.short	0x0210
        /*00a6*/ 	.short	0x00c4


	//----- nvinfo : EIATTR_SW_WAR
	.align		4
.L_611:
        /*00a8*/ 	.byte	0x04, 0x36
        /*00aa*/ 	.short	(.L_613 - .L_612)
.L_612:
        /*00ac*/ 	.word	0x00000008
.L_613:


//--------------------- .nv.info._ZN2at6native54_GLOBAL__N__757059ea_21_ReplicationPadding_cu_4a93dcdf32replication_pad_forward_kernel3dIsEEvNS_27GenericPackedTensorAccessorIKT_Lm5ENS_16DefaultPtrTraitsElEENS3_IS4_Lm5ES6_lEEiiiii --------------------------
	.section	.nv.info._ZN2at6native54_GLOBAL__N__757059ea_21_ReplicationPadding_cu_4a93dcdf32replication_pad_forward_kernel3dIsEEvNS_27GenericPackedTensorAccessorIKT_Lm5ENS_16DefaultPtrTraitsElEENS3_IS4_Lm5ES6_lEEiiiii,"",@"SHT_CUDA_INFO"
	.sectionflags	@""
	.align	4


	//----- nvinfo : EIATTR_CUDA_API_VERSION
	.align		4
        /*0000*/ 	.byte	0x04, 0x37
        /*0002*/ 	.short	(.L_615 - .L_614)
.L_614:
        /*0004*/ 	.word	0x00000082


	//----- nvinfo : EIATTR_KPARAM_INFO
	.align		4
.L_615:
        /*0008*/ 	.byte	0x04, 0x17
        /*000a*/ 	.short	(.L_617 - .L_616)
.L_616:
        /*000c*/ 	.word	0x00000000
        /*0010*/ 	.short	0x0006
        /*0012*/ 	.short	0x00c0
        /*0014*/ 	.byte	0x00, 0xf0, 0x11, 0x00


	//----- nvinfo : EIATTR_KPARAM_INFO
	.align		4
.L_617:
        /*0018*/ 	.byte	0x04, 0x17
        /*001a*/ 	.short	(.L_619 - .L_618)
.L_618:
        /*001c*/ 	.word	0x00000000
        /*0020*/ 	.short	0x0005
        /*0022*/ 	.short	0x00bc
        /*0024*/ 	.byte	0x00, 0xf0, 0x11, 0x00


	//----- nvinfo : EIATTR_KPARAM_INFO
	.align		4
.L_619:
        /*0028*/ 	.byte	0x04, 0x17
        /*002a*/ 	.short	(.L_621 - .L_620)
.L_620:
        /*002c*/ 	.word	0x00000000
        /*0030*/ 	.short	0x0004
        /*0032*/ 	.short	0x00b8
        /*0034*/ 	.byte	0x00, 0xf0, 0x11, 0x00


	//----- nvinfo : EIATTR_KPARAM_INFO
	.align		4
.L_621:
        /*0038*/ 	.byte	0x04, 0x17
        /*003a*/ 	.short	(.L_623 - .L_622)
.L_622:
        /*003c*/ 	.word	0x00000000
        /*0040*/ 	.short	0x0003
        /*0042*/ 	.short	0x00b4
        /*0044*/ 	.byte	0x00, 0xf0, 0x11, 0x00


	//----- nvinfo : EIATTR_KPARAM_INFO
	.align		4
.L_623:
        /*0048*/ 	.byte	0x04, 0x17
        /*004a*/ 	.short	(.L_625 - .L_624)
.L_624:
        /*004c*/ 	.word	0x00000000
        /*0050*/ 	.short	0x0002
        /*0052*/ 	.short	0x00b0
        /*0054*/ 	.byte	0x00, 0xf0, 0x11, 0x00


	//----- nvinfo : EIATTR_KPARAM_INFO
	.align		4
.L_625:
        /*0058*/ 	.byte	0x04, 0x17
        /*005a*/ 	.short	(.L_627 - .L_626)
.L_626:
        /*005c*/ 	.word	0x00000000
        /*0060*/ 	.short	0x0001
        /*0062*/ 	.short	0x0058
        /*0064*/ 	.byte	0x00, 0xf0, 0x61, 0x01


	//----- nvinfo : EIATTR_KPARAM_INFO
	.align		4
.L_627:
        /*0068*/ 	.byte	0x04, 0x17
        /*006a*/ 	.short	(.L_629 - .L_628)
.L_628:
        /*006c*/ 	.word	0x00000000
        /*0070*/ 	.short	0x0000
        /*0072*/ 	.short	0x0000
        /*0074*/ 	.byte	0x00, 0xf0, 0x61, 0x01


	//----- nvinfo : EIATTR_SPARSE_MMA_MASK
	.align		4
.L_629:
        /*0078*/ 	.byte	0x03, 0x50
        /*007a*/ 	.short	0x0000


	//----- nvinfo : EIATTR_MAXREG_COUNT
	.align		4
        /*007c*/ 	.byte	0x03, 0x1b
        /*007e*/ 	.short	0x00ff


	//----- nvinfo : EIATTR_MERCURY_ISA_VERSION
	.align		4
        /*0080*/ 	.byte	0x03, 0x5f
        /*0082*/ 	.short	0x0101


	//----- nvinfo : EIATTR_EXIT_INSTR_OFFSETS
	.align		4
        /*0084*/ 	.byte	0x04, 0x1c
        /*0086*/ 	.short	(.L_631 - .L_630)


	//   ....[0]....
.L_630:
        /*0088*/ 	.word	0x00000140


	//   ....[1]....
        /*008c*/ 	.word	0x00000dd0


	//----- nvinfo : EIATTR_CRS_STACK_SIZE
	.align		4
.L_631:
        /*0090*/ 	.byte	0x04, 0x1e
        /*0092*/ 	.short	(.L_633 - .L_632)
.L_632:
        /*0094*/ 	.word	0x00000000


	//----- nvinfo : EIATTR_CBANK_PARAM_SIZE
	.align		4
.L_633:
        /*0098*/ 	.byte	0x03, 0x19
        /*009a*/ 	.short	0x00c4


	//----- nvinfo : EIATTR_PARAM_CBANK
	.align		4
        /*009c*/ 	.byte	0x04, 0x0a
        /*009e*/ 	.short	(.L_635 - .L_634)
	.align		4
.L_634:
        /*00a0*/ 	.word	index@(.nv.constant0._ZN2at6native54_GLOBAL__N__757059ea_21_ReplicationPadding_cu_4a93dcdf32replication_pad_forward_kernel3dIsEEvNS_27GenericPackedTensorAccessorIKT_Lm5ENS_16DefaultPtrTraitsElEENS3_IS4_Lm5ES6_lEEiiiii)
        /*00a4*/ 	.short	0x0210
        /*00a6*/ 	.short	0x00c4


	//----- nvinfo : EIATTR_SW_WAR
	.align		4
.L_635:
        /*00a8*/ 	.byte	0x04, 0x36
        /*00aa*/ 	.short	(.L_637 - .L_636)
.L_636:
        /*00ac*/ 	.word	0x00000008
.L_637:


//--------------------- .nv.info._ZN2at6native54_GLOBAL__N__757059ea_21_ReplicationPadding_cu_4a93dcdf32replication_pad_forward_kernel3dIlEEvNS_27GenericPackedTensorAccessorIKT_Lm5ENS_16DefaultPtrTraitsElEENS3_IS4_Lm5ES6_lEEiiiii --------------------------
	.section	.nv.info._ZN2at6native54_GLOBAL__N__757059ea_21_ReplicationPadding_cu_4a93dcdf32replication_pad_forward_kernel3dIlEEvNS_27GenericPackedTensorAccessorIKT_Lm5ENS_16DefaultPtrTraitsElEENS3_IS4_Lm5ES6_lEEiiiii,"",@"SHT_CUDA_INFO"
	.sectionflags	@""
	.align	4


	//----- nvinfo : EIATTR_CUDA_API_VERSION
	.align		4
        /*0000*/ 	.byte	0x04, 0x37
        /*0002*/ 	.short	(.L_639 - .L_638)
.L_638:
        /*0004*/ 	.word	0x00000082


	//----- nvinfo : EIATTR_KPARAM_INFO
	.align		4
.L_639:
        /*0008*/ 	.byte	0x04, 0x17
        /*000a*/ 	.short	(.L_641 - .L_640)
.L_640:
        /*000c*/ 	.word	0x00000000
        /*0010*/ 	.short	0x0006
        /*0012*/ 	.short	0x00c0
        /*0014*/ 	.byte	0x00, 0xf0, 0x11, 0x00


	//----- nvinfo : EIATTR_KPARAM_INFO
	.align		4
.L_641:
        /*0018*/ 	.byte	0x04, 0x17
        /*001a*/ 	.short	(.L_643 - .L_642)
.L_642:
        /*001c*/ 	.word	0x00000000
        /*0020*/ 	.short	0x0005
        /*0022*/ 	.short	0x00bc
        /*0024*/ 	.byte	0x00, 0xf0, 0x11, 0x00


	//----- nvinfo : EIATTR_KPARAM_INFO
	.align		4
.L_643:
        /*0028*/ 	.byte	0x04, 0x17
        /*002a*/ 	.short	(.L_645 - .L_644)
.L_644:
        /*002c*/ 	.word	0x00000000
        /*0030*/ 	.short	0x0004
        /*0032*/ 	.short	0x00b8
        /*0034*/ 	.byte	0x00, 0xf0, 0x11, 0x00


	//----- nvinfo : EIATTR_KPARAM_INFO
	.align		4
.L_645:
        /*0038*/ 	.byte	0x04, 0x17
        /*003a*/ 	.short	(.L_647 - .L_646)
.L_646:
        /*003c*/ 	.word	0x00000000
        /*0040*/ 	.short	0x0003
        /*0042*/ 	.short	0x00b4
        /*0044*/ 	.byte	0x00, 0xf0, 0x11, 0x00


	//----- nvinfo : EIATTR_KPARAM_INFO
	.align		4
.L_647:
        /*0048*/ 	.byte	0x04, 0x17
        /*004a*/ 	.short	(.L_649 - .L_648)
.L_648:
        /*004c*/ 	.word	0x00000000
        /*0050*/ 	.short	0x0002
        /*0052*/ 	.short	0x00b0
        /*0054*/ 	.byte	0x00, 0xf0, 0x11, 0x00


	//----- nvinfo : EIATTR_KPARAM_INFO
	.align		4
.L_649:
        /*0058*/ 	.byte	0x04, 0x17
        /*005a*/ 	.short	(.L_651 - .L_650)
.L_650:
        /*005c*/ 	.word	0x00000000
        /*0060*/ 	.short	0x0001
        /*0062*/ 	.short	0x0058
        /*0064*/ 	.byte	0x00, 0xf0, 0x61, 0x01


	//----- nvinfo : EIATTR_KPARAM_INFO
	.align		4
.L_651:
        /*0068*/ 	.byte	0x04, 0x17
        /*006a*/ 	.short	(.L_653 - .L_652)
.L_652:
        /*006c*/ 	.word	0x00000000
        /*0070*/ 	.short	0x0000
        /*0072*/ 	.short	0x0000
        /*0074*/ 	.byte	0x00, 0xf0, 0x61, 0x01


	//----- nvinfo : EIATTR_SPARSE_MMA_MASK
	.align		4
.L_653:
        /*0078*/ 	.byte	0x03, 0x50
        /*007a*/ 	.short	0x0000


	//----- nvinfo : EIATTR_MAXREG_COUNT
	.align		4
        /*007c*/ 	.byte	0x03, 0x1b
        /*007e*/ 	.short	0x00ff


	//----- nvinfo : EIATTR_MERCURY_ISA_VERSION
	.align		4
        /*0080*/ 	.byte	0x03, 0x5f
        /*0082*/ 	.short	0x0101


	//----- nvinfo : EIATTR_EXIT_INSTR_OFFSETS
	.align		4
        /*0084*/ 	.byte	0x04, 0x1c
        /*0086*/ 	.short	(.L_655 - .L_654)


	//   ....[0]....
.L_654:
        /*0088*/ 	.word	0x00000140


	//   ....[1]....
        /*008c*/ 	.word	0x00000dc0


	//----- nvinfo : EIATTR_CRS_STACK_SIZE
	.align		4
.L_655:
        /*0090*/ 	.byte	0x04, 0x1e
        /*0092*/ 	.short	(.L_657 - .L_656)
.L_656:
        /*0094*/ 	.word	0x00000000


	//----- nvinfo : EIATTR_CBANK_PARAM_SIZE
	.align		4
.L_657:
        /*0098*/ 	.byte	0x03, 0x19
        /*009a*/ 	.short	0x00c4


	//----- nvinfo : EIATTR_PARAM_CBANK
	.align		4
        /*009c*/ 	.byte	0x04, 0x0a
        /*009e*/ 	.short	(.L_659 - .L_658)
	.align		4
.L_658:
        /*00a0*/ 	.word	index@(.nv.constant0._ZN2at6native54_GLOBAL__N__757059ea_21_ReplicationPadding_cu_4a93dcdf32replication_pad_forward_kernel3dIlEEvNS_27GenericPackedTensorAccessorIKT_Lm5ENS_16DefaultPtrTraitsElEENS3_IS4_Lm5ES6_lEEiiiii)
        /*00a4*/ 	.short	0x0210
        /*00a6*/ 	.short	0x00c4


	//----- nvinfo : EIATTR_SW_WAR
	.align		4
.L_659:
        /*00a8*/ 	.byte	0x04, 0x36
        /*00aa*/ 	.short	(.L_661 - .L_660)
.L_660:
        /*00ac*/ 	.word	0x00000008
.L_661:


//--------------------- .nv.info._ZN2at6native54_GLOBAL__N__757059ea_21_ReplicationPadding_cu_4a93dcdf32replication_pad_forward_kernel3dIiEEvNS_27GenericPackedTensorAccessorIKT_Lm5ENS_16DefaultPtrTraitsElEENS3_IS4_Lm5ES6_lEEiiiii --------------------------
	.section	.nv.info._ZN2at6native54_GLOBAL__N__757059ea_21_ReplicationPadding_cu_4a93dcdf32replication_pad_forward_kernel3dIiEEvNS_27GenericPackedTensorAccessorIKT_Lm5ENS_16DefaultPtrTraitsElEENS3_IS4_Lm5ES6_lEEiiiii,"",@"SHT_CUDA_INFO"
	.sectionflags	@""
	.align	4


	//----- nvinfo : EIATTR_CUDA_API_VERSION
	.align		4
        /*0000*/ 	.byte	0x04, 0x37
        /*0002*/ 	.short	(.L_663 - .L_662)
.L_662:
        /*0004*/ 	.word	0x00000082


	//----- nvinfo : EIATTR_KPARAM_INFO
	.align		4
.L_663:
        /*0008*/ 	.byte	0x04, 0x17
        /*000a*/ 	.short	(.L_665 - .L_664)
.L_664:
        /*000c*/ 	.word	0x00000000
        /*0010*/ 	.short	0x0006
        /*0012*/ 	.short	0x00c0
        /*0014*/ 	.byte	0x00, 0xf0, 0x11, 0x00


	//----- nvinfo : EIATTR_KPARAM_INFO
	.align		4
.L_665:
        /*0018*/ 	.byte	0x04, 0x17
        /*001a*/ 	.short	(.L_667 - .L_666)
.L_666:
        /*001c*/ 	.word	0x00000000
        /*0020*/ 	.short	0x0005
        /*0022*/ 	.short	0x00bc
        /*0024*/ 	.byte	0x00, 0xf0, 0x11, 0x00


	//----- nvinfo : EIATTR_KPARAM_INFO
	.align		4
.L_667:
        /*0028*/ 	.byte	0x04, 0x17
        /*002a*/ 	.short	(.L_669 - .L_668)
.L_668:
        /*002c*/ 	.word	0x00000000
        /*0030*/ 	.short	0x0004
        /*0032*/ 	.short	0x00b8
        /*0034*/ 	.byte	0x00, 0xf0, 0x11, 0x00


	//----- nvinfo : EIATTR_KPARAM_INFO
	.align		4
.L_669:
        /*0038*/ 	.byte	0x04, 0x17
        /*003a*/ 	.short	(.L_671 - .L_670)
.L_670:
        /*003c*/ 	.word	0x00000000
        /*0040*/ 	.short	0x0003
        /*0042*/ 	.short	0x00b4
        /*0044*/ 	.byte	0x00, 0xf0, 0x11, 0x00


	//----- nvinfo : EIATTR_KPARAM_INFO
	.align		4
.L_671:
        /*0048*/ 	.byte	0x04, 0x17
        /*004a*/ 	.short	(.L_673 - .L_672)
.L_672:
        /*004c*/ 	.word	0x00000000
        /*0050*/ 	.short	0x0002
        /*0052*/ 	.short	0x00b0
        /*0054*/ 	.byte	0x00, 0xf0, 0x11, 0x00


	//----- nvinfo : EIATTR_KPARAM_INFO
	.align		4
.L_673:
        /*0058*/ 	.byte	0x04, 0x17
        /*005a*/ 	.short	(.L_675 - .L_674)
.L_674:
        /*005c*/ 	.word	0x00000000
        /*0060*/ 	.short	0x0001
        /*0062*/ 	.short	0x0058
        /*0064*/ 	.byte	0x00, 0xf0, 0x61, 0x01


	//----- nvinfo : EIATTR_KPARAM_INFO
	.align		4
.L_675:
        /*0068*/ 	.byte	0x04, 0x17
        /*006a*/ 	.short	(.L_677 - .L_676)
.L_676:
        /*006c*/ 	.word	0x00000000
        /*0070*/ 	.short	0x0000
        /*0072*/ 	.short	0x0000
        /*0074*/ 	.byte	0x00, 0xf0, 0x61, 0x01


	//----- nvinfo : EIATTR_SPARSE_MMA_MASK
	.align		4
.L_677:
        /*0078*/ 	.byte	0x03, 0x50
        /*007a*/ 	.short	0x0000


	//----- nvinfo : EIATTR_MAXREG_COUNT
	.align		4
        /*007c*/ 	.byte	0x03, 0x1b
        /*007e*/ 	.short	0x00ff


	//----- nvinfo : EIATTR_MERCURY_ISA_VERSION
	.align		4
        /*0080*/ 	.byte	0x03, 0x5f
        /*0082*/ 	.short	0x0101


	//----- nvinfo : EIATTR_EXIT_INSTR_OFFSETS
	.align		4
        /*0084*/ 	.byte	0x04, 0x1c
        /*0086*/ 	.short	(.L_679 - .L_678)


	//   ....[0]....
.L_678:
        /*0088*/ 	.word	0x00000140


	//   ....[1]....
        /*008c*/ 	.word	0x00000dd0


	//----- nvinfo : EIATTR_CRS_STACK_SIZE
	.align		4
.L_679:
        /*0090*/ 	.byte	0x04, 0x1e
        /*0092*/ 	.short	(.L_681 - .L_680)
.L_680:
        /*0094*/ 	.word	0x00000000


	//----- nvinfo : EIATTR_CBANK_PARAM_SIZE
	.align		4
.L_681:
        /*0098*/ 	.byte	0x03, 0x19
        /*009a*/ 	.short	0x00c4


	//----- nvinfo : EIATTR_PARAM_CBANK
	.align		4
        /*009c*/ 	.byte	0x04, 0x0a
        /*009e*/ 	.short	(.L_683 - .L_682)
	.align		4
.L_682:
        /*00a0*/ 	.word	index@(.nv.constant0._ZN2at6native54_GLOBAL__N__757059ea_21_ReplicationPadding_cu_4a93dcdf32replication_pad_forward_kernel3dIiEEvNS_27GenericPackedTensorAccessorIKT_Lm5ENS_16DefaultPtrTraitsElEENS3_IS4_Lm5ES6_lEEiiiii)
        /*00a4*/ 	.short	0x0210
        /*00a6*/ 	.short	0x00c4


	//----- nvinfo : EIATTR_SW_WAR
	.align		4
.L_683:
        /*00a8*/ 	.byte	0x04, 0x36
        /*00aa*/ 	.short	(.L_685 - .L_684)
.L_684:
        /*00ac*/ 	.word	0x00000008
.L_685:


//--------------------- .nv.info._ZN2at6native54_GLOBAL__N__757059ea_21_ReplicationPadding_cu_4a93dcdf32replication_pad_forward_kernel3dIaEEvNS_27GenericPackedTensorAccessorIKT_Lm5ENS_16DefaultPtrTraitsElEENS3_IS4_Lm5ES6_lEEiiiii --------------------------
	.section	.nv.info._ZN2at6native54_GLOBAL__N__757059ea_21_ReplicationPadding_cu_4a93dcdf32replication_pad_forward_kernel3dIaEEvNS_27GenericPackedTensorAccessorIKT_Lm5ENS_16DefaultPtrTraitsElEENS3_IS4_Lm5ES6_lEEiiiii,"",@"SHT_CUDA_INFO"
	.sectionflags	@""
	.align	4


	//----- nvinfo : EIATTR_CUDA_API_VERSION
	.align		4
        /*0000*/ 	.byte	0x04, 0x37
        /*0002*/ 	.short	(.L_687 - .L_686)
.L_686:
        /*0004*/ 	.word	0x00000082


	//----- nvinfo : EIATTR_KPARAM_INFO
	.align		4
.L_687:
        /*0008*/ 	.byte	0x04, 0x17
        /*000a*/ 	.short	(.L_689 - .L_688)
.L_688:
        /*000c*/ 	.word	0x00000000
        /*0010*/ 	.short	0x0006
        /*0012*/ 	.short	0x00c0
        /*0014*/ 	.byte	0x00, 0xf0, 0x11, 0x00


	//----- nvinfo : EIATTR_KPARAM_INFO
	.align		4
.L_689:
        /*0018*/ 	.byte	0x04, 0x17
        /*001a*/ 	.short	(.L_691 - .L_690)
.L_690:
        /*001c*/ 	.word	0x00000000
        /*0020*/ 	.short	0x0005
        /*0022*/ 	.short	0x00bc
        /*0024*/ 	.byte	0x00, 0xf0, 0x11, 0x00


	//----- nvinfo : EIATTR_KPARAM_INFO
	.align		4
.L_691:
        /*0028*/ 	.byte	0x04, 0x17
        /*002a*/ 	.short	(.L_693 - .L_692)
.L_692:
        /*002c*/ 	.word	0x00000000
        /*0030*/ 	.short	0x0004
        /*0032*/ 	.short	0x00b8
        /*0034*/ 	.byte	0x00, 0xf0, 0x11, 0x00


	//----- nvinfo : EIATTR_KPARAM_INFO
	.align		4
.L_693:
        /*0038*/ 	.byte	0x04, 0x17
        /*003a*/ 	.short	(.L_695 - .L_694)
.L_694:
        /*003c*/ 	.word	0x00000000
        /*0040*/ 	.short	0x0003
        /*0042*/ 	.short	0x00b4
        /*0044*/ 	.byte	0x00, 0xf0, 0x11, 0x00


	//----- nvinfo : EIATTR_KPARAM_INFO
	.align		4
.L_695:
        /*0048*/ 	.byte	0x04, 0x17
        /*004a*/ 	.short	(.L_697 - .L_696)
.L_696:
        /*004c*/ 	.word	0x00000000
        /*0050*/ 	.short	0x0002
        /*0052*/ 	.short	0x00b0
        /*0054*/ 	.byte	0x00, 0xf0, 0x11, 0x00


	//----- nvinfo : EIATTR_KPARAM_INFO
	.align		4
.L_697:
        /*0058*/ 	.byte	0x04, 0x17
        /*005a*/ 	.short	(.L_699 - .L_698)
.L_698:
        /*005c*/ 	.word	0x00000000
        /*0060*/ 	.short	0x0001
        /*0062*/ 	.short	0x0058
        /*0064*/ 	.byte	0x00, 0xf0, 0x61, 0x01


	//----- nvinfo : EIATTR_KPARAM_INFO
	.align		4
.L_699:
        /*0068*/ 	.byte	0x04, 0x17
        /*006a*/ 	.short	(.L_701 - .L_700)
.L_700:
        /*006c*/ 	.word	0x00000000
        /*0070*/ 	.short	0x0000
        /*0072*/ 	.short	0x0000
        /*0074*/ 	.byte	0x00, 0xf0, 0x61, 0x01


	//----- nvinfo : EIATTR_SPARSE_MMA_MASK
	.align		4
.L_701:
        /*0078*/ 	.byte	0x03, 0x50
        /*007a*/ 	.short	0x0000


	//----- nvinfo : EIATTR_MAXREG_COUNT
	.align		4
        /*007c*/ 	.byte	0x03, 0x1b
        /*007e*/ 	.short	0x00ff


	//----- nvinfo : EIATTR_MERCURY_ISA_VERSION
	.align		4
        /*0080*/ 	.byte	0x03, 0x5f
        /*0082*/ 	.short	0x0101


	//----- nvinfo : EIATTR_EXIT_INSTR_OFFSETS
	.align		4
        /*0084*/ 	.byte	0x04, 0x1c
        /*0086*/ 	.short	(.L_703 - .L_702)


	//   ....[0]....
.L_702:
        /*0088*/ 	.word	0x00000140


	//   ....[1]....
        /*008c*/ 	.word	0x00000db0


	//----- nvinfo : EIATTR_CRS_STACK_SIZE
	.align		4
.L_703:
        /*0090*/ 	.byte	0x04, 0x1e
        /*0092*/ 	.short	(.L_705 - .L_704)
.L_704:
        /*0094*/ 	.word	0x00000000


	//----- nvinfo : EIATTR_CBANK_PARAM_SIZE
	.align		4
.L_705:
        /*0098*/ 	.byte	0x03, 0x19
        /*009a*/ 	.short	0x00c4


	//----- nvinfo : EIATTR_PARAM_CBANK
	.align		4
        /*009c*/ 	.byte	0x04, 0x0a
        /*009e*/ 	.short	(.L_707 - .L_706)
	.align		4
.L_706:
        /*00a0*/ 	.word	index@(.nv.constant0._ZN2at6native54_GLOBAL__N__757059ea_21_ReplicationPadding_cu_4a93dcdf32replication_pad_forward_kernel3dIaEEvNS_27GenericPackedTensorAccessorIKT_Lm5ENS_16DefaultPtrTraitsElEENS3_IS4_Lm5ES6_lEEiiiii)
        /*00a4*/ 	.short	0x0210
        /*00a6*/ 	.short	0x00c4


	//----- nvinfo : EIATTR_SW_WAR
	.align		4
.L_707:
        /*00a8*/ 	.byte	0x04, 0x36
        /*00aa*/ 	.short	(.L_709 - .L_708)
.L_708:
        /*00ac*/ 	.word	0x00000008
.L_709:


//--------------------- .nv.info._ZN2at6native54_GLOBAL__N__757059ea_21_ReplicationPadding_cu_4a93dcdf32replication_pad_forward_kernel3dIhEEvNS_27GenericPackedTensorAccessorIKT_Lm5ENS_16DefaultPtrTraitsElEENS3_IS4_Lm5ES6_lEEiiiii --------------------------
	.section	.nv.info._ZN2at6native54_GLOBAL__N__757059ea_21_ReplicationPadding_cu_4a93dcdf32replication_pad_forward_kernel3dIhEEvNS_27GenericPackedTensorAccessorIKT_Lm5ENS_16DefaultPtrTraitsElEENS3_IS4_Lm5ES6_lEEiiiii,"",@"SHT_CUDA_INFO"
	.sectionflags	@""
	.align	4


	//----- nvinfo : EIATTR_CUDA_API_VERSION
	.align		4
        /*0000*/ 	.byte	0x04, 0x37
        /*0002*/ 	.short	(.L_711 - .L_710)
.L_710:
        /*0004*/ 	.word	0x00000082


	//----- nvinfo : EIATTR_KPARAM_INFO
	.align		4
.L_711:
        /*0008*/ 	.byte	0x04, 0x17
        /*000a*/ 	.short	(.L_713 - .L_712)
.L_712:
        /*000c*/ 	.word	0x00000000
        /*0010*/ 	.short	0x0006
        /*0012*/ 	.short	0x00c0
        /*0014*/ 	.byte	0x00, 0xf0, 0x11, 0x00


	//----- nvinfo : EIATTR_KPARAM_INFO
	.align		4
.L_713:
        /*0018*/ 	.byte	0x04, 0x17
        /*001a*/ 	.short	(.L_715 - .L_714)
.L_714:
        /*001c*/ 	.word	0x00000000
        /*0020*/ 	.short	0x0005
        /*0022*/ 	.short	0x00bc
        /*0024*/ 	.byte	0x00, 0xf0, 0x11, 0x00


	//----- nvinfo : EIATTR_KPARAM_INFO
	.align		4
.L_715:
        /*0028*/ 	.byte	0x04, 0x17
        /*002a*/ 	.short	(.L_717 - .L_716)
.L_716:
        /*002c*/ 	.word	0x00000000
        /*0030*/ 	.short	0x0004
        /*0032*/ 	.short	0x00b8
        /*0034*/ 	.byte	0x00, 0xf0, 0x11, 0x00


	//----- nvinfo : EIATTR_KPARAM_INFO
	.align		4
.L_717:
        /*0038*/ 	.byte	0x04, 0x17
        /*003a*/ 	.short	(.L_719 - .L_718)
.L_718:
        /*003c*/ 	.word	0x00000000
        /*0040*/ 	.short	0x0003
        /*0042*/ 	.short	0x00b4
        /*0044*/ 	.byte	0x00, 0xf0, 0x11, 0x00


	//----- nvinfo : EIATTR_KPARAM_INFO
	.align		4
.L_719:
        /*0048*/ 	.byte	0x04, 0x17
        /*004a*/ 	.short	(.L_721 - .L_720)
.L_720:
        /*004c*/ 	.word	0x00000000
        /*0050*/ 	.short	0x0002
        /*0052*/ 	.short	0x00b0
        /*0054*/ 	.byte	0x00, 0xf0, 0x11, 0x00


	//----- nvinfo : EIATTR_KPARAM_INFO
	.align		4
.L_721:
        /*0058*/ 	.byte	0x04, 0x17
        /*005a*/ 	.short	(.L_723 - .L_722)
.L_722:
        /*005c*/ 	.word	0x00000000
        /*0060*/ 	.short	0x0001
        /*0062*/ 	.short	0x0058
        /*0064*/ 	.byte	0x00, 0xf0, 0x61, 0x01


	//----- nvinfo : EIATTR_KPARAM_INFO
	.align		4
.L_723:
        /*0068*/ 	.byte	0x04, 0x17
        /*006a*/ 	.short	(.L_725 - .L_724)
.L_724:
        /*006c*/ 	.word	0x00000000
        /*0070*/ 	.short	0x0000
        /*0072*/ 	.short	0x0000
        /*0074*/ 	.byte	0x00, 0xf0, 0x61, 0x01


	//----- nvinfo : EIATTR_SPARSE_MMA_MASK
	.align		4
.L_725:
        /*0078*/ 	.byte	0x03, 0x50
        /*007a*/ 	.short	0x0000


	//----- nvinfo : EIATTR_MAXREG_COUNT
	.align		4
        /*007c*/ 	.byte	0x03, 0x1b
        /*007e*/ 	.short	0x00ff


	//----- nvinfo : EIATTR_MERCURY_ISA_VERSION
	.align		4
        /*0080*/ 	.byte	0x03, 0x5f
        /*0082*/ 	.short	0x0101


	//----- nvinfo : EIATTR_EXIT_INSTR_OFFSETS
	.align		4
        /*0084*/ 	.byte	0x04, 0x1c
        /*0086*/ 	.short	(.L_727 - .L_726)


	//   ....[0]....
.L_726:
        /*0088*/ 	.word	0x00000140


	//   ....[1]....
        /*008c*/ 	.word	0x00000db0


	//----- nvinfo : EIATTR_CRS_STACK_SIZE
	.align		4
.L_727:
        /*0090*/ 	.byte	0x04, 0x1e
        /*0092*/ 	.short	(.L_729 - .L_728)
.L_728:
        /*0094*/ 	.word	0x00000000


	//----- nvinfo : EIATTR_CBANK_PARAM_SIZE
	.align		4
.L_729:
        /*0098*/ 	.byte	0x03, 0x19
        /*009a*/ 	.short	0x00c4


	//----- nvinfo : EIATTR_PARAM_CBANK
	.align		4
        /*009c*/ 	.byte	0x04, 0x0a
        /*009e*/ 	.short	(.L_731 - .L_730)
	.align		4
.L_730:
        /*00a0*/ 	.word	index@(.nv.constant0._ZN2at6native54_GLOBAL__N__757059ea_21_ReplicationPadding_cu_4a93dcdf32replication_pad_forward_kernel3dIhEEvNS_27GenericPackedTensorAccessorIKT_Lm5ENS_16DefaultPtrTraitsElEENS3_IS4_Lm5ES6_lEEiiiii)
        /*00a4*/ 	.short	0x0210
        /*00a6*/ 	.short	0x00c4


	//----- nvinfo : EIATTR_SW_WAR
	.align		4
.L_731:
        /*00a8*/ 	.byte	0x04, 0x36
        /*00aa*/ 	.short	(.L_733 - .L_732)
.L_732:
        /*00ac*/ 	.word	0x00000008
.L_733:


//--------------------- .nv.info._ZN2at6native54_GLOBAL__N__757059ea_21_ReplicationPadding_cu_4a93dcdf32replication_pad_forward_kernel2dIN3c108BFloat16EEEvNS_27GenericPackedTensorAccessorIKT_Lm4ENS_16DefaultPtrTraitsElEENS5_IS6_Lm4ES8_lEEiiii --------------------------
	.section	.nv.info._ZN2at6native54_GLOBAL__N__757059ea_21_ReplicationPadding_cu_4a93dcdf32replication_pad_forward_kernel2dIN3c108BFloat16EEEvNS_27GenericPackedTensorAccessorIKT_Lm4ENS_16DefaultPtrTraitsElEENS5_IS6_Lm4ES8_lEEiiii,"",@"SHT_CUDA_INFO"
	.sectionflags	@""
	.align	4


	//----- nvinfo : EIATTR_CUDA_API_VERSION
	.align		4
        /*0000*/ 	.byte	0x04, 0x37
        /*0002*/ 	.short	(.L_735 - .L_734)
.L_734:
        /*0004*/ 	.word	0x00000082


	//----- nvinfo : EIATTR_KPARAM_INFO
	.align		4
.L_735:
        /*0008*/ 	.byte	0x04, 0x17
        /*000a*/ 	.short	(.L_737 - .L_736)
.L_736:
        /*000c*/ 	.word	0x00000000
        /*0010*/ 	.short	0x0005
        /*0012*/ 	.short	0x009c
        /*0014*/ 	.byte	0x00, 0xf0, 0x11, 0x00


	//----- nvinfo : EIATTR_KPARAM_INFO
	.align		4
.L_737:
        /*0018*/ 	.byte	0x04, 0x17
        /*001a*/ 	.short	(.L_739 - .L_738)
.L_738:
        /*001c*/ 	.word	0x00000000
        /*0020*/ 	.short	0x0004
        /*0022*/ 	.short	0x0098
        /*0024*/ 	.byte	0x00, 0xf0, 0x11, 0x00


	//----- nvinfo : EIATTR_KPARAM_INFO
	.align		4
.L_739:
        /*0028*/ 	.byte	0x04, 0x17
        /*002a*/ 	.short	(.L_741 - .L_740)
.L_740:
        /*002c*/ 	.word	0x00000000
        /*0030*/ 	.short	0x0003
        /*0032*/ 	.short	0x0094
        /*0034*/ 	.byte	0x00, 0xf0, 0x11, 0x00


	//----- nvinfo : EIATTR_KPARAM_INFO
	.align		4
.L_741:
        /*0038*/ 	.byte	0x04, 0x17
        /*003a*/ 	.short	(.L_743 - .L_742)
.L_742:
        /*003c*/ 	.word	0x00000000
        /*0040*/ 	.short	0x0002
        /*0042*/ 	.short	0x0090
        /*0044*/ 	.byte	0x00, 0xf0, 0x11, 0x00


	//----- nvinfo : EIATTR_KPARAM_INFO
	.align		4
.L_743:
        /*0048*/ 	.byte	0x04, 0x17
        /*004a*/ 	.short	(.L_745 - .L_744)
.L_744:
        /*004c*/ 	.word	0x00000000
        /*0050*/ 	.short	0x0001
        /*0052*/ 	.short	0x0048
        /*0054*/ 	.byte	0x00, 0xf0, 0x21, 0x01


	//----- nvinfo : EIATTR_KPARAM_INFO
	.align		4
.L_745:
        /*0058*/ 	.byte	0x04, 0x17
        /*005a*/ 	.short	(.L_747 - .L_746)
.L_746:
        /*005c*/ 	.word	0x00000000
        /*0060*/ 	.short	0x0000
        /*0062*/ 	.short	0x0000
        /*0064*/ 	.byte	0x00, 0xf0, 0x21, 0x01


	//----- nvinfo : EIATTR_SPARSE_MMA_MASK
	.align		4
.L_747:
        /*0068*/ 	.byte	0x03, 0x50
        /*006a*/ 	.short	0x0000


	//----- nvinfo : EIATTR_MAXREG_COUNT
	.align		4
        /*006c*/ 	.byte	0x03, 0x1b
        /*006e*/ 	.short	0x00ff


	//----- nvinfo : EIATTR_MERCURY_ISA_VERSION
	.align		4
        /*0070*/ 	.byte	0x03, 0x5f
        /*0072*/ 	.short	0x0101


	//----- nvinfo : EIATTR_EXIT_INSTR_OFFSETS
	.align		4
        /*0074*/ 	.byte	0x04, 0x1c
        /*0076*/ 	.short	(.L_749 - .L_748)


	//   ....[0]....
.L_748:
        /*0078*/ 	.word	0x000000f0


	//   ....[1]....
        /*007c*/ 	.word	0x000007f0


	//----- nvinfo : EIATTR_CRS_STACK_SIZE
	.align		4
.L_749:
        /*0080*/ 	.byte	0x04, 0x1e
        /*0082*/ 	.short	(.L_751 - .L_750)
.L_750:
        /*0084*/ 	.word	0x00000000


	//----- nvinfo : EIATTR_CBANK_PARAM_SIZE
	.align		4
.L_751:
        /*0088*/ 	.byte	0x03, 0x19
        /*008a*/ 	.short	0x00a0


	//----- nvinfo : EIATTR_PARAM_CBANK
	.align		4
        /*008c*/ 	.byte	0x04, 0x0a
        /*008e*/ 	.short	(.L_753 - .L_752)
	.align		4
.L_752:
        /*0090*/ 	.word	index@(.nv.constant0._ZN2at6native54_GLOBAL__N__757059ea_21_ReplicationPadding_cu_4a93dcdf32replication_pad_forward_kernel2dIN3c108BFloat16EEEvNS_27GenericPackedTensorAccessorIKT_Lm4ENS_16DefaultPtrTraitsElEENS5_IS6_Lm4ES8_lEEiiii)
        /*0094*/ 	.short	0x0210
        /*0096*/ 	.short	0x00a0


	//----- nvinfo : EIATTR_SW_WAR
	.align		4
.L_753:
        /*0098*/ 	.byte	0x04, 0x36
        /*009a*/ 	.short	(.L_755 - .L_754)
.L_754:
        /*009c*/ 	.word	0x00000008
.L_755:


//--------------------- .nv.info._ZN2at6native54_GLOBAL__N__757059ea_21_ReplicationPadding_cu_4a93dcdf32replication_pad_forward_kernel2dIN3c104HalfEEEvNS_27GenericPackedTensorAccessorIKT_Lm4ENS_16DefaultPtrTraitsElEENS5_IS6_Lm4ES8_lEEiiii --------------------------
	.section	.nv.info._ZN2at6native54_GLOBAL__N__757059ea_21_ReplicationPadding_cu_4a93dcdf32replication_pad_forward_kernel2dIN3c104HalfEEEvNS_27GenericPackedTensorAccessorIKT_Lm4ENS_16DefaultPtrTraitsElEENS5_IS6_Lm4ES8_lEEiiii,"",@"SHT_CUDA_INFO"
	.sectionflags	@""
	.align	4


	//----- nvinfo : EIATTR_CUDA_API_VERSION
	.align		4
        /*0000*/ 	.byte	0x04, 0x37
        /*0002*/ 	.short	(.L_757 - .L_756)
.L_756:
        /*0004*/ 	.word	0x00000082


	//----- nvinfo : EIATTR_KPARAM_INFO
	.align		4
.L_757:
        /*0008*/ 	.byte	0x04, 0x17
        /*000a*/ 	.short	(.L_759 - .L_758)
.L_758:
        /*000c*/ 	.word	0x00000000
        /*0010*/ 	.short	0x0005
        /*0012*/ 	.short	0x009c
        /*0014*/ 	.byte	0x00, 0xf0, 0x11, 0x00


	//----- nvinfo : EIATTR_KPARAM_INFO
	.align		4
.L_759:
        /*0018*/ 	.byte	0x04, 0x17
        /*001a*/ 	.short	(.L_761 - .L_760)
.L_760:
        /*001c*/ 	.word	0x00000000
        /*0020*/ 	.short	0x0004
        /*0022*/ 	.short	0x0098
        /*0024*/ 	.byte	0x00, 0xf0, 0x11, 0x00


	//----- nvinfo : EIATTR_KPARAM_INFO
	.align		4
.L_761:
        /*0028*/ 	.byte	0x04, 0x17
        /*002a*/ 	.short	(.L_763 - .L_762)
.L_762:
        /*002c*/ 	.word	0x00000000
        /*0030*/ 	.short	0x0003
        /*0032*/ 	.short	0x0094
        /*0034*/ 	.byte	0x00, 0xf0, 0x11, 0x00


	//----- nvinfo : EIATTR_KPARAM_INFO
	.align		4
.L_763:
        /*0038*/ 	.byte	0x04, 0x17
        /*003a*/ 	.short	(.L_765 - .L_764)
.L_764:
        /*003c*/ 	.word	0x00000000
        /*0040*/ 	.short	0x0002
        /*0042*/ 	.short	0x0090
        /*0044*/ 	.byte	0x00, 0xf0, 0x11, 0x00


	//----- nvinfo : EIATTR_KPARAM_INFO
	.align		4
.L_765:
        /*0048*/ 	.byte	0x04, 0x17
        /*004a*/ 	.short	(.L_767 - .L_766)
.L_766:
        /*004c*/ 	.word	0x00000000
        /*0050*/ 	.short	0x0001
        /*0052*/ 	.short	0x0048
        /*0054*/ 	.byte	0x00, 0xf0, 0x21, 0x01


	//----- nvinfo : EIATTR_KPARAM_INFO
	.align		4
.L_767:
        /*0058*/ 	.byte	0x04, 0x17
        /*005a*/ 	.short	(.L_769 - .L_768)
.L_768:
        /*005c*/ 	.word	0x00000000
        /*0060*/ 	.short	0x0000
        /*0062*/ 	.short	0x0000
        /*0064*/ 	.byte	0x00, 0xf0, 0x21, 0x01


	//----- nvinfo : EIATTR_SPARSE_MMA_MASK
	.align		4
.L_769:
        /*0068*/ 	.byte	0x03, 0x50
        /*006a*/ 	.short	0x0000


	//----- nvinfo : EIATTR_MAXREG_COUNT
	.align		4
        /*006c*/ 	.byte	0x03, 0x1b
        /*006e*/ 	.short	0x00ff


	//----- nvinfo : EIATTR_MERCURY_ISA_VERSION
	.align		4
        /*0070*/ 	.byte	0x03, 0x5f
        /*0072*/ 	.short	0x0101


	//----- nvinfo : EIATTR_EXIT_INSTR_OFFSETS
	.align		4
        /*0074*/ 	.byte	0x04, 0x1c
        /*0076*/ 	.short	(.L_771 - .L_770)


	//   ....[0]....
.L_770:
        /*0078*/ 	.word	0x000000f0


	//   ....[1]....
        /*007c*/ 	.word	0x000007f0


	//----- nvinfo : EIATTR_CRS_STACK_SIZE
	.align		4
.L_771:
        /*0080*/ 	.byte	0x04, 0x1e
        /*0082*/ 	.short	(.L_773 - .L_772)
.L_772:
        /*0084*/ 	.word	0x00000000


	//----- nvinfo : EIATTR_CBANK_PARAM_SIZE
	.align		4
.L_773:
        /*0088*/ 	.byte	0x03, 0x19
        /*008a*/ 	.short	0x00a0


	//----- nvinfo : EIATTR_PARAM_CBANK
	.align		4
        /*008c*/ 	.byte	0x04, 0x0a
        /*008e*/ 	.short	(.L_775 - .L_774)
	.align		4
.L_774:
        /*0090*/ 	.word	index@(.nv.constant0._ZN2at6native54_GLOBAL__N__757059ea_21_ReplicationPadding_cu_4a93dcdf32replication_pad_forward_kernel2dIN3c104HalfEEEvNS_27GenericPackedTensorAccessorIKT_Lm4ENS_16DefaultPtrTraitsElEENS5_IS6_Lm4ES8_lEEiiii)
        /*0094*/ 	.short	0x0210
        /*0096*/ 	.short	0x00a0


	//----- nvinfo : EIATTR_SW_WAR
	.align		4
.L_775:
        /*0098*/ 	.byte	0x04, 0x36
        /*009a*/ 	.short	(.L_777 - .L_776)
.L_776:
        /*009c*/ 	.word	0x00000008
.L_777:


//--------------------- .nv.info._ZN2at6native54_GLOBAL__N__757059ea_21_ReplicationPadding_cu_4a93dcdf32replication_pad_forward_kernel2dIN3c107complexIfEEEEvNS_27GenericPackedTensorAccessorIKT_Lm4ENS_16DefaultPtrTraitsElEENS6_IS7_Lm4ES9_lEEiiii --------------------------
	.section	.nv.info._ZN2at6native54_GLOBAL__N__757059ea_21_ReplicationPadding_cu_4a93dcdf32replication_pad_forward_kernel2dIN3c107complexIfEEEEvNS_27GenericPackedTensorAccessorIKT_Lm4ENS_16DefaultPtrTraitsElEENS6_IS7_Lm4ES9_lEEiiii,"",@"SHT_CUDA_INFO"
	.sectionflags	@""
	.align	4


	//----- nvinfo : EIATTR_CUDA_API_VERSION
	.align		4
        /*0000*/ 	.byte	0x04, 0x37
        /*0002*/ 	.short	(.L_779 - .L_778)
.L_778:
        /*0004*/ 	.word	0x00000082


	//----- nvinfo : EIATTR_KPARAM_INFO
	.align		4
.L_779:
        /*0008*/ 	.byte	0x04, 0x17
        /*000a*/ 	.short	(.L_781 - .L_780)
.L_780:
        /*000c*/ 	.word	0x00000000
        /*0010*/ 	.short	0x0005
        /*0012*/ 	.short	0x009c
        /*0014*/ 	.byte	0x00, 0xf0, 0x11, 0x00


	//----- nvinfo : EIATTR_KPARAM_INFO
	.align		4
.L_781:
        /*0018*/ 	.byte	0x04, 0x17
        /*001a*/ 	.short	(.L_783 - .L_782)
.L_782:
        /*001c*/ 	.word	0x00000000
        /*0020*/ 	.short	0x0004
        /*0022*/ 	.short	0x0098
        /*0024*/ 	.byte	0x00, 0xf0, 0x11, 0x00


	//----- nvinfo : EIATTR_KPARAM_INFO
	.align		4
.L_783:
        /*0028*/ 	.byte	0x04, 0x17
        /*002a*/ 	.short	(.L_785 - .L_784)
.L_784:
        /*002c*/ 	.word	0x00000000
        /*0030*/ 	.short	0x0003
        /*0032*/ 	.short	0x0094
        /*0034*/ 	.byte	0x00, 0xf0, 0x11, 0x00


	//----- nvinfo : EIATTR_KPARAM_INFO
	.align		4
.L_785:
        /*0038*/ 	.byte	0x04, 0x17
        /*003a*/ 	.short	(.L_787 - .L_786)
.L_786:
        /*003c*/ 	.word	0x00000000
        /*0040*/ 	.short	0x0002
        /*0042*/ 	.short	0x0090
        /*0044*/ 	.byte	0x00, 0xf0, 0x11, 0x00


	//----- nvinfo : EIATTR_KPARAM_INFO
	.align		4
.L_787:
        /*0048*/ 	.byte	0x04, 0x17
        /*004a*/ 	.short	(.L_789 - .L_788)
.L_788:
        /*004c*/ 	.word	0x00000000
        /*0050*/ 	.short	0x0001
        /*0052*/ 	.short	0x0048
        /*0054*/ 	.byte	0x00, 0xf0, 0x21, 0x01


	//----- nvinfo : EIATTR_KPARAM_INFO
	.align		4
.L_789:
        /*0058*/ 	.byte	0x04, 0x17
        /*005a*/ 	.short	(.L_791 - .L_790)
.L_790:
        /*005c*/ 	.word	0x00000000
        /*0060*/ 	.short	0x0000
        /*0062*/ 	.short	0x0000
        /*0064*/ 	.byte	0x00, 0xf0, 0x21, 0x01


	//----- nvinfo : EIATTR_SPARSE_MMA_MASK
	.align		4
.L_791:
        /*0068*/ 	.byte	0x03, 0x50
        /*006a*/ 	.short	0x0000


	//----- nvinfo : EIATTR_MAXREG_COUNT
	.align		4
        /*006c*/ 	.byte	0x03, 0x1b
        /*006e*/ 	.short	0x00ff


	//----- nvinfo : EIATTR_MERCURY_ISA_VERSION
	.align		4
        /*0070*/ 	.byte	0x03, 0x5f
        /*0072*/ 	.short	0x0101


	//----- nvinfo : EIATTR_EXIT_INSTR_OFFSETS
	.align		4
        /*0074*/ 	.byte	0x04, 0x1c
        /*0076*/ 	.short	(.L_793 - .L_792)


	//   ....[0]....
.L_792:
        /*0078*/ 	.word	0x000000f0


	//   ....[1]....
        /*007c*/ 	.word	0x000007f0


	//----- nvinfo : EIATTR_CRS_STACK_SIZE
	.align		4
.L_793:
        /*0080*/ 	.byte	0x04, 0x1e
        /*0082*/ 	.short	(.L_795 - .L_794)
.L_794:
        /*0084*/ 	.word	0x00000000


	//----- nvinfo : EIATTR_CBANK_PARAM_SIZE
	.align		4
.L_795:
        /*0088*/ 	.byte	0x03, 0x19
        /*008a*/ 	.short	0x00a0


	//----- nvinfo : EIATTR_PARAM_CBANK
	.align		4
        /*008c*/ 	.byte	0x04, 0x0a
        /*008e*/ 	.short	(.L_797 - .L_796)
	.align		4
.L_796:
        /*0090*/ 	.word	index@(.nv.constant0._ZN2at6native54_GLOBAL__N__757059ea_21_ReplicationPadding_cu_4a93dcdf32replication_pad_forward_kernel2dIN3c107complexIfEEEEvNS_27GenericPackedTensorAccessorIKT_Lm4ENS_16DefaultPtrTraitsElEENS6_IS7_Lm4ES9_lEEiiii)
        /*0094*/ 	.short	0x0210
        /*0096*/ 	.short	0x00a0


	//----- nvinfo : EIATTR_SW_WAR
	.align		4
.L_797:
        /*0098*/ 	.byte	0x04, 0x36
        /*009a*/ 	.short	(.L_799 - .L_798)
.L_798:
        /*009c*/ 	.word	0x00000008
.L_799:


//--------------------- .nv.info._ZN2at6native54_GLOBAL__N__757059ea_21_ReplicationPadding_cu_4a93dcdf32replication_pad_forward_kernel2dIN3c107complexIdEEEEvNS_27GenericPackedTensorAccessorIKT_Lm4ENS_16DefaultPtrTraitsElEENS6_IS7_Lm4ES9_lEEiiii --------------------------
	.section	.nv.info._ZN2at6native54_GLOBAL__N__757059ea_21_ReplicationPadding_cu_4a93dcdf32replication_pad_forward_kernel2dIN3c107complexIdEEEEvNS_27GenericPackedTensorAccessorIKT_Lm4ENS_16DefaultPtrTraitsElEENS6_IS7_Lm4ES9_lEEiiii,"",@"SHT_CUDA_INFO"
	.sectionflags	@""
	.align	4


	//----- nvinfo : EIATTR_CUDA_API_VERSION
	.align		4
        /*0000*/ 	.byte	0x04, 0x37
        /*0002*/ 	.short	(.L_801 - .L_800)
.L_800:
        /*0004*/ 	.word	0x00000082


	//----- nvinfo : EIATTR_KPARAM_INFO
	.align		4
.L_801:
        /*0008*/ 	.byte	0x04, 0x17
        /*000a*/ 	.short	(.L_803 - .L_802)
.L_802:
        /*000c*/ 	.word	0x00000000
        /*0010*/ 	.short	0x0005
        /*0012*/ 	.short	0x009c
        /*0014*/ 	.byte	0x00, 0xf0, 0x11, 0x00


	//----- nvinfo : EIATTR_KPARAM_INFO
	.align		4
.L_803:
        /*0018*/ 	.byte	0x04, 0x17
        /*001a*/ 	.short	(.L_805 - .L_804)
.L_804:
        /*001c*/ 	.word	0x00000000
        /*0020*/ 	.short	0x0004
        /*0022*/ 	.short	0x0098
        /*0024*/ 	.byte	0x00, 0xf0, 0x11, 0x00


	//----- nvinfo : EIATTR_KPARAM_INFO
	.align		4
.L_805:
        /*0028*/ 	.byte	0x04, 0x17
        /*002a*/ 	.short	(.L_807 - .L_806)
.L_806:
        /*002c*/ 	.word	0x00000000
        /*0030*/ 	.short	0x0003
        /*0032*/ 	.short	0x0094
        /*0034*/ 	.byte	0x00, 0xf0, 0x11, 0x00


	//----- nvinfo : EIATTR_KPARAM_INFO
	.align		4
.L_807:
        /*0038*/ 	.byte	0x04, 0x17
        /*003a*/ 	.short	(.L_809 - .L_808)
.L_808:
        /*003c*/ 	.word	0x00000000
        /*0040*/ 	.short	0x0002
        /*0042*/ 	.short	0x0090
        /*0044*/ 	.byte	0x00, 0xf0, 0x11, 0x00


	//----- nvinfo : EIATTR_KPARAM_INFO
	.align		4
.L_809:
        /*0048*/ 	.byte	0x04, 0x17
        /*004a*/ 	.short	(.L_811 - .L_810)
.L_810:
        /*004c*/ 	.word	0x00000000
        /*0050*/ 	.short	0x0001
        /*0052*/ 	.short	0x0048
        /*0054*/ 	.byte	0x00, 0xf0, 0x21, 0x01


	//----- nvinfo : EIATTR_KPARAM_INFO
	.align		4
.L_811:
        /*0058*/ 	.byte	0x04, 0x17
        /*005a*/ 	.short	(.L_813 - .L_812)
.L_812:
        /*005c*/ 	.word	0x00000000
        /*0060*/ 	.short	0x0000
        /*0062*/ 	.short	0x0000
        /*0064*/ 	.byte	0x00, 0xf0, 0x21, 0x01


	//----- nvinfo : EIATTR_SPARSE_MMA_MASK
	.align		4
.L_813:
        /*0068*/ 	.byte	0x03, 0x50
        /*006a*/ 	.short	0x0000


	//----- nvinfo : EIATTR_MAXREG_COUNT
	.align		4
        /*006c*/ 	.byte	0x03, 0x1b
        /*006e*/ 	.short	0x00ff


	//----- nvinfo : EIATTR_MERCURY_ISA_VERSION
	.align		4
        /*0070*/ 	.byte	0x03, 0x5f
        /*0072*/ 	.short	0x0101


	//----- nvinfo : EIATTR_EXIT_INSTR_OFFSETS
	.align		4
        /*0074*/ 	.byte	0x04, 0x1c
        /*0076*/ 	.short	(.L_815 - .L_814)


	//   ....[0]....
.L_814:
        /*0078*/ 	.word	0x000000f0


	//   ....[1]....
        /*007c*/ 	.word	0x000007f0


	//----- nvinfo : EIATTR_CRS_STACK_SIZE
	.align		4
.L_815:
        /*0080*/ 	.byte	0x04, 0x1e
        /*0082*/ 	.short	(.L_817 - .L_816)
.L_816:
        /*0084*/ 	.word	0x00000000


	//----- nvinfo : EIATTR_CBANK_PARAM_SIZE
	.align		4
.L_817:
        /*0088*/ 	.byte	0x03, 0x19
        /*008a*/ 	.short	0x00a0


	//----- nvinfo : EIATTR_PARAM_CBANK
	.align		4
        /*008c*/ 	.byte	0x04, 0x0a
        /*008e*/ 	.short	(.L_819 - .L_818)
	.align		4
.L_818:
        /*0090*/ 	.word	index@(.nv.constant0._ZN2at6native54_GLOBAL__N__757059ea_21_ReplicationPadding_cu_4a93dcdf32replication_pad_forward_kernel2dIN3c107complexIdEEEEvNS_27GenericPackedTensorAccessorIKT_Lm4ENS_16DefaultPtrTraitsElEENS6_IS7_Lm4ES9_lEEiiii)
        /*0094*/ 	.short	0x0210
        /*0096*/ 	.short	0x00a0


	//----- nvinfo : EIATTR_SW_WAR
	.align		4
.L_819:
        /*0098*/ 	.byte	0x04, 0x36
        /*009a*/ 	.short	(.L_821 - .L_820)
.L_820:
        /*009c*/ 	.word	0x00000008
.L_821:


//--------------------- .nv.info._ZN2at6native54_GLOBAL__N__757059ea_21_ReplicationPadding_cu_4a93dcdf32replication_pad_forward_kernel2dIfEEvNS_27GenericPackedTensorAccessorIKT_Lm4ENS_16DefaultPtrTraitsElEENS3_IS4_Lm4ES6_lEEiiii --------------------------
	.section	.nv.info._ZN2at6native54_GLOBAL__N__757059ea_21_ReplicationPadding_cu_4a93dcdf32replication_pad_forward_kernel2dIfEEvNS_27GenericPackedTensorAccessorIKT_Lm4ENS_16DefaultPtrTraitsElEENS3_IS4_Lm4ES6_lEEiiii,"",@"SHT_CUDA_INFO"
	.sectionflags	@""
	.align	4


	//----- nvinfo : EIATTR_CUDA_API_VERSION
	.align		4
        /*0000*/ 	.byte	0x04, 0x37
        /*0002*/ 	.short	(.L_823 - .L_822)
.L_822:
        /*0004*/ 	.word	0x00000082


	//----- nvinfo : EIATTR_KPARAM_INFO
	.align		4
.L_823:
        /*0008*/ 	.byte	0x04, 0x17
        /*000a*/ 	.short	(.L_825 - .L_824)
.L_824:
        /*000c*/ 	.word	0x00000000
        /*0010*/ 	.short	0x0005
        /*0012*/ 	.short	0x009c
        /*0014*/ 	.byte	0x00, 0xf0, 0x11, 0x00


	//----- nvinfo : EIATTR_KPARAM_INFO
	.align		4
.L_825:
        /*0018*/ 	.byte	0x04, 0x17
        /*001a*/ 	.short	(.L_827 - .L_826)
.L_826:
        /*001c*/ 	.word	0x00000000
        /*0020*/ 	.short	0x0004
        /*0022*/ 	.short	0x0098
        /*0024*/ 	.byte	0x00, 0xf0, 0x11, 0x00


	//----- nvinfo : EIATTR_KPARAM_INFO
	.align		4
.L_827:
        /*0028*/ 	.byte	0x04, 0x17
        /*002a*/ 	.short	(.L_829 - .L_828)
.L_828:
        /*002c*/ 	.word	0x00000000
        /*0030*/ 	.short	0x0003
        /*0032*/ 	.short	0x0094
        /*0034*/ 	.byte	0x00, 0xf0, 0x11, 0x00


	//----- nvinfo : EIATTR_KPARAM_INFO
	.align		4
.L_829:
        /*0038*/ 	.byte	0x04, 0x17
        /*003a*/ 	.short	(.L_831 - .L_830)
.L_830:
        /*003c*/ 	.word	0x00000000
        /*0040*/ 	.short	0x0002
        /*0042*/ 	.short	0x0090
        /*0044*/ 	.byte	0x00, 0xf0, 0x11, 0x00


	//----- nvinfo : EIATTR_KPARAM_INFO
	.align		4
.L_831:
        /*0048*/ 	.byte	0x04, 0x17
        /*004a*/ 	.short	(.L_833 - .L_832)
.L_832:
        /*004c*/ 	.word	0x00000000
        /*0050*/ 	.short	0x0001
        /*0052*/ 	.short	0x0048
        /*0054*/ 	.byte	0x00, 0xf0, 0x21, 0x01


	//----- nvinfo : EIATTR_KPARAM_INFO
	.align		4
.L_833:
        /*0058*/ 	.byte	0x04, 0x17
        /*005a*/ 	.short	(.L_835 - .L_834)
.L_834:
        /*005c*/ 	.word	0x00000000
        /*0060*/ 	.short	0x0000
        /*0062*/ 	.short	0x0000
        /*0064*/ 	.byte	0x00, 0xf0, 0x21, 0x01


	//----- nvinfo : EIATTR_SPARSE_MMA_MASK
	.align		4
.L_835:
        /*0068*/ 	.byte	0x03, 0x50
        /*006a*/ 	.short	0x0000


	//----- nvinfo : EIATTR_MAXREG_COUNT
	.align		4
        /*006c*/ 	.byte	0x03, 0x1b
        /*006e*/ 	.short	0x00ff


	//----- nvinfo : EIATTR_MERCURY_ISA_VERSION
	.align		4
        /*0070*/ 	.byte	0x03, 0x5f
        /*0072*/ 	.short	0x0101


	//----- nvinfo : EIATTR_EXIT_INSTR_OFFSETS
	.align		4
        /*0074*/ 	.byte	0x04, 0x1c
        /*0076*/ 	.short	(.L_837 - .L_836)


	//   ....[0]....
.L_836:
        /*0078*/ 	.word	0x000000f0


	//   ....[1]....
        /*007c*/ 	.word	0x000007f0


	//----- nvinfo : EIATTR_CRS_STACK_SIZE
	.align		4
.L_837:
        /*0080*/ 	.byte	0x04, 0x1e
        /*0082*/ 	.short	(.L_839 - .L_838)
.L_838:
        /*0084*/ 	.word	0x00000000


	//----- nvinfo : EIATTR_CBANK_PARAM_SIZE
	.align		4
.L_839:
        /*0088*/ 	.byte	0x03, 0x19
        /*008a*/ 	.short	0x00a0


	//----- nvinfo : EIATTR_PARAM_CBANK
	.align		4
        /*008c*/ 	.byte	0x04, 0x0a
        /*008e*/ 	.short	(.L_841 - .L_840)
	.align		4
.L_840:
        /*0090*/ 	.word	index@(.nv.constant0._ZN2at6native54_GLOBAL__N__757059ea_21_ReplicationPadding_cu_4a93dcdf32replication_pad_forward_kernel2dIfEEvNS_27GenericPackedTensorAccessorIKT_Lm4ENS_16DefaultPtrTraitsElEENS3_IS4_Lm4ES6_lEEiiii)
        /*0094*/ 	.short	0x0210
        /*0096*/ 	.short	0x00a0


	//----- nvinfo : EIATTR_SW_WAR
	.align		4
.L_841:
        /*0098*/ 	.byte	0x04, 0x36
        /*009a*/ 	.short	(.L_843 - .L_842)
.L_842:
        /*009c*/ 	.word	0x00000008
.L_843:


//--------------------- .nv.info._ZN2at6native54_GLOBAL__N__757059ea_21_ReplicationPadding_cu_4a93dcdf32replication_pad_forward_kernel2dIdEEvNS_27GenericPackedTensorAccessorIKT_Lm4ENS_16DefaultPtrTraitsElEENS3_IS4_Lm4ES6_lEEiiii --------------------------
	.section	.nv.info._ZN2at6native54_GLOBAL__N__757059ea_21_ReplicationPadding_cu_4a93dcdf32replication_pad_forward_kernel2dIdEEvNS_27GenericPackedTensorAccessorIKT_Lm4ENS_16DefaultPtrTraitsElEENS3_IS4_Lm4ES6_lEEiiii,"",@"SHT_CUDA_INFO"
	.sectionflags	@""
	.align	4


	//----- nvinfo : EIATTR_CUDA_API_VERSION
	.align		4
        /*0000*/ 	.byte	0x04, 0x37
        /*0002*/ 	.short	(.L_845 - .L_844)
.L_844:
        /*0004*/ 	.word	0x00000082


	//----- nvinfo : EIATTR_KPARAM_INFO
	.align		4
.L_845:
        /*0008*/ 	.byte	0x04, 0x17
        /*000a*/ 	.short	(.L_847 - .L_846)
.L_846:
        /*000c*/ 	.word	0x00000000
        /*0010*/ 	.short	0x0005
        /*0012*/ 	.short	0x009c
        /*0014*/ 	.byte	0x00, 0xf0, 0x11, 0x00


	//----- nvinfo : EIATTR_KPARAM_INFO
	.align		4
.L_847:
        /*0018*/ 	.byte	0x04, 0x17
        /*001a*/ 	.short	(.L_849 - .L_848)
.L_848:
        /*001c*/ 	.word	0x00000000
        /*0020*/ 	.short	0x0004
        /*0022*/ 	.short	0x0098
        /*0024*/ 	.byte	0x00, 0xf0, 0x11, 0x00


	//----- nvinfo : EIATTR_KPARAM_INFO
	.align		4
.L_849:
        /*0028*/ 	.byte	0x04, 0x17
        /*002a*/ 	.short	(.L_851 - .L_850)
.L_850:
        /*002c*/ 	.word	0x00000000
        /*0030*/ 	.short	0x0003
        /*0032*/ 	.short	0x0094
        /*0034*/ 	.byte	0x00, 0xf0, 0x11, 0x00


	//----- nvinfo : EIATTR_KPARAM_INFO
	.align		4
.L_851:
        /*0038*/ 	.byte	0x04, 0x17
        /*003a*/ 	.short	(.L_853 - .L_852)
.L_852:
        /*003c*/ 	.word	0x00000000
        /*0040*/ 	.short	0x0002
        /*0042*/ 	.short	0x0090
        /*0044*/ 	.byte	0x00, 0xf0, 0x11, 0x00


	//----- nvinfo : EIATTR_KPARAM_INFO
	.align		4
.L_853:
        /*0048*/ 	.byte	0x04, 0x17
        /*004a*/ 	.short	(.L_855 - .L_854)
.L_854:
        /*004c*/ 	.word	0x00000000
        /*0050*/ 	.short	0x0001
        /*0052*/ 	.short	0x0048
        /*0054*/ 	.byte	0x00, 0xf0, 0x21, 0x01


	//----- nvinfo : EIATTR_KPARAM_INFO
	.align		4
.L_855:
        /*0058*/ 	.byte	0x04, 0x17
        /*005a*/ 	.short	(.L_857 - .L_856)
.L_856:
        /*005c*/ 	.word	0x00000000
        /*0060*/ 	.short	0x0000
        /*0062*/ 	.short	0x0000
        /*0064*/ 	.byte	0x00, 0xf0, 0x21, 0x01


	//----- nvinfo : EIATTR_SPARSE_MMA_MASK
	.align		4
.L_857:
        /*0068*/ 	.byte	0x03, 0x50
        /*006a*/ 	.short	0x0000


	//----- nvinfo : EIATTR_MAXREG_COUNT
	.align		4
        /*006c*/ 	.byte	0x03, 0x1b
        /*006e*/ 	.short	0x00ff


	//----- nvinfo : EIATTR_MERCURY_ISA_VERSION
	.align		4
        /*0070*/ 	.byte	0x03, 0x5f
        /*0072*/ 	.short	0x0101


	//----- nvinfo : EIATTR_EXIT_INSTR_OFFSETS
	.align		4
        /*0074*/ 	.byte	0x04, 0x1c
        /*0076*/ 	.short	(.L_859 - .L_858)


	//   ....[0]....
.L_858:
        /*0078*/ 	.word	0x000000f0


	//   ....[1]....
        /*007c*/ 	.word	0x000007f0


	//----- nvinfo : EIATTR_CRS_STACK_SIZE
	.align		4
.L_859:
        /*0080*/ 	.byte	0x04, 0x1e
        /*0082*/ 	.short	(.L_861 - .L_860)
.L_860:
        /*0084*/ 	.word	0x00000000


	//----- nvinfo : EIATTR_CBANK_PARAM_SIZE
	.align		4
.L_861:
        /*0088*/ 	.byte	0x03, 0x19
        /*008a*/ 	.short	0x00a0


	//----- nvinfo : EIATTR_PARAM_CBANK
	.align		4
        /*008c*/ 	.byte	0x04, 0x0a
        /*008e*/ 	.short	(.L_863 - .L_862)
	.align		4
.L_862:
        /*0090*/ 	.word	index@(.nv.constant0._ZN2at6native54_GLOBAL__N__757059ea_21_ReplicationPadding_cu_4a93dcdf32replication_pad_forward_kernel2dIdEEvNS_27GenericPackedTensorAccessorIKT_Lm4ENS_16DefaultPtrTraitsElEENS3_IS4_Lm4ES6_lEEiiii)
        /*0094*/ 	.short	0x0210
        /*0096*/ 	.short	0x00a0


	//----- nvinfo : EIATTR_SW_WAR
	.align		4
.L_863:
        /*0098*/ 	.byte	0x04, 0x36
        /*009a*/ 	.short	(.L_865 - .L_864)
.L_864:
        /*009c*/ 	.word	0x00000008
.L_865:


//--------------------- .nv.info._ZN2at6native54_GLOBAL__N__757059ea_21_ReplicationPadding_cu_4a93dcdf32replication_pad_forward_kernel2dIsEEvNS_27GenericPackedTensorAccessorIKT_Lm4ENS_16DefaultPtrTraitsElEENS3_IS4_Lm4ES6_lEEiiii --------------------------
	.section	.nv.info._ZN2at6native54_GLOBAL__N__757059ea_21_ReplicationPadding_cu_4a93dcdf32replication_pad_forward_kernel2dIsEEvNS_27GenericPackedTensorAccessorIKT_Lm4ENS_16DefaultPtrTraitsElEENS3_IS4_Lm4ES6_lEEiiii,"",@"SHT_CUDA_INFO"
	.sectionflags	@""
	.align	4


	//----- nvinfo : EIATTR_CUDA_API_VERSION
	.align		4
        /*0000*/ 	.byte	0x04, 0x37
        /*0002*/ 	.short	(.L_867 - .L_866)
.L_866:
        /*0004*/ 	.word	0x00000082


	//----- nvinfo : EIATTR_KPARAM_INFO
	.align		4
.L_867:
        /*0008*/ 	.byte	0x04, 0x17
        /*000a*/ 	.short	(.L_869 - .L_868)
.L_868:
        /*000c*/ 	.word	0x00000000
        /*0010*/ 	.short	0x0005
        /*0012*/ 	.short	0x009c
        /*0014*/ 	.byte	0x00, 0xf0, 0x11, 0x00


	//----- nvinfo : EIATTR_KPARAM_INFO
	.align		4
.L_869:
        /*0018*/ 	.byte	0x04, 0x17
        /*001a*/ 	.short	(.L_871 - .L_870)
.L_870:
        /*001c*/ 	.word	0x00000000
        /*0020*/ 	.short	0x0004
        /*0022*/ 	.short	0x0098
        /*0024*/ 	.byte	0x00, 0xf0, 0x11, 0x00


	//----- nvinfo : EIATTR_KPARAM_INFO
	.align		4
.L_871:
        /*0028*/ 	.byte	0x04, 0x17
        /*002a*/ 	.short	(.L_873 - .L_872)
.L_872:
        /*002c*/ 	.word	0x00000000
        /*0030*/ 	.short	0x0003
        /*0032*/ 	.short	0x0094
        /*0034*/ 	.byte	0x00, 0xf0, 0x11, 0x00


	//----- nvinfo : EIATTR_KPARAM_INFO
	.align		4
.L_873:
        /*0038*/ 	.byte	0x04, 0x17
        /*003a*/ 	.short	(.L_875 - .L_874)
.L_874:
        /*003c*/ 	.word	0x00000000
        /*0040*/ 	.short	0x0002
        /*0042*/ 	.short	0x0090
        /*0044*/ 	.byte	0x00, 0xf0, 0x11, 0x00


	//----- nvinfo : EIATTR_KPARAM_INFO
	.align		4
.L_875:
        /*0048*/ 	.byte	0x04, 0x17
        /*004a*/ 	.short	(.L_877 - .L_876)
.L_876:
        /*004c*/ 	.word	0x00000000
        /*0050*/ 	.short	0x0001
        /*0052*/ 	.short	0x0048
        /*0054*/ 	.byte	0x00, 0xf0, 0x21, 0x01


	//----- nvinfo : EIATTR_KPARAM_INFO
	.align		4
.L_877:
        /*0058*/ 	.byte	0x04, 0x17
        /*005a*/ 	.short	(.L_879 - .L_878)
.L_878:
        /*005c*/ 	.word	0x00000000
        /*0060*/ 	.short	0x0000
        /*0062*/ 	.short	0x0000
        /*0064*/ 	.byte	0x00, 0xf0, 0x21, 0x01


	//----- nvinfo : EIATTR_SPARSE_MMA_MASK
	.align		4
.L_879:
        /*0068*/ 	.byte	0x03, 0x50
        /*006a*/ 	.short	0x0000


	//----- nvinfo : EIATTR_MAXREG_COUNT
	.align		4
        /*006c*/ 	.byte	0x03, 0x1b
        /*006e*/ 	.short	0x00ff


	//----- nvinfo : EIATTR_MERCURY_ISA_VERSION
	.align		4
        /*0070*/ 	.byte	0x03, 0x5f
        /*0072*/ 	.short	0x0101


	//----- nvinfo : EIATTR_EXIT_INSTR_OFFSETS
	.align		4
        /*0074*/ 	.byte	0x04, 0x1c
        /*0076*/ 	.short	(.L_881 - .L_880)


	//   ....[0]....
.L_880:
        /*0078*/ 	.word	0x000000f0


	//   ....[1]....
        /*007c*/ 	.word	0x000007f0


	//----- nvinfo : EIATTR_CRS_STACK_SIZE
	.align		4
.L_881:
        /*0080*/ 	.byte	0x04, 0x1e
        /*0082*/ 	.short	(.L_883 - .L_882)
.L_882:
        /*0084*/ 	.word	0x00000000


	//----- nvinfo : EIATTR_CBANK_PARAM_SIZE
	.align		4
.L_883:
        /*0088*/ 	.byte	0x03, 0x19
        /*008a*/ 	.short	0x00a0


	//----- nvinfo : EIATTR_PARAM_CBANK
	.align		4
        /*008c*/ 	.byte	0x04, 0x0a
        /*008e*/ 	.short	(.L_885 - .L_884)
	.align		4
.L_884:
        /*0090*/ 	.word	index@(.nv.constant0._ZN2at6native54_GLOBAL__N__757059ea_21_ReplicationPadding_cu_4a93dcdf32replication_pad_forward_kernel2dIsEEvNS_27GenericPackedTensorAccessorIKT_Lm4ENS_16DefaultPtrTraitsElEENS3_IS4_Lm4ES6_lEEiiii)
        /*0094*/ 	.short	0x0210
        /*0096*/ 	.short	0x00a0


	//----- nvinfo : EIATTR_SW_WAR
	.align		4
.L_885:
        /*0098*/ 	.byte	0x04, 0x36
        /*009a*/ 	.short	(.L_887 - .L_886)
.L_886:
        /*009c*/ 	.word	0x00000008
.L_887:


//--------------------- .nv.info._ZN2at6native54_GLOBAL__N__757059ea_21_ReplicationPadding_cu_4a93dcdf32replication_pad_forward_kernel2dIlEEvNS_27GenericPackedTensorAccessorIKT_Lm4ENS_16DefaultPtrTraitsElEENS3_IS4_Lm4ES6_lEEiiii --------------------------
	.section	.nv.info._ZN2at6native54_GLOBAL__N__757059ea_21_ReplicationPadding_cu_4a93dcdf32replication_pad_forward_kernel2dIlEEvNS_27GenericPackedTensorAccessorIKT_Lm4ENS_16DefaultPtrTraitsElEENS3_IS4_Lm4ES6_lEEiiii,"",@"SHT_CUDA_INFO"
	.sectionflags	@""
	.align	4


	//----- nvinfo : EIATTR_CUDA_API_VERSION
	.align		4
        /*0000*/ 	.byte	0x04, 0x37
        /*0002*/ 	.short	(.L_889 - .L_888)
.L_888:
        /*0004*/ 	.word	0x00000082


	//----- nvinfo : EIATTR_KPARAM_INFO
	.align		4
.L_889:
        /*0008*/ 	.byte	0x04, 0x17
        /*000a*/ 	.short	(.L_891 - .L_890)
.L_890:
        /*000c*/ 	.word	0x00000000
        /*0010*/ 	.short	0x0005
        /*0012*/ 	.short	0x009c
        /*0014*/ 	.byte	0x00, 0xf0, 0x11, 0x00


	//----- nvinfo : EIATTR_KPARAM_INFO
	.align		4
.L_891:
        /*0018*/ 	.byte	0x04, 0x17
        /*001a*/ 	.short	(.L_893 - .L_892)
.L_892:
        /*001c*/ 	.word	0x00000000
        /*0020*/ 	.short	0x0004
        /*0022*/ 	.short	0x0098
        /*0024*/ 	.byte	0x00, 0xf0, 0x11, 0x00


	//----- nvinfo : EIATTR_KPARAM_INFO
	.align		4
.L_893:
        /*0028*/ 	.byte	0x04, 0x17
        /*002a*/ 	.short	(.L_895 - .L_894)
.L_894:
        /*002c*/ 	.word	0x00000000
        /*0030*/ 	.short	0x0003
        /*0032*/ 	.short	0x0094
        /*0034*/ 	.byte	0x00, 0xf0, 0x11, 0x00


	//----- nvinfo : EIATTR_KPARAM_INFO
	.align		4
.L_895:
        /*0038*/ 	.byte	0x04, 0x17
        /*003a*/ 	.short	(.L_897 - .L_896)
.L_896:
        /*003c*/ 	.word	0x00000000
        /*0040*/ 	.short	0x0002
        /*0042*/ 	.short	0x0090
        /*0044*/ 	.byte	0x00, 0xf0, 0x11, 0x00


	//----- nvinfo : EIATTR_KPARAM_INFO
	.align		4
.L_897:
        /*0048*/ 	.byte	0x04, 0x17
        /*004a*/ 	.short	(.L_899 - .L_898)
.L_898:
        /*004c*/ 	.word	0x00000000
        /*0050*/ 	.short	0x0001
        /*0052*/ 	.short	0x0048
        /*0054*/ 	.byte	0x00, 0xf0, 0x21, 0x01


	//----- nvinfo : EIATTR_KPARAM_INFO
	.align		4
.L_899:
        /*0058*/ 	.byte	0x04, 0x17
        /*005a*/ 	.short	(.L_901 - .L_900)
.L_900:
        /*005c*/ 	.word	0x00000000
        /*0060*/ 	.short	0x0000
        /*0062*/ 	.short	0x0000
        /*0064*/ 	.byte	0x00, 0xf0, 0x21, 0x01


	//----- nvinfo : EIATTR_SPARSE_MMA_MASK
	.align		4
.L_901:
        /*0068*/ 	.byte	0x03, 0x50
        /*006a*/ 	.short	0x0000


	//----- nvinfo : EIATTR_MAXREG_COUNT
	.align		4
        /*006c*/ 	.byte	0x03, 0x1b
        /*006e*/ 	.short	0x00ff


	//----- nvinfo : EIATTR_MERCURY_ISA_VERSION
	.align		4
        /*0070*/ 	.byte	0x03, 0x5f
        /*0072*/ 	.short	0x0101


	//----- nvinfo : EIATTR_EXIT_INSTR_OFFSETS
	.align		4
        /*0074*/ 	.byte	0x04, 0x1c
        /*0076*/ 	.short	(.L_903 - .L_902)


	//   ....[0]....
.L_902:
        /*0078*/ 	.word	0x000000f0


	//   ....[1]....
        /*007c*/ 	.word	0x000007f0


	//----- nvinfo : EIATTR_CRS_STACK_SIZE
	.align		4
.L_903:
        /*0080*/ 	.byte	0x04, 0x1e
        /*0082*/ 	.short	(.L_905 - .L_904)
.L_904:
        /*0084*/ 	.word	0x00000000


	//----- nvinfo : EIATTR_CBANK_PARAM_SIZE
	.align		4
.L_905:
        /*0088*/ 	.byte	0x03, 0x19
        /*008a*/ 	.short	0x00a0


	//----- nvinfo : EIATTR_PARAM_CBANK
	.align		4
        /*008c*/ 	.byte	0x04, 0x0a
        /*008e*/ 	.short	(.L_907 - .L_906)
	.align		4
.L_906:
        /*0090*/ 	.word	index@(.nv.constant0._ZN2at6native54_GLOBAL__N__757059ea_21_ReplicationPadding_cu_4a93dcdf32replication_pad_forward_kernel2dIlEEvNS_27GenericPackedTensorAccessorIKT_Lm4ENS_16DefaultPtrTraitsElEENS3_IS4_Lm4ES6_lEEiiii)
        /*0094*/ 	.short	0x0210
        /*0096*/ 	.short	0x00a0


	//----- nvinfo : EIATTR_SW_WAR
	.align		4
.L_907:
        /*0098*/ 	.byte	0x04, 0x36
        /*009a*/ 	.short	(.L_909 - .L_908)
.L_908:
        /*009c*/ 	.word	0x00000008
.L_909:


//--------------------- .nv.info._ZN2at6native54_GLOBAL__N__757059ea_21_ReplicationPadding_cu_4a93dcdf32replication_pad_forward_kernel2dIiEEvNS_27GenericPackedTensorAccessorIKT_Lm4ENS_16DefaultPtrTraitsElEENS3_IS4_Lm4ES6_lEEiiii --------------------------
	.section	.nv.info._ZN2at6native54_GLOBAL__N__757059ea_21_ReplicationPadding_cu_4a93dcdf32replication_pad_forward_kernel2dIiEEvNS_27GenericPackedTensorAccessorIKT_Lm4ENS_16DefaultPtrTraitsElEENS3_IS4_Lm4ES6_lEEiiii,"",@"SHT_CUDA_INFO"
	.sectionflags	@""
	.align	4


	//----- nvinfo : EIATTR_CUDA_API_VERSION
	.align		4
        /*0000*/ 	.byte	0x04, 0x37
        /*0002*/ 	.short	(.L_911 - .L_910)
.L_910:
        /*0004*/ 	.word	0x00000082


	//----- nvinfo : EIATTR_KPARAM_INFO
	.align		4
.L_911:
        /*0008*/ 	.byte	0x04, 0x17
        /*000a*/ 	.short	(.L_913 - .L_912)
.L_912:
        /*000c*/ 	.word	0x00000000
        /*0010*/ 	.short	0x0005
        /*0012*/ 	.short	0x009c
        /*0014*/ 	.byte	0x00, 0xf0, 0x11, 0x00


	//----- nvinfo : EIATTR_KPARAM_INFO
	.align		4
.L_913:
        /*0018*/ 	.byte	0x04, 0x17
        /*001a*/ 	.short	(.L_915 - .L_914)
.L_914:
        /*001c*/ 	.word	0x00000000
        /*0020*/ 	.short	0x0004
        /*0022*/ 	.short	0x0098
        /*0024*/ 	.byte	0x00, 0xf0, 0x11, 0x00


	//----- nvinfo : EIATTR_KPARAM_INFO
	.align		4
.L_915:
        /*0028*/ 	.byte	0x04, 0x17
        /*002a*/ 	.short	(.L_917 - .L_916)
.L_916:
        /*002c*/ 	.word	0x00000000
        /*0030*/ 	.short	0x0003
        /*0032*/ 	.short	0x0094
        /*0034*/ 	.byte	0x00, 0xf0, 0x11, 0x00


	//----- nvinfo : EIATTR_KPARAM_INFO
	.align		4
.L_917:
        /*0038*/ 	.byte	0x04, 0x17
        /*003a*/ 	.short	(.L_919 - .L_918)
.L_918:
        /*003c*/ 	.word	0x00000000
        /*0040*/ 	.short	0x0002
        /*0042*/ 	.short	0x0090
        /*0044*/ 	.byte	0x00, 0xf0, 0x11, 0x00


	//----- nvinfo : EIATTR_KPARAM_INFO
	.align		4
.L_919:
        /*0048*/ 	.byte	0x04, 0x17
        /*004a*/ 	.short	(.L_921 - .L_920)
.L_920:
        /*004c*/ 	.word	0x00000000
        /*0050*/ 	.short	0x0001
        /*0052*/ 	.short	0x0048
        /*0054*/ 	.byte	0x00, 0xf0, 0x21, 0x01


	//----- nvinfo : EIATTR_KPARAM_INFO
	.align		4
.L_921:
        /*0058*/ 	.byte	0x04, 0x17
        /*005a*/ 	.short	(.L_923 - .L_922)
.L_922:
        /*005c*/ 	.word	0x00000000
        /*0060*/ 	.short	0x0000
        /*0062*/ 	.short	0x0000
        /*0064*/ 	.byte	0x00, 0xf0, 0x21, 0x01


	//----- nvinfo : EIATTR_SPARSE_MMA_MASK
	.align		4
.L_923:
        /*0068*/ 	.byte	0x03, 0x50
        /*006a*/ 	.short	0x0000


	//----- nvinfo : EIATTR_MAXREG_COUNT
	.align		4
        /*006c*/ 	.byte	0x03, 0x1b
        /*006e*/ 	.short	0x00ff


	//----- nvinfo : EIATTR_MERCURY_ISA_VERSION
	.align		4
        /*0070*/ 	.byte	0x03, 0x5f
        /*0072*/ 	.short	0x0101


	//----- nvinfo : EIATTR_EXIT_INSTR_OFFSETS
	.align		4
        /*0074*/ 	.byte	0x04, 0x1c
        /*0076*/ 	.short	(.L_925 - .L_924)


	//   ....[0]....
.L_924:
        /*0078*/ 	.word	0x000000f0


	//   ....[1]....
        /*007c*/ 	.word	0x000007f0


	//----- nvinfo : EIATTR_CRS_STACK_SIZE
	.align		4
.L_925:
        /*0080*/ 	.byte	0x04, 0x1e
        /*0082*/ 	.short	(.L_927 - .L_926)
.L_926:
        /*0084*/ 	.word	0x00000000


	//----- nvinfo : EIATTR_CBANK_PARAM_SIZE
	.align		4
.L_927:
        /*0088*/ 	.byte	0x03, 0x19
        /*008a*/ 	.short	0x00a0


	//----- nvinfo : EIATTR_PARAM_CBANK
	.align		4
        /*008c*/ 	.byte	0x04, 0x0a
        /*008e*/ 	.short	(.L_929 - .L_928)
	.align		4
.L_928:
        /*0090*/ 	.word	index@(.nv.constant0._ZN2at6native54_GLOBAL__N__757059ea_21_ReplicationPadding_cu_4a93dcdf32replication_pad_forward_kernel2dIiEEvNS_27GenericPackedTensorAccessorIKT_Lm4ENS_16DefaultPtrTraitsElEENS3_IS4_Lm4ES6_lEEiiii)
        /*0094*/ 	.short	0x0210
        /*0096*/ 	.short	0x00a0


	//----- nvinfo : EIATTR_SW_WAR
	.align		4
.L_929:
        /*0098*/ 	.byte	0x04, 0x36
        /*009a*/ 	.short	(.L_931 - .L_930)
.L_930:
        /*009c*/ 	.word	0x00000008
.L_931:


//--------------------- .nv.info._ZN2at6native54_GLOBAL__N__757059ea_21_ReplicationPadding_cu_4a93dcdf32replication_pad_forward_kernel2dIaEEvNS_27GenericPackedTensorAccessorIKT_Lm4ENS_16DefaultPtrTraitsElEENS3_IS4_Lm4ES6_lEEiiii --------------------------
	.section	.nv.info._ZN2at6native54_GLOBAL__N__757059ea_21_ReplicationPadding_cu_4a93dcdf32replication_pad_forward_kernel2dIaEEvNS_27GenericPackedTensorAccessorIKT_Lm4ENS_16DefaultPtrTraitsElEENS3_IS4_Lm4ES6_lEEiiii,"",@"SHT_CUDA_INFO"
	.sectionflags	@""
	.align	4


	//----- nvinfo : EIATTR_CUDA_API_VERSION
	.align		4
        /*0000*/ 	.byte	0x04, 0x37
        /*0002*/ 	.short	(.L_933 - .L_932)
.L_932:
        /*0004*/ 	.word	0x00000082


	//----- nvinfo : EIATTR_KPARAM_INFO
	.align		4
.L_933:
        /*0008*/ 	.byte	0x04, 0x17
        /*000a*/ 	.short	(.L_935 - .L_934)
.L_934:
        /*000c*/ 	.word	0x00000000
        /*0010*/ 	.short	0x0005
        /*0012*/ 	.short	0x009c
        /*0014*/ 	.byte	0x00, 0xf0, 0x11, 0x00


	//----- nvinfo : EIATTR_KPARAM_INFO
	.align		4
.L_935:
        /*0018*/ 	.byte	0x04, 0x17
        /*001a*/ 	.short	(.L_937 - .L_936)
.L_936:
        /*001c*/ 	.word	0x00000000
        /*0020*/ 	.short	0x0004
        /*0022*/ 	.short	0x0098
        /*0024*/ 	.byte	0x00, 0xf0, 0x11, 0x00


	//----- nvinfo : EIATTR_KPARAM_INFO
	.align		4
.L_937:
        /*0028*/ 	.byte	0x04, 0x17
        /*002a*/ 	.short	(.L_939 - .L_938)
.L_938:
        /*002c*/ 	.word	0x00000000
        /*0030*/ 	.short	0x0003
        /*0032*/ 	.short	0x0094
        /*0034*/ 	.byte	0x00, 0xf0, 0x11, 0x00


	//----- nvinfo : EIATTR_KPARAM_INFO
	.align		4
.L_939:
        /*0038*/ 	.byte	0x04, 0x17
        /*003a*/ 	.short	(.L_941 - .L_940)
.L_940:
        /*003c*/ 	.word	0x00000000
        /*0040*/ 	.short	0x0002
        /*0042*/ 	.short	0x0090
        /*0044*/ 	.byte	0x00, 0xf0, 0x11, 0x00


	//----- nvinfo : EIATTR_KPARAM_INFO
	.align		4
.L_941:
        /*0048*/ 	.byte	0x04, 0x17
        /*004a*/ 	.short	(.L_943 - .L_942)
.L_942:
        /*004c*/ 	.word	0x00000000
        /*0050*/ 	.short	0x0001
        /*0052*/ 	.short	0x0048
        /*0054*/ 	.byte	0x00, 0xf0, 0x21, 0x01


	//----- nvinfo : EIATTR_KPARAM_INFO
	.align		4
.L_943:
        /*0058*/ 	.byte	0x04, 0x17
        /*005a*/ 	.short	(.L_945 - .L_944)
.L_944:
        /*005c*/ 	.word	0x00000000
        /*0060*/ 	.short	0x0000
        /*0062*/ 	.short	0x0000
        /*0064*/ 	.byte	0x00, 0xf0, 0x21, 0x01


	//----- nvinfo : EIATTR_SPARSE_MMA_MASK
	.align		4
.L_945:
        /*0068*/ 	.byte	0x03, 0x50
        /*006a*/ 	.short	0x0000


	//----- nvinfo : EIATTR_MAXREG_COUNT
	.align		4
        /*006c*/ 	.byte	0x03, 0x1b
        /*006e*/ 	.short	0x00ff


	//----- nvinfo : EIATTR_MERCURY_ISA_VERSION
	.align		4
        /*0070*/ 	.byte	0x03, 0x5f
        /*0072*/ 	.short	0x0101


	//----- nvinfo : EIATTR_EXIT_INSTR_OFFSETS
	.align		4
        /*0074*/ 	.byte	0x04, 0x1c
        /*0076*/ 	.short	(.L_947 - .L_946)


	//   ....[0]....
.L_946:
        /*0078*/ 	.word	0x000000f0


	//   ....[1]....
        /*007c*/ 	.word	0x000007d0


	//----- nvinfo : EIATTR_CRS_STACK_SIZE
	.align		4
.L_947:
        /*0080*/ 	.byte	0x04, 0x1e
        /*0082*/ 	.short	(.L_949 - .L_948)
.L_948:
        /*0084*/ 	.word	0x00000000


	//----- nvinfo : EIATTR_CBANK_PARAM_SIZE
	.align		4
.L_949:
        /*0088*/ 	.byte	0x03, 0x19
        /*008a*/ 	.short	0x00a0


	//----- nvinfo : EIATTR_PARAM_CBANK
	.align		4
        /*008c*/ 	.byte	0x04, 0x0a
        /*008e*/ 	.short	(.L_951 - .L_950)
	.align		4
.L_950:
        /*0090*/ 	.word	index@(.nv.constant0._ZN2at6native54_GLOBAL__N__757059ea_21_ReplicationPadding_cu_4a93dcdf32replication_pad_forward_kernel2dIaEEvNS_27GenericPackedTensorAccessorIKT_Lm4ENS_16DefaultPtrTraitsElEENS3_IS4_Lm4ES6_lEEiiii)
        /*0094*/ 	.short	0x0210
        /*0096*/ 	.short	0x00a0


	//----- nvinfo : EIATTR_SW_WAR
	.align		4
.L_951:
        /*0098*/ 	.byte	0x04, 0x36
        /*009a*/ 	.short	(.L_953 - .L_952)
.L_952:
        /*009c*/ 	.word	0x00000008
.L_953:


//--------------------- .nv.info._ZN2at6native54_GLOBAL__N__757059ea_21_ReplicationPadding_cu_4a93dcdf32replication_pad_forward_kernel2dIhEEvNS_27GenericPackedTensorAccessorIKT_Lm4ENS_16DefaultPtrTraitsElEENS3_IS4_Lm4ES6_lEEiiii --------------------------
	.section	.nv.info._ZN2at6native54_GLOBAL__N__757059ea_21_ReplicationPadding_cu_4a93dcdf32replication_pad_forward_kernel2dIhEEvNS_27GenericPackedTensorAccessorIKT_Lm4ENS_16DefaultPtrTraitsElEENS3_IS4_Lm4ES6_lEEiiii,"",@"SHT_CUDA_INFO"
	.sectionflags	@""
	.align	4


	//----- nvinfo : EIATTR_CUDA_API_VERSION
	.align		4
        /*0000*/ 	.byte	0x04, 0x37
        /*0002*/ 	.short	(.L_955 - .L_954)
.L_954:
        /*0004*/ 	.word	0x00000082


	//----- nvinfo : EIATTR_KPARAM_INFO
	.align		4
.L_955:
        /*0008*/ 	.byte	0x04, 0x17
        /*000a*/ 	.short	(.L_957 - .L_956)
.L_956:
        /*000c*/ 	.word	0x00000000
        /*0010*/ 	.short	0x0005
        /*0012*/ 	.short	0x009c
        /*0014*/ 	.byte	0x00, 0xf0, 0x11, 0x00


	//----- nvinfo : EIATTR_KPARAM_INFO
	.align		4
.L_957:
        /*0018*/ 	.byte	0x04, 0x17
        /*001a*/ 	.short	(.L_959 - .L_958)
.L_958:
        /*001c*/ 	.word	0x00000000
        /*0020*/ 	.short	0x0004
        /*0022*/ 	.short	0x0098
        /*0024*/ 	.byte	0x00, 0xf0, 0x11, 0x00


	//----- nvinfo : EIATTR_KPARAM_INFO
	.align		4
.L_959:
        /*0028*/ 	.byte	0x04, 0x17
        /*002a*/ 	.short	(.L_961 - .L_960)
.L_960:
        /*002c*/ 	.word	0x00000000
        /*0030*/ 	.short	0x0003
        /*0032*/ 	.short	0x0094
        /*0034*/ 	.byte	0x00, 0xf0, 0x11, 0x00


	//----- nvinfo : EIATTR_KPARAM_INFO
	.align		4
.L_961:
        /*0038*/ 	.byte	0x04, 0x17
        /*003a*/ 	.short	(.L_963 - .L_962)
.L_962:
        /*003c*/ 	.word	0x00000000
        /*0040*/ 	.short	0x0002
        /*0042*/ 	.short	0x0090
        /*0044*/ 	.byte	0x00, 0xf0, 0x11, 0x00


	//----- nvinfo : EIATTR_KPARAM_INFO
	.align		4
.L_963:
        /*0048*/ 	.byte	0x04, 0x17
        /*004a*/ 	.short	(.L_965 - .L_964)
.L_964:
        /*004c*/ 	.word	0x00000000
        /*0050*/ 	.short	0x0001
        /*0052*/ 	.short	0x0048
        /*0054*/ 	.byte	0x00, 0xf0, 0x21, 0x01


	//----- nvinfo : EIATTR_KPARAM_INFO
	.align		4
.L_965:
        /*0058*/ 	.byte	0x04, 0x17
        /*005a*/ 	.short	(.L_967 - .L_966)
.L_966:
        /*005c*/ 	.word	0x00000000
        /*0060*/ 	.short	0x0000
        /*0062*/ 	.short	0x0000
        /*0064*/ 	.byte	0x00, 0xf0, 0x21, 0x01


	//----- nvinfo : EIATTR_SPARSE_MMA_MASK
	.align		4
.L_967:
        /*0068*/ 	.byte	0x03, 0x50
        /*006a*/ 	.short	0x0000


	//----- nvinfo : EIATTR_MAXREG_COUNT
	.align		4
        /*006c*/ 	.byte	0x03, 0x1b
        /*006e*/ 	.short	0x00ff


	//----- nvinfo : EIATTR_MERCURY_ISA_VERSION
	.align		4
        /*0070*/ 	.byte	0x03, 0x5f
        /*0072*/ 	.short	0x0101


	//----- nvinfo : EIATTR_EXIT_INSTR_OFFSETS
	.align		4
        /*0074*/ 	.byte	0x04, 0x1c
        /*0076*/ 	.short	(.L_969 - .L_968)


	//   ....[0]....
.L_968:
        /*0078*/ 	.word	0x000000f0


	//   ....[1]....
        /*007c*/ 	.word	0x000007d0


	//----- nvinfo : EIATTR_CRS_STACK_SIZE
	.align		4
.L_969:
        /*0080*/ 	.byte	0x04, 0x1e
        /*0082*/ 	.short	(.L_971 - .L_970)
.L_970:
        /*0084*/ 	.word	0x00000000


	//----- nvinfo : EIATTR_CBANK_PARAM_SIZE
	.align		4
.L_971:
        /*0088*/ 	.byte	0x03, 0x19
        /*008a*/ 	.short	0x00a0


	//----- nvinfo : EIATTR_PARAM_CBANK
	.align		4
        /*008c*/ 	.byte	0x04, 0x0a
        /*008e*/ 	.short	(.L_973 - .L_972)
	.align		4
.L_972:
        /*0090*/ 	.word	index@(.nv.constant0._ZN2at6native54_GLOBAL__N__757059ea_21_ReplicationPadding_cu_4a93dcdf32replication_pad_forward_kernel2dIhEEvNS_27GenericPackedTensorAccessorIKT_Lm4ENS_16DefaultPtrTraitsElEENS3_IS4_Lm4ES6_lEEiiii)
        /*0094*/ 	.short	0x0210
        /*0096*/ 	.short	0x00a0


	//----- nvinfo : EIATTR_SW_WAR
	.align		4
.L_973:
        /*0098*/ 	.byte	0x04, 0x36
        /*009a*/ 	.short	(.L_975 - .L_974)
.L_974:
        /*009c*/ 	.word	0x00000008
.L_975:


//--------------------- .nv.info._ZN2at6native54_GLOBAL__N__757059ea_21_ReplicationPadding_cu_4a93dcdf31replication_pad_backward_kernelIN3c108BFloat16EEEvNS_27GenericPackedTensorAccessorIT_Lm3ENS_16DefaultPtrTraitsElEENS5_IKS6_Lm3ES7_lEEiii --------------------------
	.section	.nv.info._ZN2at6native54_GLOBAL__N__757059ea_21_ReplicationPadding_cu_4a93dcdf31replication_pad_backward_kernelIN3c108BFloat16EEEvNS_27GenericPackedTensorAccessorIT_Lm3ENS_16DefaultPtrTraitsElEENS5_IKS6_Lm3ES7_lEEiii,"",@"SHT_CUDA_INFO"
	.sectionflags	@""
	.align	4


	//----- nvinfo : EIATTR_CUDA_API_VERSION
	.align		4
        /*0000*/ 	.byte	0x04, 0x37
        /*0002*/ 	.short	(.L_977 - .L_976)
.L_976:
        /*0004*/ 	.word	0x00000082


	//----- nvinfo : EIATTR_KPARAM_INFO
	.align		4
.L_977:
        /*0008*/ 	.byte	0x04, 0x17
        /*000a*/ 	.short	(.L_979 - .L_978)
.L_978:
        /*000c*/ 	.word	0x00000000
        /*0010*/ 	.short	0x0004
        /*0012*/ 	.short	0x0078
        /*0014*/ 	.byte	0x00, 0xf0, 0x11, 0x00


	//----- nvinfo : EIATTR_KPARAM_INFO
	.align		4
.L_979:
        /*0018*/ 	.byte	0x04, 0x17
        /*001a*/ 	.short	(.L_981 - .L_980)
.L_980:
        /*001c*/ 	.word	0x00000000
        /*0020*/ 	.short	0x0003
        /*0022*/ 	.short	0x0074
        /*0024*/ 	.byte	0x00, 0xf0, 0x11, 0x00


	//----- nvinfo : EIATTR_KPARAM_INFO
	.align		4
.L_981:
        /*0028*/ 	.byte	0x04, 0x17
        /*002a*/ 	.short	(.L_983 - .L_982)
.L_982:
        /*002c*/ 	.word	0x00000000
        /*0030*/ 	.short	0x0002
        /*0032*/ 	.short	0x0070
        /*0034*/ 	.byte	0x00, 0xf0, 0x11, 0x00


	//----- nvinfo : EIATTR_KPARAM_INFO
	.align		4
.L_983:
        /*0038*/ 	.byte	0x04, 0x17
        /*003a*/ 	.short	(.L_985 - .L_984)
.L_984:
        /*003c*/ 	.word	0x00000000
        /*0040*/ 	.short	0x0001
        /*0042*/ 	.short	0x0038
        /*0044*/ 	.byte	0x00, 0xf0, 0xe1, 0x00


	//----- nvinfo : EIATTR_KPARAM_INFO
	.align		4
.L_985:
        /*0048*/ 	.byte	0x04, 0x17
        /*004a*/ 	.short	(.L_987 - .L_986)
.L_986:
        /*004c*/ 	.word	0x00000000
        /*0050*/ 	.short	0x0000
        /*0052*/ 	.short	0x0000
        /*0054*/ 	.byte	0x00, 0xf0, 0xe1, 0x00


	//----- nvinfo : EIATTR_SPARSE_MMA_MASK
	.align		4
.L_987:
        /*0058*/ 	.byte	0x03, 0x50
        /*005a*/ 	.short	0x0000


	//----- nvinfo : EIATTR_MAXREG_COUNT
	.align		4
        /*005c*/ 	.byte	0x03, 0x1b
        /*005e*/ 	.short	0x00ff


	//----- nvinfo : EIATTR_MERCURY_ISA_VERSION
	.align		4
        /*0060*/ 	.byte	0x03, 0x5f
        /*0062*/ 	.short	0x0101


	//----- nvinfo : EIATTR_ATOM16_EMUL_INSTR_REG_MAP
	.align		4
        /*0064*/ 	.byte	0x04, 0x2e
        /*0066*/ 	.short	(.L_989 - .L_988)


	//   ....[0]....
.L_988:
        /*0068*/ 	.word	0x00000550
        /*006c*/ 	.short	0x0009
        /*006e*/ 	.short	0x0000


	//   ....[1]....
        /*0070*/ 	.word	0x000005b0
        /*0074*/ 	.short	0x0009
        /*0076*/ 	.short	0x0000


	//----- nvinfo : EIATTR_EXIT_INSTR_OFFSETS
	.align		4
.L_989:
        /*0078*/ 	.byte	0x04, 0x1c
        /*007a*/ 	.short	(.L_991 - .L_990)


	//   ....[0]....
.L_990:
        /*007c*/ 	.word	0x00000090


	//   ....[1]....
        /*0080*/ 	.word	0x000005f0


	//----- nvinfo : EIATTR_CRS_STACK_SIZE
	.align		4
.L_991:
        /*0084*/ 	.byte	0x04, 0x1e
        /*0086*/ 	.short	(.L_993 - .L_992)
.L_992:
        /*0088*/ 	.word	0x00000000


	//----- nvinfo : EIATTR_CBANK_PARAM_SIZE
	.align		4
.L_993:
        /*008c*/ 	.byte	0x03, 0x19
        /*008e*/ 	.short	0x007c


	//----- nvinfo : EIATTR_PARAM_CBANK
	.align		4
        /*0090*/ 	.byte	0x04, 0x0a
        /*0092*/ 	.short	(.L_995 - .L_994)
	.align		4
.L_994:
        /*0094*/ 	.word	index@(.nv.constant0._ZN2at6native54_GLOBAL__N__757059ea_21_ReplicationPadding_cu_4a93dcdf31replication_pad_backward_kernelIN3c108BFloat16EEEvNS_27GenericPackedTensorAccessorIT_Lm3ENS_16DefaultPtrTraitsElEENS5_IKS6_Lm3ES7_lEEiii)
        /*0098*/ 	.short	0x0210
        /*009a*/ 	.short	0x007c


	//----- nvinfo : EIATTR_SW_WAR
	.align		4
.L_995:
        /*009c*/ 	.byte	0x04, 0x36
        /*009e*/ 	.short	(.L_997 - .L_996)
.L_996:
        /*00a0*/ 	.word	0x00000008
.L_997:


//--------------------- .nv.info._ZN2at6native54_GLOBAL__N__757059ea_21_ReplicationPadding_cu_4a93dcdf31replication_pad_backward_kernelIN3c104HalfEEEvNS_27GenericPackedTensorAccessorIT_Lm3ENS_16DefaultPtrTraitsElEENS5_IKS6_Lm3ES7_lEEiii --------------------------
	.section	.nv.info._ZN2at6native54_GLOBAL__N__757059ea_21_ReplicationPadding_cu_4a93dcdf31replication_pad_backward_kernelIN3c104HalfEEEvNS_27GenericPackedTensorAccessorIT_Lm3ENS_16DefaultPtrTraitsElEENS5_IKS6_Lm3ES7_lEEiii,"",@"SHT_CUDA_INFO"
	.sectionflags	@""
	.align	4


	//----- nvinfo : EIATTR_CUDA_API_VERSION
	.align		4
        /*0000*/ 	.byte	0x04, 0x37
        /*0002*/ 	.short	(.L_999 - .L_998)
.L_998:
        /*0004*/ 	.word	0x00000082


	//----- nvinfo : EIATTR_KPARAM_INFO
	.align		4
.L_999:
        /*0008*/ 	.byte	0x04, 0x17
        /*000a*/ 	.short	(.L_1001 - .L_1000)
.L_1000:
        /*000c*/ 	.word	0x00000000
        /*0010*/ 	.short	0x0004
        /*0012*/ 	.short	0x0078
        /*0014*/ 	.byte	0x00, 0xf0, 0x11, 0x00


	//----- nvinfo : EIATTR_KPARAM_INFO
	.align		4
.L_1001:
        /*0018*/ 	.byte	0x04, 0x17
        /*001a*/ 	.short	(.L_1003 - .L_1002)
.L_1002:
        /*001c*/ 	.word	0x00000000
        /*0020*/ 	.short	0x0003
        /*0022*/ 	.short	0x0074
        /*0024*/ 	.byte	0x00, 0xf0, 0x11, 0x00


	//----- nvinfo : EIATTR_KPARAM_INFO
	.align		4
.L_1003:
        /*0028*/ 	.byte	0x04, 0x17
        /*002a*/ 	.short	(.L_1005 - .L_1004)
.L_1004:
        /*002c*/ 	.word	0x00000000
        /*0030*/ 	.short	0x0002
        /*0032*/ 	.short	0x0070
        /*0034*/ 	.byte	0x00, 0xf0, 0x11, 0x00


	//----- nvinfo : EIATTR_KPARAM_INFO
	.align		4
.L_1005:
        /*0038*/ 	.byte	0x04, 0x17
        /*003a*/ 	.short	(.L_1007 - .L_1006)
.L_1006:
        /*003c*/ 	.word	0x00000000
        /*0040*/ 	.short	0x0001
        /*0042*/ 	.short	0x0038
        /*0044*/ 	.byte	0x00, 0xf0, 0xe1, 0x00


	//----- nvinfo : EIATTR_KPARAM_INFO
	.align		4
.L_1007:
        /*0048*/ 	.byte	0x04, 0x17
        /*004a*/ 	.short	(.L_1009 - .L_1008)
.L_1008:
        /*004c*/ 	.word	0x00000000
        /*0050*/ 	.short	0x0000
        /*0052*/ 	.short	0x0000
        /*0054*/ 	.byte	0x00, 0xf0, 0xe1, 0x00


	//----- nvinfo : EIATTR_SPARSE_MMA_MASK
	.align		4
.L_1009:
        /*0058*/ 	.byte	0x03, 0x50
        /*005a*/ 	.short	0x0000


	//----- nvinfo : EIATTR_MAXREG_COUNT
	.align		4
        /*005c*/ 	.byte	0x03, 0x1b
        /*005e*/ 	.short	0x00ff


	//----- nvinfo : EIATTR_MERCURY_ISA_VERSION
	.align		4
        /*0060*/ 	.byte	0x03, 0x5f
        /*0062*/ 	.short	0x0101


	//----- nvinfo : EIATTR_ATOM16_EMUL_INSTR_REG_MAP
	.align		4
        /*0064*/ 	.byte	0x04, 0x2e
        /*0066*/ 	.short	(.L_1011 - .L_1010)


	//   ....[0]....
.L_1010:
        /*0068*/ 	.word	0x00000550
        /*006c*/ 	.short	0x0009
        /*006e*/ 	.short	0x0000


	//   ....[1]....
        /*0070*/ 	.word	0x000005b0
        /*0074*/ 	.short	0x0009
        /*0076*/ 	.short	0x0000


	//----- nvinfo : EIATTR_EXIT_INSTR_OFFSETS
	.align		4
.L_1011:
        /*0078*/ 	.byte	0x04, 0x1c
        /*007a*/ 	.short	(.L_1013 - .L_1012)


	//   ....[0]....
.L_1012:
        /*007c*/ 	.word	0x00000090


	//   ....[1]....
        /*0080*/ 	.word	0x000005f0


	//----- nvinfo : EIATTR_CRS_STACK_SIZE
	.align		4
.L_1013:
        /*0084*/ 	.byte	0x04, 0x1e
        /*0086*/ 	.short	(.L_1015 - .L_1014)
.L_1014:
        /*0088*/ 	.word	0x00000000


	//----- nvinfo : EIATTR_CBANK_PARAM_SIZE
	.align		4
.L_1015:
        /*008c*/ 	.byte	0x03, 0x19
        /*008e*/ 	.short	0x007c


	//----- nvinfo : EIATTR_PARAM_CBANK
	.align		4
        /*0090*/ 	.byte	0x04, 0x0a
        /*0092*/ 	.short	(.L_1017 - .L_1016)
	.align		4
.L_1016:
        /*0094*/ 	.word	index@(.nv.constant0._ZN2at6native54_GLOBAL__N__757059ea_21_ReplicationPadding_cu_4a93dcdf31replication_pad_backward_kernelIN3c104HalfEEEvNS_27GenericPackedTensorAccessorIT_Lm3ENS_16DefaultPtrTraitsElEENS5_IKS6_Lm3ES7_lEEiii)
        /*0098*/ 	.short	0x0210
        /*009a*/ 	.short	0x007c


	//----- nvinfo : EIATTR_SW_WAR
	.align		4
.L_1017:
        /*009c*/ 	.byte	0x04, 0x36
        /*009e*/ 	.short	(.L_1019 - .L_1018)
.L_1018:
        /*00a0*/ 	.word	0x00000008
.L_1019:


//--------------------- .nv.info._ZN2at6native54_GLOBAL__N__757059ea_21_ReplicationPadding_cu_4a93dcdf31replication_pad_backward_kernelIN3c107complexIfEEEEvNS_27GenericPackedTensorAccessorIT_Lm3ENS_16DefaultPtrTraitsElEENS6_IKS7_Lm3ES8_lEEiii --------------------------
	.section	.nv.info._ZN2at6native54_GLOBAL__N__757059ea_21_ReplicationPadding_cu_4a93dcdf31replication_pad_backward_kernelIN3c107complexIfEEEEvNS_27GenericPackedTensorAccessorIT_Lm3ENS_16DefaultPtrTraitsElEENS6_IKS7_Lm3ES8_lEEiii,"",@"SHT_CUDA_INFO"
	.sectionflags	@""
	.align	4


	//----- nvinfo : EIATTR_CUDA_API_VERSION
	.align		4
        /*0000*/ 	.byte	0x04, 0x37
        /*0002*/ 	.short	(.L_1021 - .L_1020)
.L_1020:
        /*0004*/ 	.word	0x00000082


	//----- nvinfo : EIATTR_KPARAM_INFO
	.align		4
.L_1021:
        /*0008*/ 	.byte	0x04, 0x17
        /*000a*/ 	.short	(.L_1023 - .L_1022)
.L_1022:
        /*000c*/ 	.word	0x00000000
        /*0010*/ 	.short	0x0004
        /*0012*/ 	.short	0x0078
        /*0014*/ 	.byte	0x00, 0xf0, 0x11, 0x00


	//----- nvinfo : EIATTR_KPARAM_INFO
	.align		4
.L_1023:
        /*0018*/ 	.byte	0x04, 0x17
        /*001a*/ 	.short	(.L_1025 - .L_1024)
.L_1024:
        /*001c*/ 	.word	0x00000000
        /*0020*/ 	.short	0x0003
        /*0022*/ 	.short	0x0074
        /*0024*/ 	.byte	0x00, 0xf0, 0x11, 0x00


	//----- nvinfo : EIATTR_KPARAM_INFO
	.align		4
.L_1025:
        /*0028*/ 	.byte	0x04, 0x17
        /*002a*/ 	.short	(.L_1027 - .L_1026)
.L_1026:
        /*002c*/ 	.word	0x00000000
        /*0030*/ 	.short	0x0002
        /*0032*/ 	.short	0x0070
        /*0034*/ 	.byte	0x00, 0xf0, 0x11, 0x00


	//----- nvinfo : EIATTR_KPARAM_INFO
	.align		4
.L_1027:
        /*0038*/ 	.byte	0x04, 0x17
        /*003a*/ 	.short	(.L_1029 - .L_1028)
.L_1028:
        /*003c*/ 	.word	0x00000000
        /*0040*/ 	.short	0x0001
        /*0042*/ 	.short	0x0038
        /*0044*/ 	.byte	0x00, 0xf0, 0xe1, 0x00


	//----- nvinfo : EIATTR_KPARAM_INFO
	.align		4
.L_1029:
        /*0048*/ 	.byte	0x04, 0x17
        /*004a*/ 	.short	(.L_1031 - .L_1030)
.L_1030:
        /*004c*/ 	.word	0x00000000
        /*0050*/ 	.short	0x0000
        /*0052*/ 	.short	0x0000
        /*0054*/ 	.byte	0x00, 0xf0, 0xe1, 0x00


	//----- nvinfo : EIATTR_SPARSE_MMA_MASK
	.align		4
.L_1031:
        /*0058*/ 	.byte	0x03, 0x50
        /*005a*/ 	.short	0x0000


	//----- nvinfo : EIATTR_MAXREG_COUNT
	.align		4
        /*005c*/ 	.byte	0x03, 0x1b
        /*005e*/ 	.short	0x00ff


	//----- nvinfo : EIATTR_MERCURY_ISA_VERSION
	.align		4
        /*0060*/ 	.byte	0x03, 0x5f
        /*0062*/ 	.short	0x0101


	//----- nvinfo : EIATTR_EXIT_INSTR_OFFSETS
	.align		4
        /*0064*/ 	.byte	0x04, 0x1c
        /*0066*/ 	.short	(.L_1033 - .L_1032)


	//   ....[0]....
.L_1032:
        /*0068*/ 	.word	0x00000090


	//   ....[1]....
        /*006c*/ 	.word	0x00000550


	//----- nvinfo : EIATTR_CRS_STACK_SIZE
	.align		4
.L_1033:
        /*0070*/ 	.byte	0x04, 0x1e
        /*0072*/ 	.short	(.L_1035 - .L_1034)
.L_1034:
        /*0074*/ 	.word	0x00000000


	//----- nvinfo : EIATTR_CBANK_PARAM_SIZE
	.align		4
.L_1035:
        /*0078*/ 	.byte	0x03, 0x19
        /*007a*/ 	.short	0x007c


	//----- nvinfo : EIATTR_PARAM_CBANK
	.align		4
        /*007c*/ 	.byte	0x04, 0x0a
        /*007e*/ 	.short	(.L_1037 - .L_1036)
	.align		4
.L_1036:
        /*0080*/ 	.word	index@(.nv.constant0._ZN2at6native54_GLOBAL__N__757059ea_21_ReplicationPadding_cu_4a93dcdf31replication_pad_backward_kernelIN3c107complexIfEEEEvNS_27GenericPackedTensorAccessorIT_Lm3ENS_16DefaultPtrTraitsElEENS6_IKS7_Lm3ES8_lEEiii)
        /*0084*/ 	.short	0x0210
        /*0086*/ 	.short	0x007c


	//----- nvinfo : EIATTR_SW_WAR
	.align		4
.L_1037:
        /*0088*/ 	.byte	0x04, 0x36
        /*008a*/ 	.short	(.L_1039 - .L_1038)
.L_1038:
        /*008c*/ 	.word	0x00000008
.L_1039:


//--------------------- .nv.info._ZN2at6native54_GLOBAL__N__757059ea_21_ReplicationPadding_cu_4a93dcdf31replication_pad_backward_kernelIN3c107complexIdEEEEvNS_27GenericPackedTensorAccessorIT_Lm3ENS_16DefaultPtrTraitsElEENS6_IKS7_Lm3ES8_lEEiii --------------------------
	.section	.nv.info._ZN2at6native54_GLOBAL__N__757059ea_21_ReplicationPadding_cu_4a93dcdf31replication_pad_backward_kernelIN3c107complexIdEEEEvNS_27GenericPackedTensorAccessorIT_Lm3ENS_16DefaultPtrTraitsElEENS6_IKS7_Lm3ES8_lEEiii,"",@"SHT_CUDA_INFO"
	.sectionflags	@""
	.align	4


	//----- nvinfo : EIATTR_CUDA_API_VERSION
	.align		4
        /*0000*/ 	.byte	0x04, 0x37
        /*0002*/ 	.short	(.L_1041 - .L_1040)
.L_1040:
        /*0004*/ 	.word	0x00000082


	//----- nvinfo : EIATTR_KPARAM_INFO
	.align		4
.L_1041:
        /*0008*/ 	.byte	0x04, 0x17
        /*000a*/ 	.short	(.L_1043 - .L_1042)
.L_1042:
        /*000c*/ 	.word	0x00000000
        /*0010*/ 	.short	0x0004
        /*0012*/ 	.short	0x0078
        /*0014*/ 	.byte	0x00, 0xf0, 0x11, 0x00


	//----- nvinfo : EIATTR_KPARAM_INFO
	.align		4
.L_1043:
        /*0018*/ 	.byte	0x04, 0x17
        /*001a*/ 	.short	(.L_1045 - .L_1044)
.L_1044:
        /*001c*/ 	.word	0x00000000
        /*0020*/ 	.short	0x0003
        /*0022*/ 	.short	0x0074
        /*0024*/ 	.byte	0x00, 0xf0, 0x11, 0x00


	//----- nvinfo : EIATTR_KPARAM_INFO
	.align		4
.L_1045:
        /*0028*/ 	.byte	0x04, 0x17
        /*002a*/ 	.short	(.L_1047 - .L_1046)
.L_1046:
        /*002c*/ 	.word	0x00000000
        /*0030*/ 	.short	0x0002
        /*0032*/ 	.short	0x0070
        /*0034*/ 	.byte	0x00, 0xf0, 0x11, 0x00


	//----- nvinfo : EIATTR_KPARAM_INFO
	.align		4
.L_1047:
        /*0038*/ 	.byte	0x04, 0x17
        /*003a*/ 	.short	(.L_1049 - .L_1048)
.L_1048:
        /*003c*/ 	.word	0x00000000
        /*0040*/ 	.short	0x0001
        /*0042*/ 	.short	0x0038
        /*0044*/ 	.byte	0x00, 0xf0, 0xe1, 0x00


	//----- nvinfo : EIATTR_KPARAM_INFO
	.align		4
.L_1049:
        /*0048*/ 	.byte	0x04, 0x17
        /*004a*/ 	.short	(.L_1051 - .L_1050)
.L_1050:
        /*004c*/ 	.word	0x00000000
        /*0050*/ 	.short	0x0000
        /*0052*/ 	.short	0x0000
        /*0054*/ 	.byte	0x00, 0xf0, 0xe1, 0x00


	//----- nvinfo : EIATTR_SPARSE_MMA_MASK
	.align		4
.L_1051:
        /*0058*/ 	.byte	0x03, 0x50
        /*005a*/ 	.short	0x0000


	//----- nvinfo : EIATTR_MAXREG_COUNT
	.align		4
        /*005c*/ 	.byte	0x03, 0x1b
        /*005e*/ 	.short	0x00ff


	//----- nvinfo : EIATTR_MERCURY_ISA_VERSION
	.align		4
        /*0060*/ 	.byte	0x03, 0x5f
        /*0062*/ 	.short	0x0101


	//----- nvinfo : EIATTR_EXIT_INSTR_OFFSETS
	.align		4
        /*0064*/ 	.byte	0x04, 0x1c
        /*0066*/ 	.short	(.L_1053 - .L_1052)


	//   ....[0]....
.L_1052:
        /*0068*/ 	.word	0x00000090


	//   ....[1]....
        /*006c*/ 	.word	0x00000560


	//----- nvinfo : EIATTR_CRS_STACK_SIZE
	.align		4
.L_1053:
        /*0070*/ 	.byte	0x04, 0x1e
        /*0072*/ 	.short	(.L_1055 - .L_1054)
.L_1054:
        /*0074*/ 	.word	0x00000000


	//----- nvinfo : EIATTR_CBANK_PARAM_SIZE
	.align		4
.L_1055:
        /*0078*/ 	.byte	0x03, 0x19
        /*007a*/ 	.short	0x007c


	//----- nvinfo : EIATTR_PARAM_CBANK
	.align		4
        /*007c*/ 	.byte	0x04, 0x0a
        /*007e*/ 	.short	(.L_1057 - .L_1056)
	.align		4
.L_1056:
        /*0080*/ 	.word	index@(.nv.constant0._ZN2at6native54_GLOBAL__N__757059ea_21_ReplicationPadding_cu_4a93dcdf31replication_pad_backward_kernelIN3c107complexIdEEEEvNS_27GenericPackedTensorAccessorIT_Lm3ENS_16DefaultPtrTraitsElEENS6_IKS7_Lm3ES8_lEEiii)
        /*0084*/ 	.short	0x0210
        /*0086*/ 	.short	0x007c


	//----- nvinfo : EIATTR_SW_WAR
	.align		4
.L_1057:
        /*0088*/ 	.byte	0x04, 0x36
        /*008a*/ 	.short	(.L_1059 - .L_1058)
.L_1058:
        /*008c*/ 	.word	0x00000008
.L_1059:


//--------------------- .nv.info._ZN2at6native54_GLOBAL__N__757059ea_21_ReplicationPadding_cu_4a93dcdf31replication_pad_backward_kernelIfEEvNS_27GenericPackedTensorAccessorIT_Lm3ENS_16DefaultPtrTraitsElEENS3_IKS4_Lm3ES5_lEEiii --------------------------
	.section	.nv.info._ZN2at6native54_GLOBAL__N__757059ea_21_ReplicationPadding_cu_4a93dcdf31replication_pad_backward_kernelIfEEvNS_27GenericPackedTensorAccessorIT_Lm3ENS_16DefaultPtrTraitsElEENS3_IKS4_Lm3ES5_lEEiii,"",@"SHT_CUDA_INFO"
	.sectionflags	@""
	.align	4


	//----- nvinfo : EIATTR_CUDA_API_VERSION
	.align		4
        /*0000*/ 	.byte	0x04, 0x37
        /*0002*/ 	.short	(.L_1061 - .L_1060)
.L_1060:
        /*0004*/ 	.word	0x00000082


	//----- nvinfo : EIATTR_KPARAM_INFO
	.align		4
.L_1061:
        /*0008*/ 	.byte	0x04, 0x17
        /*000a*/ 	.short	(.L_1063 - .L_1062)
.L_1062:
        /*000c*/ 	.word	0x00000000
        /*0010*/ 	.short	0x0004
        /*0012*/ 	.short	0x0078
        /*0014*/ 	.byte	0x00, 0xf0, 0x11, 0x00


	//----- nvinfo : EIATTR_KPARAM_INFO
	.align		4
.L_1063:
        /*0018*/ 	.byte	0x04, 0x17
        /*001a*/ 	.short	(.L_1065 - .L_1064)
.L_1064:
        /*001c*/ 	.word	0x00000000
        /*0020*/ 	.short	0x0003
        /*0022*/ 	.short	0x0074
        /*0024*/ 	.byte	0x00, 0xf0, 0x11, 0x00


	//----- nvinfo : EIATTR_KPARAM_INFO
	.align		4
.L_1065:
        /*0028*/ 	.byte	0x04, 0x17
        /*002a*/ 	.short	(.L_1067 - .L_1066)
.L_1066:
        /*002c*/ 	.word	0x00000000
        /*0030*/ 	.short	0x0002
        /*0032*/ 	.short	0x0070
        /*0034*/ 	.byte	0x00, 0xf0, 0x11, 0x00


	//----- nvinfo : EIATTR_KPARAM_INFO
	.align		4
.L_1067:
        /*0038*/ 	.byte	0x04, 0x17
        /*003a*/ 	.short	(.L_1069 - .L_1068)
.L_1068:
        /*003c*/ 	.word	0x00000000
        /*0040*/ 	.short	0x0001
        /*0042*/ 	.short	0x0038
        /*0044*/ 	.byte	0x00, 0xf0, 0xe1, 0x00


	//----- nvinfo : EIATTR_KPARAM_INFO
	.align		4
.L_1069:
        /*0048*/ 	.byte	0x04, 0x17
        /*004a*/ 	.short	(.L_1071 - .L_1070)
.L_1070:
        /*004c*/ 	.word	0x00000000
        /*0050*/ 	.short	0x0000
        /*0052*/ 	.short	0x0000
        /*0054*/ 	.byte	0x00, 0xf0, 0xe1, 0x00


	//----- nvinfo : EIATTR_SPARSE_MMA_MASK
	.align		4
.L_1071:
        /*0058*/ 	.byte	0x03, 0x50
        /*005a*/ 	.short	0x0000


	//----- nvinfo : EIATTR_MAXREG_COUNT
	.align		4
        /*005c*/ 	.byte	0x03, 0x1b
        /*005e*/ 	.short	0x00ff


	//----- nvinfo : EIATTR_MERCURY_ISA_VERSION
	.align		4
        /*0060*/ 	.byte	0x03, 0x5f
        /*0062*/ 	.short	0x0101


	//----- nvinfo : EIATTR_EXIT_INSTR_OFFSETS
	.align		4
        /*0064*/ 	.byte	0x04, 0x1c
        /*0066*/ 	.short	(.L_1073 - .L_1072)


	//   ....[0]....
.L_1072:
        /*0068*/ 	.word	0x00000090


	//   ....[1]....
        /*006c*/ 	.word	0x00000550


	//----- nvinfo : EIATTR_CRS_STACK_SIZE
	.align		4
.L_1073:
        /*0070*/ 	.byte	0x04, 0x1e
        /*0072*/ 	.short	(.L_1075 - .L_1074)
.L_1074:
        /*0074*/ 	.word	0x00000000


	//----- nvinfo : EIATTR_CBANK_PARAM_SIZE
	.align		4
.L_1075:
        /*0078*/ 	.byte	0x03, 0x19
        /*007a*/ 	.short	0x007c


	//----- nvinfo : EIATTR_PARAM_CBANK
	.align		4
        /*007c*/ 	.byte	0x04, 0x0a
        /*007e*/ 	.short	(.L_1077 - .L_1076)
	.align		4
.L_1076:
        /*0080*/ 	.word	index@(.nv.constant0._ZN2at6native54_GLOBAL__N__757059ea_21_ReplicationPadding_cu_4a93dcdf31replication_pad_backward_kernelIfEEvNS_27GenericPackedTensorAccessorIT_Lm3ENS_16DefaultPtrTraitsElEENS3_IKS4_Lm3ES5_lEEiii)
        /*0084*/ 	.short	0x0210
        /*0086*/ 	.short	0x007c


	//----- nvinfo : EIATTR_SW_WAR
	.align		4
.L_1077:
        /*0088*/ 	.byte	0x04, 0x36
        /*008a*/ 	.short	(.L_1079 - .L_1078)
.L_1078:
        /*008c*/ 	.word	0x00000008
.L_1079:


//--------------------- .nv.info._ZN2at6native54_GLOBAL__N__757059ea_21_ReplicationPadding_cu_4a93dcdf31replication_pad_backward_kernelIdEEvNS_27GenericPackedTensorAccessorIT_Lm3ENS_16DefaultPtrTraitsElEENS3_IKS4_Lm3ES5_lEEiii --------------------------
	.section	.nv.info._ZN2at6native54_GLOBAL__N__757059ea_21_ReplicationPadding_cu_4a93dcdf31replication_pad_backward_kernelIdEEvNS_27GenericPackedTensorAccessorIT_Lm3ENS_16DefaultPtrTraitsElEENS3_IKS4_Lm3ES5_lEEiii,"",@"SHT_CUDA_INFO"
	.sectionflags	@""
	.align	4


	//----- nvinfo : EIATTR_CUDA_API_VERSION
	.align		4
        /*0000*/ 	.byte	0x04, 0x37
        /*0002*/ 	.short	(.L_1081 - .L_1080)
.L_1080:
        /*0004*/ 	.word	0x00000082


	//----- nvinfo : EIATTR_KPARAM_INFO
	.align		4
.L_1081:
        /*0008*/ 	.byte	0x04, 0x17
        /*000a*/ 	.short	(.L_1083 - .L_1082)
.L_1082:
        /*000c*/ 	.word	0x00000000
        /*0010*/ 	.short	0x0004
        /*0012*/ 	.short	0x0078
        /*0014*/ 	.byte	0x00, 0xf0, 0x11, 0x00


	//----- nvinfo : EIATTR_KPARAM_INFO
	.align		4
.L_1083:
        /*0018*/ 	.byte	0x04, 0x17
        /*001a*/ 	.short	(.L_1085 - .L_1084)
.L_1084:
        /*001c*/ 	.word	0x00000000
        /*0020*/ 	.short	0x0003
        /*0022*/ 	.short	0x0074
        /*0024*/ 	.byte	0x00, 0xf0, 0x11, 0x00


	//----- nvinfo : EIATTR_KPARAM_INFO
	.align		4
.L_1085:
        /*0028*/ 	.byte	0x04, 0x17
        /*002a*/ 	.short	(.L_1087 - .L_1086)
.L_1086:
        /*002c*/ 	.word	0x00000000
        /*0030*/ 	.short	0x0002
        /*0032*/ 	.short	0x0070
        /*0034*/ 	.byte	0x00, 0xf0, 0x11, 0x00


	//----- nvinfo : EIATTR_KPARAM_INFO
	.align		4
.L_1087:
        /*0038*/ 	.byte	0x04, 0x17
        /*003a*/ 	.short	(.L_1089 - .L_1088)
.L_1088:
        /*003c*/ 	.word	0x00000000
        /*0040*/ 	.short	0x0001
        /*0042*/ 	.short	0x0038
        /*0044*/ 	.byte	0x00, 0xf0, 0xe1, 0x00


	//----- nvinfo : EIATTR_KPARAM_INFO
	.align		4
.L_1089:
        /*0048*/ 	.byte	0x04, 0x17
        /*004a*/ 	.short	(.L_1091 - .L_1090)
.L_1090:
        /*004c*/ 	.word	0x00000000
        /*0050*/ 	.short	0x0000
        /*0052*/ 	.short	0x0000
        /*0054*/ 	.byte	0x00, 0xf0, 0xe1, 0x00


	//----- nvinfo : EIATTR_SPARSE_MMA_MASK
	.align		4
.L_1091:
        /*0058*/ 	.byte	0x03, 0x50
        /*005a*/ 	.short	0x0000


	//----- nvinfo : EIATTR_MAXREG_COUNT
	.align		4
        /*005c*/ 	.byte	0x03, 0x1b
        /*005e*/ 	.short	0x00ff


	//----- nvinfo : EIATTR_MERCURY_ISA_VERSION
	.align		4
        /*0060*/ 	.byte	0x03, 0x5f
        /*0062*/ 	.short	0x0101


	//----- nvinfo : EIATTR_EXIT_INSTR_OFFSETS
	.align		4
        /*0064*/ 	.byte	0x04, 0x1c
        /*0066*/ 	.short	(.L_1093 - .L_1092)


	//   ....[0]....
.L_1092:
        /*0068*/ 	.word	0x00000090


	//   ....[1]....
        /*006c*/ 	.word	0x00000540


	//----- nvinfo : EIATTR_CRS_STACK_SIZE
	.align		4
.L_1093:
        /*0070*/ 	.byte	0x04, 0x1e
        /*0072*/ 	.short	(.L_1095 - .L_1094)
.L_1094:
        /*0074*/ 	.word	0x00000000


	//----- nvinfo : EIATTR_CBANK_PARAM_SIZE
	.align		4
.L_1095:
        /*0078*/ 	.byte	0x03, 0x19
        /*007a*/ 	.short	0x007c


	//----- nvinfo : EIATTR_PARAM_CBANK
	.align		4
        /*007c*/ 	.byte	0x04, 0x0a
        /*007e*/ 	.short	(.L_1097 - .L_1096)
	.align		4
.L_1096:
        /*0080*/ 	.word	index@(.nv.constant0._ZN2at6native54_GLOBAL__N__757059ea_21_ReplicationPadding_cu_4a93dcdf31replication_pad_backward_kernelIdEEvNS_27GenericPackedTensorAccessorIT_Lm3ENS_16DefaultPtrTraitsElEENS3_IKS4_Lm3ES5_lEEiii)
        /*0084*/ 	.short	0x0210
        /*0086*/ 	.short	0x007c


	//----- nvinfo : EIATTR_SW_WAR
	.align		4
.L_1097:
        /*0088*/ 	.byte	0x04, 0x36
        /*008a*/ 	.short	(.L_1099 - .L_1098)
.L_1098:
        /*008c*/ 	.word	0x00000008
.L_1099:


//--------------------- .nv.info._ZN2at6native54_GLOBAL__N__757059ea_21_ReplicationPadding_cu_4a93dcdf32replication_pad_forward_kernel1dIN3c108BFloat16EEEvNS_27GenericPackedTensorAccessorIKT_Lm3ENS_16DefaultPtrTraitsElEENS5_IS6_Lm3ES8_lEEiii --------------------------
	.section	.nv.info._ZN2at6native54_GLOBAL__N__757059ea_21_ReplicationPadding_cu_4a93dcdf32replication_pad_forward_kernel1dIN3c108BFloat16EEEvNS_27GenericPackedTensorAccessorIKT_Lm3ENS_16DefaultPtrTraitsElEENS5_IS6_Lm3ES8_lEEiii,"",@"SHT_CUDA_INFO"
	.sectionflags	@""
	.align	4


	//----- nvinfo : EIATTR_CUDA_API_VERSION
	.align		4
        /*0000*/ 	.byte	0x04, 0x37
        /*0002*/ 	.short	(.L_1101 - .L_1100)
.L_1100:
        /*0004*/ 	.word	0x00000082


	//----- nvinfo : EIATTR_KPARAM_INFO
	.align		4
.L_1101:
        /*0008*/ 	.byte	0x04, 0x17
        /*000a*/ 	.short	(.L_1103 - .L_1102)
.L_1102:
        /*000c*/ 	.word	0x00000000
        /*0010*/ 	.short	0x0004
        /*0012*/ 	.short	0x0078
        /*0014*/ 	.byte	0x00, 0xf0, 0x11, 0x00


	//----- nvinfo : EIATTR_KPARAM_INFO
	.align		4
.L_1103:
        /*0018*/ 	.byte	0x04, 0x17
        /*001a*/ 	.short	(.L_1105 - .L_1104)
.L_1104:
        /*001c*/ 	.word	0x00000000
        /*0020*/ 	.short	0x0003
        /*0022*/ 	.short	0x0074
        /*0024*/ 	.byte	0x00, 0xf0, 0x11, 0x00


	//----- nvinfo : EIATTR_KPARAM_INFO
	.align		4
.L_1105:
        /*0028*/ 	.byte	0x04, 0x17
        /*002a*/ 	.short	(.L_1107 - .L_1106)
.L_1106:
        /*002c*/ 	.word	0x00000000
        /*0030*/ 	.short	0x0002
        /*0032*/ 	.short	0x0070
        /*0034*/ 	.byte	0x00, 0xf0, 0x11, 0x00


	//----- nvinfo : EIATTR_KPARAM_INFO
	.align		4
.L_1107:
        /*0038*/ 	.byte	0x04, 0x17
        /*003a*/ 	.short	(.L_1109 - .L_1108)
.L_1108:
        /*003c*/ 	.word	0x00000000
        /*0040*/ 	.short	0x0001
        /*0042*/ 	.short	0x0038
        /*0044*/ 	.byte	0x00, 0xf0, 0xe1, 0x00


	//----- nvinfo : EIATTR_KPARAM_INFO
	.align		4
.L_1109:
        /*0048*/ 	.byte	0x04, 0x17
        /*004a*/ 	.short	(.L_1111 - .L_1110)
.L_1110:
        /*004c*/ 	.word	0x00000000
        /*0050*/ 	.short	0x0000
        /*0052*/ 	.short	0x0000
        /*0054*/ 	.byte	0x00, 0xf0, 0xe1, 0x00


	//----- nvinfo : EIATTR_SPARSE_MMA_MASK
	.align		4
.L_1111:
        /*0058*/ 	.byte	0x03, 0x50
        /*005a*/ 	.short	0x0000


	//----- nvinfo : EIATTR_MAXREG_COUNT
	.align		4
        /*005c*/ 	.byte	0x03, 0x1b
        /*005e*/ 	.short	0x00ff


	//----- nvinfo : EIATTR_MERCURY_ISA_VERSION
	.align		4
        /*0060*/ 	.byte	0x03, 0x5f
        /*0062*/ 	.short	0x0101


	//----- nvinfo : EIATTR_EXIT_INSTR_OFFSETS
	.align		4
        /*0064*/ 	.byte	0x04, 0x1c
        /*0066*/ 	.short	(.L_1113 - .L_1112)


	//   ....[0]....
.L_1112:
        /*0068*/ 	.word	0x00000090


	//   ....[1]....
        /*006c*/ 	.word	0x00000550


	//----- nvinfo : EIATTR_CRS_STACK_SIZE
	.align		4
.L_1113:
        /*0070*/ 	.byte	0x04, 0x1e
        /*0072*/ 	.short	(.L_1115 - .L_1114)
.L_1114:
        /*0074*/ 	.word	0x00000000


	//----- nvinfo : EIATTR_CBANK_PARAM_SIZE
	.align		4
.L_1115:
        /*0078*/ 	.byte	0x03, 0x19
        /*007a*/ 	.short	0x007c


	//----- nvinfo : EIATTR_PARAM_CBANK
	.align		4
        /*007c*/ 	.byte	0x04, 0x0a
        /*007e*/ 	.short	(.L_1117 - .L_1116)
	.align		4
.L_1116:
        /*0080*/ 	.word	index@(.nv.constant0._ZN2at6native54_GLOBAL__N__757059ea_21_ReplicationPadding_cu_4a93dcdf32replication_pad_forward_kernel1dIN3c108BFloat16EEEvNS_27GenericPackedTensorAccessorIKT_Lm3ENS_16DefaultPtrTraitsElEENS5_IS6_Lm3ES8_lEEiii)
        /*0084*/ 	.short	0x0210
        /*0086*/ 	.short	0x007c


	//----- nvinfo : EIATTR_SW_WAR
	.align		4
.L_1117:
        /*0088*/ 	.byte	0x04, 0x36
        /*008a*/ 	.short	(.L_1119 - .L_1118)
.L_1118:
        /*008c*/ 	.word	0x00000008
.L_1119:


//--------------------- .nv.info._ZN2at6native54_GLOBAL__N__757059ea_21_ReplicationPadding_cu_4a93dcdf32replication_pad_forward_kernel1dIN3c104HalfEEEvNS_27GenericPackedTensorAccessorIKT_Lm3ENS_16DefaultPtrTraitsElEENS5_IS6_Lm3ES8_lEEiii --------------------------
	.section	.nv.info._ZN2at6native54_GLOBAL__N__757059ea_21_ReplicationPadding_cu_4a93dcdf32replication_pad_forward_kernel1dIN3c104HalfEEEvNS_27GenericPackedTensorAccessorIKT_Lm3ENS_16DefaultPtrTraitsElEENS5_IS6_Lm3ES8_lEEiii,"",@"SHT_CUDA_INFO"
	.sectionflags	@""
	.align	4


	//----- nvinfo : EIATTR_CUDA_API_VERSION
	.align		4
        /*0000*/ 	.byte	0x04, 0x37
        /*0002*/ 	.short	(.L_1121 - .L_1120)
.L_1120:
        /*0004*/ 	.word	0x00000082


	//----- nvinfo : EIATTR_KPARAM_INFO
	.align		4
.L_1121:
        /*0008*/ 	.byte	0x04, 0x17
        /*000a*/ 	.short	(.L_1123 - .L_1122)
.L_1122:
        /*000c*/ 	.word	0x00000000
        /*0010*/ 	.short	0x0004
        /*0012*/ 	.short	0x0078
        /*0014*/ 	.byte	0x00, 0xf0, 0x11, 0x00


	//----- nvinfo : EIATTR_KPARAM_INFO
	.align		4
.L_1123:
        /*0018*/ 	.byte	0x04, 0x17
        /*001a*/ 	.short	(.L_1125 - .L_1124)
.L_1124:
        /*001c*/ 	.word	0x00000000
        /*0020*/ 	.short	0x0003
        /*0022*/ 	.short	0x0074
        /*0024*/ 	.byte	0x00, 0xf0, 0x11, 0x00


	//----- nvinfo : EIATTR_KPARAM_INFO
	.align		4
.L_1125:
        /*0028*/ 	.byte	0x04, 0x17
        /*002a*/ 	.short	(.L_1127 - .L_1126)
.L_1126:
        /*002c*/ 	.word	0x00000000
        /*0030*/ 	.short	0x0002
        /*0032*/ 	.short	0x0070
        /*0034*/ 	.byte	0x00, 0xf0, 0x11, 0x00


	//----- nvinfo : EIATTR_KPARAM_INFO
	.align		4
.L_1127:
        /*0038*/ 	.byte	0x04, 0x17
        /*003a*/ 	.short	(.L_1129 - .L_1128)
.L_1128:
        /*003c*/ 	.word	0x00000000
        /*0040*/ 	.short	0x0001
        /*0042*/ 	.short	0x0038
        /*0044*/ 	.byte	0x00, 0xf0, 0xe1, 0x00


	//----- nvinfo : EIATTR_KPARAM_INFO
	.align		4
.L_1129:
        /*0048*/ 	.byte	0x04, 0x17
        /*004a*/ 	.short	(.L_1131 - .L_1130)
.L_1130:
        /*004c*/ 	.word	0x00000000
        /*0050*/ 	.short	0x0000
        /*0052*/ 	.short	0x0000
        /*0054*/ 	.byte	0x00, 0xf0, 0xe1, 0x00


	//----- nvinfo : EIATTR_SPARSE_MMA_MASK
	.align		4
.L_1131:
        /*0058*/ 	.byte	0x03, 0x50
        /*005a*/ 	.short	0x0000


	//----- nvinfo : EIATTR_MAXREG_COUNT
	.align		4
        /*005c*/ 	.byte	0x03, 0x1b
        /*005e*/ 	.short	0x00ff


	//----- nvinfo : EIATTR_MERCURY_ISA_VERSION
	.align		4
        /*0060*/ 	.byte	0x03, 0x5f
        /*0062*/ 	.short	0x0101


	//----- nvinfo : EIATTR_EXIT_INSTR_OFFSETS
	.align		4
        /*0064*/ 	.byte	0x04, 0x1c
        /*0066*/ 	.short	(.L_1133 - .L_1132)


	//   ....[0]....
.L_1132:
        /*0068*/ 	.word	0x00000090


	//   ....[1]....
        /*006c*/ 	.word	0x00000550


	//----- nvinfo : EIATTR_CRS_STACK_SIZE
	.align		4
.L_1133:
        /*0070*/ 	.byte	0x04, 0x1e
        /*0072*/ 	.short	(.L_1135 - .L_1134)
.L_1134:
        /*0074*/ 	.word	0x00000000


	//----- nvinfo : EIATTR_CBANK_PARAM_SIZE
	.align		4
.L_1135:
        /*0078*/ 	.byte	0x03, 0x19
        /*007a*/ 	.short	0x007c


	//----- nvinfo : EIATTR_PARAM_CBANK
	.align		4
        /*007c*/ 	.byte	0x04, 0x0a
        /*007e*/ 	.short	(.L_1137 - .L_1136)
	.align		4
.L_1136:
        /*0080*/ 	.word	index@(.nv.constant0._ZN2at6native54_GLOBAL__N__757059ea_21_ReplicationPadding_cu_4a93dcdf32replication_pad_forward_kernel1dIN3c104HalfEEEvNS_27GenericPackedTensorAccessorIKT_Lm3ENS_16DefaultPtrTraitsElEENS5_IS6_Lm3ES8_lEEiii)
        /*0084*/ 	.short	0x0210
        /*0086*/ 	.short	0x007c


	//----- nvinfo : EIATTR_SW_WAR
	.align		4
.L_1137:
        /*0088*/ 	.byte	0x04, 0x36
        /*008a*/ 	.short	(.L_1139 - .L_1138)
.L_1138:
        /*008c*/ 	.word	0x00000008
.L_1139:


//--------------------- .nv.info._ZN2at6native54_GLOBAL__N__757059ea_21_ReplicationPadding_cu_4a93dcdf32replication_pad_forward_kernel1dIN3c107complexIfEEEEvNS_27GenericPackedTensorAccessorIKT_Lm3ENS_16DefaultPtrTraitsElEENS6_IS7_Lm3ES9_lEEiii --------------------------
	.section	.nv.info._ZN2at6native54_GLOBAL__N__757059ea_21_ReplicationPadding_cu_4a93dcdf32replication_pad_forward_kernel1dIN3c107complexIfEEEEvNS_27GenericPackedTensorAccessorIKT_Lm3ENS_16DefaultPtrTraitsElEENS6_IS7_Lm3ES9_lEEiii,"",@"SHT_CUDA_INFO"
	.sectionflags	@""
	.align	4


	//----- nvinfo : EIATTR_CUDA_API_VERSION
	.align		4
        /*0000*/ 	.byte	0x04, 0x37
        /*0002*/ 	.short	(.L_1141 - .L_1140)
.L_1140:
        /*0004*/ 	.word	0x00000082


	//----- nvinfo : EIATTR_KPARAM_INFO
	.align		4
.L_1141:
        /*0008*/ 	.byte	0x04, 0x17
        /*000a*/ 	.short	(.L_1143 - .L_1142)
.L_1142:
        /*000c*/ 	.word	0x00000000
        /*0010*/ 	.short	0x0004
        /*0012*/ 	.short	0x0078
        /*0014*/ 	.byte	0x00, 0xf0, 0x11, 0x00


	//----- nvinfo : EIATTR_KPARAM_INFO
	.align		4
.L_1143:
        /*0018*/ 	.byte	0x04, 0x17
        /*001a*/ 	.short	(.L_1145 - .L_1144)
.L_1144:
        /*001c*/ 	.word	0x00000000
        /*0020*/ 	.short	0x0003
        /*0022*/ 	.short	0x0074
        /*0024*/ 	.byte	0x00, 0xf0, 0x11, 0x00


	//----- nvinfo : EIATTR_KPARAM_INFO
	.align		4
.L_1145:
        /*0028*/ 	.byte	0x04, 0x17
        /*002a*/ 	.short	(.L_1147 - .L_1146)
.L_1146:
        /*002c*/ 	.word	0x00000000
        /*0030*/ 	.short	0x0002
        /*0032*/ 	.short	0x0070
        /*0034*/ 	.byte	0x00, 0xf0, 0x11, 0x00


	//----- nvinfo : EIATTR_KPARAM_INFO
	.align		4
.L_1147:
        /*0038*/ 	.byte	0x04, 0x17
        /*003a*/ 	.short	(.L_1149 - .L_1148)
.L_1148:
        /*003c*/ 	.word	0x00000000
        /*0040*/ 	.short	0x0001
        /*0042*/ 	.short	0x0038
        /*0044*/ 	.byte	0x00, 0xf0, 0xe1, 0x00


	//----- nvinfo : EIATTR_KPARAM_INFO
	.align		4
.L_1149:
        /*0048*/ 	.byte	0x04, 0x17
        /*004a*/ 	.short	(.L_1151 - .L_1150)
.L_1150:
        /*004c*/ 	.word	0x00000000
        /*0050*/ 	.short	0x0000
        /*0052*/ 	.short	0x0000
        /*0054*/ 	.byte	0x00, 0xf0, 0xe1, 0x00


	//----- nvinfo : EIATTR_SPARSE_MMA_MASK
	.align		4
.L_1151:
        /*0058*/ 	.byte	0x03, 0x50
        /*005a*/ 	.short	0x0000


	//----- nvinfo : EIATTR_MAXREG_COUNT
	.align		4
        /*005c*/ 	.byte	0x03, 0x1b
        /*005e*/ 	.short	0x00ff


	//----- nvinfo : EIATTR_MERCURY_ISA_VERSION
	.align		4
        /*0060*/ 	.byte	0x03, 0x5f
        /*0062*/ 	.short	0x0101


	//----- nvinfo : EIATTR_EXIT_INSTR_OFFSETS
	.align		4
        /*0064*/ 	.byte	0x04, 0x1c
        /*0066*/ 	.short	(.L_1153 - .L_1152)


	//   ....[0]....
.L_1152:
        /*0068*/ 	.word	0x00000090


	//   ....[1]....
        /*006c*/ 	.word	0x00000550


	//----- nvinfo : EIATTR_CRS_STACK_SIZE
	.align		4
.L_1153:
        /*0070*/ 	.byte	0x04, 0x1e
        /*0072*/ 	.short	(.L_1155 - .L_1154)
.L_1154:
        /*0074*/ 	.word	0x00000000


	//----- nvinfo : EIATTR_CBANK_PARAM_SIZE
	.align		4
.L_1155:
        /*0078*/ 	.byte	0x03, 0x19
        /*007a*/ 	.short	0x007c


	//----- nvinfo : EIATTR_PARAM_CBANK
	.align		4
        /*007c*/ 	.byte	0x04, 0x0a
        /*007e*/ 	.short	(.L_1157 - .L_1156)
	.align		4
.L_1156:
        /*0080*/ 	.word	index@(.nv.constant0._ZN2at6native54_GLOBAL__N__757059ea_21_ReplicationPadding_cu_4a93dcdf32replication_pad_forward_kernel1dIN3c107complexIfEEEEvNS_27GenericPackedTensorAccessorIKT_Lm3ENS_16DefaultPtrTraitsElEENS6_IS7_Lm3ES9_lEEiii)
        /*0084*/ 	.short	0x0210
        /*0086*/ 	.short	0x007c


	//----- nvinfo : EIATTR_SW_WAR
	.align		4
.L_1157:
        /*0088*/ 	.byte	0x04, 0x36
        /*008a*/ 	.short	(.L_1159 - .L_1158)
.L_1158:
        /*008c*/ 	.word	0x00000008
.L_1159:


//--------------------- .nv.info._ZN2at6native54_GLOBAL__N__757059ea_21_ReplicationPadding_cu_4a93dcdf32replication_pad_forward_kernel1dIN3c107complexIdEEEEvNS_27GenericPackedTensorAccessorIKT_Lm3ENS_16DefaultPtrTraitsElEENS6_IS7_Lm3ES9_lEEiii --------------------------
	.section	.nv.info._ZN2at6native54_GLOBAL__N__757059ea_21_ReplicationPadding_cu_4a93dcdf32replication_pad_forward_kernel1dIN3c107complexIdEEEEvNS_27GenericPackedTensorAccessorIKT_Lm3ENS_16DefaultPtrTraitsElEENS6_IS7_Lm3ES9_lEEiii,"",@"SHT_CUDA_INFO"
	.sectionflags	@""
	.align	4


	//----- nvinfo : EIATTR_CUDA_API_VERSION
	.align		4
        /*0000*/ 	.byte	0x04, 0x37
        /*0002*/ 	.short	(.L_1161 - .L_1160)
.L_1160:
        /*0004*/ 	.word	0x00000082


	//----- nvinfo : EIATTR_KPARAM_INFO
	.align		4
.L_1161:
        /*0008*/ 	.byte	0x04, 0x17
        /*000a*/ 	.short	(.L_1163 - .L_1162)
.L_1162:
        /*000c*/ 	.word	0x00000000
        /*0010*/ 	.short	0x0004
        /*0012*/ 	.short	0x0078
        /*0014*/ 	.byte	0x00, 0xf0, 0x11, 0x00


	//----- nvinfo : EIATTR_KPARAM_INFO
	.align		4
.L_1163:
        /*0018*/ 	.byte	0x04, 0x17
        /*001a*/ 	.short	(.L_1165 - .L_1164)
.L_1164:
        /*001c*/ 	.word	0x00000000
        /*0020*/ 	.short	0x0003
        /*0022*/ 	.short	0x0074
        /*0024*/ 	.byte	0x00, 0xf0, 0x11, 0x00


	//----- nvinfo : EIATTR_KPARAM_INFO
	.align		4
.L_1165:
        /*0028*/ 	.byte	0x04, 0x17
        /*002a*/ 	.short	(.L_1167 - .L_1166)
.L_1166:
        /*002c*/ 	.word	0x00000000
        /*0030*/ 	.short	0x0002
        /*0032*/ 	.short	0x0070
        /*0034*/ 	.byte	0x00, 0xf0, 0x11, 0x00


	//----- nvinfo : EIATTR_KPARAM_INFO
	.align		4
.L_1167:
        /*0038*/ 	.byte	0x04, 0x17
        /*003a*/ 	.short	(.L_1169 - .L_1168)
.L_1168:
        /*003c*/ 	.word	0x00000000
        /*0040*/ 	.short	0x0001
        /*0042*/ 	.short	0x0038
        /*0044*/ 	.byte	0x00, 0xf0, 0xe1, 0x00


	//----- nvinfo : EIATTR_KPARAM_INFO
	.align		4
.L_1169:
        /*0048*/ 	.byte	0x04, 0x17
        /*004a*/ 	.short	(.L_1171 - .L_1170)
.L_1170:
        /*004c*/ 	.word	0x00000000
        /*0050*/ 	.short	0x0000
        /*0052*/ 	.short	0x0000
        /*0054*/ 	.byte	0x00, 0xf0, 0xe1, 0x00


	//----- nvinfo : EIATTR_SPARSE_MMA_MASK
	.align		4
.L_1171:
        /*0058*/ 	.byte	0x03, 0x50
        /*005a*/ 	.short	0x0000


	//----- nvinfo : EIATTR_MAXREG_COUNT
	.align		4
        /*005c*/ 	.byte	0x03, 0x1b
        /*005e*/ 	.short	0x00ff


	//----- nvinfo : EIATTR_MERCURY_ISA_VERSION
	.align		4
        /*0060*/ 	.byte	0x03, 0x5f
        /*0062*/ 	.short	0x0101


	//----- nvinfo : EIATTR_EXIT_INSTR_OFFSETS
	.align		4
        /*0064*/ 	.byte	0x04, 0x1c
        /*0066*/ 	.short	(.L_1173 - .L_1172)


	//   ....[0]....
.L_1172:
        /*0068*/ 	.word	0x00000090


	//   ....[1]....
        /*006c*/ 	.word	0x00000550


	//----- nvinfo : EIATTR_CRS_STACK_SIZE
	.align		4
.L_1173:
        /*0070*/ 	.byte	0x04, 0x1e
        /*0072*/ 	.short	(.L_1175 - .L_1174)
.L_1174:
        /*0074*/ 	.word	0x00000000


	//----- nvinfo : EIATTR_CBANK_PARAM_SIZE
	.align		4
.L_1175:
        /*0078*/ 	.byte	0x03, 0x19
        /*007a*/ 	.short	0x007c


	//----- nvinfo : EIATTR_PARAM_CBANK
	.align		4
        /*007c*/ 	.byte	0x04, 0x0a
        /*007e*/ 	.short	(.L_1177 - .L_1176)
	.align		4
.L_1176:
        /*0080*/ 	.word	index@(.nv.constant0._ZN2at6native54_GLOBAL__N__757059ea_21_ReplicationPadding_cu_4a93dcdf32replication_pad_forward_kernel1dIN3c107complexIdEEEEvNS_27GenericPackedTensorAccessorIKT_Lm3ENS_16DefaultPtrTraitsElEENS6_IS7_Lm3ES9_lEEiii)
        /*0084*/ 	.short	0x0210
        /*0086*/ 	.short	0x007c


	//----- nvinfo : EIATTR_SW_WAR
	.align		4
.L_1177:
        /*0088*/ 	.byte	0x04, 0x36
        /*008a*/ 	.short	(.L_1179 - .L_1178)
.L_1178:
        /*008c*/ 	.word	0x00000008
.L_1179:


//--------------------- .nv.info._ZN2at6native54_GLOBAL__N__757059ea_21_ReplicationPadding_cu_4a93dcdf32replication_pad_forward_kernel1dIfEEvNS_27GenericPackedTensorAccessorIKT_Lm3ENS_16DefaultPtrTraitsElEENS3_IS4_Lm3ES6_lEEiii --------------------------
	.section	.nv.info._ZN2at6native54_GLOBAL__N__757059ea_21_ReplicationPadding_cu_4a93dcdf32replication_pad_forward_kernel1dIfEEvNS_27GenericPackedTensorAccessorIKT_Lm3ENS_16DefaultPtrTraitsElEENS3_IS4_Lm3ES6_lEEiii,"",@"SHT_CUDA_INFO"
	.sectionflags	@""
	.align	4


	//----- nvinfo : EIATTR_CUDA_API_VERSION
	.align		4
        /*0000*/ 	.byte	0x04, 0x37
        /*0002*/ 	.short	(.L_1181 - .L_1180)
.L_1180:
        /*0004*/ 	.word	0x00000082


	//----- nvinfo : EIATTR_KPARAM_INFO
	.align		4
.L_1181:
        /*0008*/ 	.byte	0x04, 0x17
        /*000a*/ 	.short	(.L_1183 - .L_1182)
.L_1182:
        /*000c*/ 	.word	0x00000000
        /*0010*/ 	.short	0x0004
        /*0012*/ 	.short	0x0078
        /*0014*/ 	.byte	0x00, 0xf0, 0x11, 0x00


	//----- nvinfo : EIATTR_KPARAM_INFO
	.align		4
.L_1183:
        /*0018*/ 	.byte	0x04, 0x17
        /*001a*/ 	.short	(.L_1185 - .L_1184)
.L_1184:
        /*001c*/ 	.word	0x00000000
        /*0020*/ 	.short	0x0003
        /*0022*/ 	.short	0x0074
        /*0024*/ 	.byte	0x00, 0xf0, 0x11, 0x00


	//----- nvinfo : EIATTR_KPARAM_INFO
	.align		4
.L_1185:
        /*0028*/ 	.byte	0x04, 0x17
        /*002a*/ 	.short	(.L_1187 - .L_1186)
.L_1186:
        /*002c*/ 	.word	0x00000000
        /*0030*/ 	.short	0x0002
        /*0032*/ 	.short	0x0070
        /*0034*/ 	.byte	0x00, 0xf0, 0x11, 0x00


	//----- nvinfo : EIATTR_KPARAM_INFO
	.align		4
.L_1187:
        /*0038*/ 	.byte	0x04, 0x17
        /*003a*/ 	.short	(.L_1189 - .L_1188)
.L_1188:
        /*003c*/ 	.word	0x00000000
        /*0040*/ 	.short	0x0001
        /*0042*/ 	.short	0x0038
        /*0044*/ 	.byte	0x00, 0xf0, 0xe1, 0x00


	//----- nvinfo : EIATTR_KPARAM_INFO
	.align		4
.L_1189:
        /*0048*/ 	.byte	0x04, 0x17
        /*004a*/ 	.short	(.L_1191 - .L_1190)
.L_1190:
        /*004c*/ 	.word	0x00000000
        /*0050*/ 	.short	0x0000
        /*0052*/ 	.short	0x0000
        /*0054*/ 	.byte	0x00, 0xf0, 0xe1, 0x00


	//----- nvinfo : EIATTR_SPARSE_MMA_MASK
	.align		4
.L_1191:
        /*0058*/ 	.byte	0x03, 0x50
        /*005a*/ 	.short	0x0000


	//----- nvinfo : EIATTR_MAXREG_COUNT
	.align		4
        /*005c*/ 	.byte	0x03, 0x1b
        /*005e*/ 	.short	0x00ff


	//----- nvinfo : EIATTR_MERCURY_ISA_VERSION
	.align		4
        /*0060*/ 	.byte	0x03, 0x5f
        /*0062*/ 	.short	0x0101


	//----- nvinfo : EIATTR_EXIT_INSTR_OFFSETS
	.align		4
        /*0064*/ 	.byte	0x04, 0x1c
        /*0066*/ 	.short	(.L_1193 - .L_1192)


	//   ....[0]....
.L_1192:
        /*0068*/ 	.word	0x00000090


	//   ....[1]....
        /*006c*/ 	.word	0x00000550


	//----- nvinfo : EIATTR_CRS_STACK_SIZE
	.align		4
.L_1193:
        /*0070*/ 	.byte	0x04, 0x1e
        /*0072*/ 	.short	(.L_1195 - .L_1194)
.L_1194:
        /*0074*/ 	.word	0x00000000


	//----- nvinfo : EIATTR_CBANK_PARAM_SIZE
	.align		4
.L_1195:
        /*0078*/ 	.byte	0x03, 0x19
        /*007a*/ 	.short	0x007c


	//----- nvinfo : EIATTR_PARAM_CBANK
	.align		4
        /*007c*/ 	.byte	0x04, 0x0a
        /*007e*/ 	.short	(.L_1197 - .L_1196)
	.align		4
.L_1196:
        /*0080*/ 	.word	index@(.nv.constant0._ZN2at6native54_GLOBAL__N__757059ea_21_ReplicationPadding_cu_4a93dcdf32replication_pad_forward_kernel1dIfEEvNS_27GenericPackedTensorAccessorIKT_Lm3ENS_16DefaultPtrTraitsElEENS3_IS4_Lm3ES6_lEEiii)
        /*0084*/ 	.short	0x0210
        /*0086*/ 	.short	0x007c


	//----- nvinfo : EIATTR_SW_WAR
	.align		4
.L_1197:
        /*0088*/ 	.byte	0x04, 0x36
        /*008a*/ 	.short	(.L_1199 - .L_1198)
.L_1198:
        /*008c*/ 	.word	0x00000008
.L_1199:


//--------------------- .nv.info._ZN2at6native54_GLOBAL__N__757059ea_21_ReplicationPadding_cu_4a93dcdf32replication_pad_forward_kernel1dIdEEvNS_27GenericPackedTensorAccessorIKT_Lm3ENS_16DefaultPtrTraitsElEENS3_IS4_Lm3ES6_lEEiii --------------------------
	.section	.nv.info._ZN2at6native54_GLOBAL__N__757059ea_21_ReplicationPadding_cu_4a93dcdf32replication_pad_forward_kernel1dIdEEvNS_27GenericPackedTensorAccessorIKT_Lm3ENS_16DefaultPtrTraitsElEENS3_IS4_Lm3ES6_lEEiii,"",@"SHT_CUDA_INFO"
	.sectionflags	@""
	.align	4


	//----- nvinfo : EIATTR_CUDA_API_VERSION
	.align		4
        /*0000*/ 	.byte	0x04, 0x37
        /*0002*/ 	.short	(.L_1201 - .L_1200)
.L_1200:
        /*0004*/ 	.word	0x00000082


	//----- nvinfo : EIATTR_KPARAM_INFO
	.align		4
.L_1201:
        /*0008*/ 	.byte	0x04, 0x17
        /*000a*/ 	.short	(.L_1203 - .L_1202)
.L_1202:
        /*000c*/ 	.word	0x00000000
        /*0010*/ 	.short	0x0004
        /*0012*/ 	.short	0x0078
        /*0014*/ 	.byte	0x00, 0xf0, 0x11, 0x00


	//----- nvinfo : EIATTR_KPARAM_INFO
	.align		4
.L_1203:
        /*0018*/ 	.byte	0x04, 0x17
        /*001a*/ 	.short	(.L_1205 - .L_1204)
.L_1204:
        /*001c*/ 	.word	0x00000000
        /*0020*/ 	.short	0x0003
        /*0022*/ 	.short	0x0074
        /*0024*/ 	.byte	0x00, 0xf0, 0x11, 0x00


	//----- nvinfo : EIATTR_KPARAM_INFO
	.align		4
.L_1205:
        /*0028*/ 	.byte	0x04, 0x17
        /*002a*/ 	.short	(.L_1207 - .L_1206)
.L_1206:
        /*002c*/ 	.word	0x00000000
        /*0030*/ 	.short	0x0002
        /*0032*/ 	.short	0x0070
        /*0034*/ 	.byte	0x00, 0xf0, 0x11, 0x00


	//----- nvinfo : EIATTR_KPARAM_INFO
	.align		4
.L_1207:
        /*0038*/ 	.byte	0x04, 0x17
        /*003a*/ 	.short	(.L_1209 - .L_1208)
.L_1208:
        /*003c*/ 	.word	0x00000000
        /*0040*/ 	.short	0x0001
        /*0042*/ 	.short	0x0038
        /*0044*/ 	.byte	0x00, 0xf0, 0xe1, 0x00


	//----- nvinfo : EIATTR_KPARAM_INFO
	.align		4
.L_1209:
        /*0048*/ 	.byte	0x04, 0x17
        /*004a*/ 	.short	(.L_1211 - .L_1210)
.L_1210:
        /*004c*/ 	.word	0x00000000
        /*0050*/ 	.short	0x0000
        /*0052*/ 	.short	0x0000
        /*0054*/ 	.byte	0x00, 0xf0, 0xe1, 0x00


	//----- nvinfo : EIATTR_SPARSE_MMA_MASK
	.align		4
.L_1211:
        /*0058*/ 	.byte	0x03, 0x50
        /*005a*/ 	.short	0x0000


	//----- nvinfo : EIATTR_MAXREG_COUNT
	.align		4
        /*005c*/ 	.byte	0x03, 0x1b
        /*005e*/ 	.short	0x00ff


	//----- nvinfo : EIATTR_MERCURY_ISA_VERSION
	.align		4
        /*0060*/ 	.byte	0x03, 0x5f
        /*0062*/ 	.short	0x0101


	//----- nvinfo : EIATTR_EXIT_INSTR_OFFSETS
	.align		4
        /*0064*/ 	.byte	0x04, 0x1c
        /*0066*/ 	.short	(.L_1213 - .L_1212)


	//   ....[0]....
.L_1212:
        /*0068*/ 	.word	0x00000090


	//   ....[1]....
        /*006c*/ 	.word	0x00000550


	//----- nvinfo : EIATTR_CRS_STACK_SIZE
	.align		4
.L_1213:
        /*0070*/ 	.byte	0x04, 0x1e
        /*0072*/ 	.short	(.L_1215 - .L_1214)
.L_1214:
        /*0074*/ 	.word	0x00000000


	//----- nvinfo : EIATTR_CBANK_PARAM_SIZE
	.align		4
.L_1215:
        /*0078*/ 	.byte	0x03, 0x19
        /*007a*/ 	.short	0x007c


	//----- nvinfo : EIATTR_PARAM_CBANK
	.align		4
        /*007c*/ 	.byte	0x04, 0x0a
        /*007e*/ 	.short	(.L_1217 - .L_1216)
	.align		4
.L_1216:
        /*0080*/ 	.word	index@(.nv.constant0._ZN2at6native54_GLOBAL__N__757059ea_21_ReplicationPadding_cu_4a93dcdf32replication_pad_forward_kernel1dIdEEvNS_27GenericPackedTensorAccessorIKT_Lm3ENS_16DefaultPtrTraitsElEENS3_IS4_Lm3ES6_lEEiii)
        /*0084*/ 	.short	0x0210
        /*0086*/ 	.short	0x007c


	//----- nvinfo : EIATTR_SW_WAR
	.align		4
.L_1217:
        /*0088*/ 	.byte	0x04, 0x36
        /*008a*/ 	.short	(.L_1219 - .L_1218)
.L_1218:
        /*008c*/ 	.word	0x00000008
.L_1219:


//--------------------- .nv.info._ZN2at6native54_GLOBAL__N__757059ea_21_ReplicationPadding_cu_4a93dcdf32replication_pad_forward_kernel1dIsEEvNS_27GenericPackedTensorAccessorIKT_Lm3ENS_16DefaultPtrTraitsElEENS3_IS4_Lm3ES6_lEEiii --------------------------
	.section	.nv.info._ZN2at6native54_GLOBAL__N__757059ea_21_ReplicationPadding_cu_4a93dcdf32replication_pad_forward_kernel1dIsEEvNS_27GenericPackedTensorAccessorIKT_Lm3ENS_16DefaultPtrTraitsElEENS3_IS4_Lm3ES6_lEEiii,"",@"SHT_CUDA_INFO"
	.sectionflags	@""
	.align	4


	//----- nvinfo : EIATTR_CUDA_API_VERSION
	.align		4
        /*0000*/ 	.byte	0x04, 0x37
        /*0002*/ 	.short	(.L_1221 - .L_1220)
.L_1220:
        /*0004*/ 	.word	0x00000082


	//----- nvinfo : EIATTR_KPARAM_INFO
	.align		4
.L_1221:
        /*0008*/ 	.byte	0x04, 0x17
        /*000a*/ 	.short	(.L_1223 - .L_1222)
.L_1222:
        /*000c*/ 	.word	0x00000000
        /*0010*/ 	.short	0x0004
        /*0012*/ 	.short	0x0078
        /*0014*/ 	.byte	0x00, 0xf0, 0x11, 0x00


	//----- nvinfo : EIATTR_KPARAM_INFO
	.align		4
.L_1223:
        /*0018*/ 	.byte	0x04, 0x17
        /*001a*/ 	.short	(.L_1225 - .L_1224)
.L_1224:
        /*001c*/ 	.word	0x00000000
        /*0020*/ 	.short	0x0003
        /*0022*/ 	.short	0x0074
        /*0024*/ 	.byte	0x00, 0xf0, 0x11, 0x00


	//----- nvinfo : EIATTR_KPARAM_INFO
	.align		4
.L_1225:
        /*0028*/ 	.byte	0x04, 0x17
        /*002a*/ 	.short	(.L_1227 - .L_1226)
.L_1226:
        /*002c*/ 	.word	0x00000000
        /*0030*/ 	.short	0x0002
        /*0032*/ 	.short	0x0070
        /*0034*/ 	.byte	0x00, 0xf0, 0x11, 0x00


	//----- nvinfo : EIATTR_KPARAM_INFO
	.align		4
.L_1227:
        /*0038*/ 	.byte	0x04, 0x17
        /*003a*/ 	.short	(.L_1229 - .L_1228)
.L_1228:
        /*003c*/ 	.word	0x00000000
        /*0040*/ 	.short	0x0001
        /*0042*/ 	.short	0x0038
        /*0044*/ 	.byte	0x00, 0xf0, 0xe1, 0x00


	//----- nvinfo : EIATTR_KPARAM_INFO
	.align		4
.L_1229:
        /*0048*/ 	.byte	0x04, 0x17
        /*004a*/ 	.short	(.L_1231 - .L_1230)
.L_1230:
        /*004c*/ 	.word	0x00000000
        /*0050*/ 	.short	0x0000
        /*0052*/ 	.short	0x0000
        /*0054*/ 	.byte	0x00, 0xf0, 0xe1, 0x00


	//----- nvinfo : EIATTR_SPARSE_MMA_MASK
	.align		4
.L_1231:
        /*0058*/ 	.byte	0x03, 0x50
        /*005a*/ 	.short	0x0000


	//----- nvinfo : EIATTR_MAXREG_COUNT
	.align		4
        /*005c*/ 	.byte	0x03, 0x1b
        /*005e*/ 	.short	0x00ff


	//----- nvinfo : EIATTR_MERCURY_ISA_VERSION
	.align		4
        /*0060*/ 	.byte	0x03, 0x5f
        /*0062*/ 	.short	0x0101


	//----- nvinfo : EIATTR_EXIT_INSTR_OFFSETS
	.align		4
        /*0064*/ 	.byte	0x04, 0x1c
        /*0066*/ 	.short	(.L_1233 - .L_1232)


	//   ....[0]....
.L_1232:
        /*0068*/ 	.word	0x00000090


	//   ....[1]....
        /*006c*/ 	.word	0x00000550


	//----- nvinfo : EIATTR_CRS_STACK_SIZE
	.align		4
.L_1233:
        /*0070*/ 	.byte	0x04, 0x1e
        /*0072*/ 	.short	(.L_1235 - .L_1234)
.L_1234:
        /*0074*/ 	.word	0x00000000


	//----- nvinfo : EIATTR_CBANK_PARAM_SIZE
	.align		4
.L_1235:
        /*0078*/ 	.byte	0x03, 0x19
        /*007a*/ 	.short	0x007c


	//----- nvinfo : EIATTR_PARAM_CBANK
	.align		4
        /*007c*/ 	.byte	0x04, 0x0a
        /*007e*/ 	.short	(.L_1237 - .L_1236)
	.align		4
.L_1236:
        /*0080*/ 	.word	index@(.nv.constant0._ZN2at6native54_GLOBAL__N__757059ea_21_ReplicationPadding_cu_4a93dcdf32replication_pad_forward_kernel1dIsEEvNS_27GenericPackedTensorAccessorIKT_Lm3ENS_16DefaultPtrTraitsElEENS3_IS4_Lm3ES6_lEEiii)
        /*0084*/ 	.short	0x0210
        /*0086*/ 	.short	0x007c


	//----- nvinfo : EIATTR_SW_WAR
	.align		4
.L_1237:
        /*0088*/ 	.byte	0x04, 0x36
        /*008a*/ 	.short	(.L_1239 - .L_1238)
.L_1238:
        /*008c*/ 	.word	0x00000008
.L_1239:


//--------------------- .nv.info._ZN2at6native54_GLOBAL__N__757059ea_21_ReplicationPadding_cu_4a93dcdf32replication_pad_forward_kernel1dIlEEvNS_27GenericPackedTensorAccessorIKT_Lm3ENS_16DefaultPtrTraitsElEENS3_IS4_Lm3ES6_lEEiii --------------------------
	.section	.nv.info._ZN2at6native54_GLOBAL__N__757059ea_21_ReplicationPadding_cu_4a93dcdf32replication_pad_forward_kernel1dIlEEvNS_27GenericPackedTensorAccessorIKT_Lm3ENS_16DefaultPtrTraitsElEENS3_IS4_Lm3ES6_lEEiii,"",@"SHT_CUDA_INFO"
	.sectionflags	@""
	.align	4


	//----- nvinfo : EIATTR_CUDA_API_VERSION
	.align		4
        /*0000*/ 	.byte	0x04, 0x37
        /*0002*/ 	.short	(.L_1241 - .L_1240)
.L_1240:
        /*0004*/ 	.word	0x00000082


	//----- nvinfo : EIATTR_KPARAM_INFO
	.align		4
.L_1241:
        /*0008*/ 	.byte	0x04, 0x17
        /*000a*/ 	.short	(.L_1243 - .L_1242)
.L_1242:
        /*000c*/ 	.word	0x00000000
        /*0010*/ 	.short	0x0004
        /*0012*/ 	.short	0x0078
        /*0014*/ 	.byte	0x00, 0xf0, 0x11, 0x00


	//----- nvinfo : EIATTR_KPARAM_INFO
	.align		4
.L_1243:
        /*0018*/ 	.byte	0x04, 0x17
        /*001a*/ 	.short	(.L_1245 - .L_1244)
.L_1244:
        /*001c*/ 	.word	0x00000000
        /*0020*/ 	.short	0x0003
        /*0022*/ 	.short	0x0074
        /*0024*/ 	.byte	0x00, 0xf0, 0x11, 0x00


	//----- nvinfo : EIATTR_KPARAM_INFO
	.align		4
.L_1245:
        /*0028*/ 	.byte	0x04, 0x17
        /*002a*/ 	.short	(.L_1247 - .L_1246)
.L_1246:
        /*002c*/ 	.word	0x00000000
        /*0030*/ 	.short	0x0002
        /*0032*/ 	.short	0x0070
        /*0034*/ 	.byte	0x00, 0xf0, 0x11, 0x00


	//----- nvinfo : EIATTR_KPARAM_INFO
	.align		4
.L_1247:
        /*0038*/ 	.byte	0x04, 0x17
        /*003a*/ 	.short	(.L_1249 - .L_1248)
.L_1248:
        /*003c*/ 	.word	0x00000000
        /*0040*/ 	.short	0x0001
        /*0042*/ 	.short	0x0038
        /*0044*/ 	.byte	0x00, 0xf0, 0xe1, 0x00


	//----- nvinfo : EIATTR_KPARAM_INFO
	.align		4
.L_1249:
        /*0048*/ 	.byte	0x04, 0x17
        /*004a*/ 	.short	(.L_1251 - .L_1250)
.L_1250:
        /*004c*/ 	.word	0x00000000
        /*0050*/ 	.short	0x0000
        /*0052*/ 	.short	0x0000
        /*0054*/ 	.byte	0x00, 0xf0, 0xe1, 0x00


	//----- nvinfo : EIATTR_SPARSE_MMA_MASK
	.align		4
.L_1251:
        /*0058*/ 	.byte	0x03, 0x50
        /*005a*/ 	.short	0x0000


	//----- nvinfo : EIATTR_MAXREG_COUNT
	.align		4
        /*005c*/ 	.byte	0x03, 0x1b
        /*005e*/ 	.short	0x00ff


	//----- nvinfo : EIATTR_MERCURY_ISA_VERSION
	.align		4
        /*0060*/ 	.byte	0x03, 0x5f
        /*0062*/ 	.short	0x0101


	//----- nvinfo : EIATTR_EXIT_INSTR_OFFSETS
	.align		4
        /*0064*/ 	.byte	0x04, 0x1c
        /*0066*/ 	.short	(.L_1253 - .L_1252)


	//   ....[0]....
.L_1252:
        /*0068*/ 	.word	0x00000090


	//   ....[1]....
        /*006c*/ 	.word	0x00000550


	//----- nvinfo : EIATTR_CRS_STACK_SIZE
	.align		4
.L_1253:
        /*0070*/ 	.byte	0x04, 0x1e
        /*0072*/ 	.short	(.L_1255 - .L_1254)
.L_1254:
        /*0074*/ 	.word	0x00000000


	//----- nvinfo : EIATTR_CBANK_PARAM_SIZE
	.align		4
.L_1255:
        /*0078*/ 	.byte	0x03, 0x19
        /*007a*/ 	.short	0x007c


	//----- nvinfo : EIATTR_PARAM_CBANK
	.align		4
        /*007c*/ 	.byte	0x04, 0x0a
        /*007e*/ 	.short	(.L_1257 - .L_1256)
	.align		4
.L_1256:
        /*0080*/ 	.word	index@(.nv.constant0._ZN2at6native54_GLOBAL__N__757059ea_21_ReplicationPadding_cu_4a93dcdf32replication_pad_forward_kernel1dIlEEvNS_27GenericPackedTensorAccessorIKT_Lm3ENS_16DefaultPtrTraitsElEENS3_IS4_Lm3ES6_lEEiii)
        /*0084*/ 	.short	0x0210
        /*0086*/ 	.short	0x007c


	//----- nvinfo : EIATTR_SW_WAR
	.align		4
.L_1257:
        /*0088*/ 	.byte	0x04, 0x36
        /*008a*/ 	.short	(.L_1259 - .L_1258)
.L_1258:
        /*008c*/ 	.word	0x00000008
.L_1259:


//--------------------- .nv.info._ZN2at6native54_GLOBAL__N__757059ea_21_ReplicationPadding_cu_4a93dcdf32replication_pad_forward_kernel1dIiEEvNS_27GenericPackedTensorAccessorIKT_Lm3ENS_16DefaultPtrTraitsElEENS3_IS4_Lm3ES6_lEEiii --------------------------
	.section	.nv.info._ZN2at6native54_GLOBAL__N__757059ea_21_ReplicationPadding_cu_4a93dcdf32replication_pad_forward_kernel1dIiEEvNS_27GenericPackedTensorAccessorIKT_Lm3ENS_16DefaultPtrTraitsElEENS3_IS4_Lm3ES6_lEEiii,"",@"SHT_CUDA_INFO"
	.sectionflags	@""
	.align	4


	//----- nvinfo : EIATTR_CUDA_API_VERSION
	.align		4
        /*0000*/ 	.byte	0x04, 0x37
        /*0002*/ 	.short	(.L_1261 - .L_1260)
.L_1260:
        /*0004*/ 	.word	0x00000082


	//----- nvinfo : EIATTR_KPARAM_INFO
	.align		4
.L_1261:
        /*0008*/ 	.byte	0x04, 0x17
        /*000a*/ 	.short	(.L_1263 - .L_1262)
.L_1262:
        /*000c*/ 	.word	0x00000000
        /*0010*/ 	.short	0x0004
        /*0012*/ 	.short	0x0078
        /*0014*/ 	.byte	0x00, 0xf0, 0x11, 0x00


	//----- nvinfo : EIATTR_KPARAM_INFO
	.align		4
.L_1263:
        /*0018*/ 	.byte	0x04, 0x17
        /*001a*/ 	.short	(.L_1265 - .L_1264)
.L_1264:
        /*001c*/ 	.word	0x00000000
        /*0020*/ 	.short	0x0003
        /*0022*/ 	.short	0x0074
        /*0024*/ 	.byte	0x00, 0xf0, 0x11, 0x00


	//----- nvinfo : EIATTR_KPARAM_INFO
	.align		4
.L_1265:
        /*0028*/ 	.byte	0x04, 0x17
        /*002a*/ 	.short	(.L_1267 - .L_1266)
.L_1266:
        /*002c*/ 	.word	0x00000000
        /*0030*/ 	.short	0x0002
        /*0032*/ 	.short	0x0070
        /*0034*/ 	.byte	0x00, 0xf0, 0x11, 0x00


	//----- nvinfo : EIATTR_KPARAM_INFO
	.align		4
.L_1267:
        /*0038*/ 	.byte	0x04, 0x17
        /*003a*/ 	.short	(.L_1269 - .L_1268)
.L_1268:
        /*003c*/ 	.word	0x00000000
        /*0040*/ 	.short	0x0001
        /*0042*/ 	.short	0x0038
        /*0044*/ 	.byte	0x00, 0xf0, 0xe1, 0x00


	//----- nvinfo : EIATTR_KPARAM_INFO
	.align		4
.L_1269:
        /*0048*/ 	.byte	0x04, 0x17
        /*004a*/ 	.short	(.L_1271 - .L_1270)
.L_1270:
        /*004c*/ 	.word	0x00000000
        /*0050*/ 	.short	0x0000
        /*0052*/ 	.short	0x0000
        /*0054*/ 	.byte	0x00, 0xf0, 0xe1, 0x00


	//----- nvinfo : EIATTR_SPARSE_MMA_MASK
	.align		4
.L_1271:
        /*0058*/ 	.byte	0x03, 0x50
        /*005a*/ 	.short	0x0000


	//----- nvinfo : EIATTR_MAXREG_COUNT
	.align		4
        /*005c*/ 	.byte	0x03, 0x1b
        /*005e*/ 	.short	0x00ff


	//----- nvinfo : EIATTR_MERCURY_ISA_VERSION
	.align		4
        /*0060*/ 	.byte	0x03, 0x5f
        /*0062*/ 	.short	0x0101


	//----- nvinfo : EIATTR_EXIT_INSTR_OFFSETS
	.align		4
        /*0064*/ 	.byte	0x04, 0x1c
        /*0066*/ 	.short	(.L_1273 - .L_1272)


	//   ....[0]....
.L_1272:
        /*0068*/ 	.word	0x00000090


	//   ....[1]....
        /*006c*/ 	.word	0x00000550


	//----- nvinfo : EIATTR_CRS_STACK_SIZE
	.align		4
.L_1273:
        /*0070*/ 	.byte	0x04, 0x1e
        /*0072*/ 	.short	(.L_1275 - .L_1274)
.L_1274:
        /*0074*/ 	.word	0x00000000


	//----- nvinfo : EIATTR_CBANK_PARAM_SIZE
	.align		4
.L_1275:
        /*0078*/ 	.byte	0x03, 0x19
        /*007a*/ 	.short	0x007c


	//----- nvinfo : EIATTR_PARAM_CBANK
	.align		4
        /*007c*/ 	.byte	0x04, 0x0a
        /*007e*/ 	.short	(.L_1277 - .L_1276)
	.align		4
.L_1276:
        /*0080*/ 	.word	index@(.nv.constant0._ZN2at6native54_GLOBAL__N__757059ea_21_ReplicationPadding_cu_4a93dcdf32replication_pad_forward_kernel1dIiEEvNS_27GenericPackedTensorAccessorIKT_Lm3ENS_16DefaultPtrTraitsElEENS3_IS4_Lm3ES6_lEEiii)
        /*0084*/ 	.short	0x0210
        /*0086*/ 	.short	0x007c


	//----- nvinfo : EIATTR_SW_WAR
	.align		4
.L_1277:
        /*0088*/ 	.byte	0x04, 0x36
        /*008a*/ 	.short	(.L_1279 - .L_1278)
.L_1278:
        /*008c*/ 	.word	0x00000008
.L_1279:


//--------------------- .nv.info._ZN2at6native54_GLOBAL__N__757059ea_21_ReplicationPadding_cu_4a93dcdf32replication_pad_forward_kernel1dIaEEvNS_27GenericPackedTensorAccessorIKT_Lm3ENS_16DefaultPtrTraitsElEENS3_IS4_Lm3ES6_lEEiii --------------------------
	.section	.nv.info._ZN2at6native54_GLOBAL__N__757059ea_21_ReplicationPadding_cu_4a93dcdf32replication_pad_forward_kernel1dIaEEvNS_27GenericPackedTensorAccessorIKT_Lm3ENS_16DefaultPtrTraitsElEENS3_IS4_Lm3ES6_lEEiii,"",@"SHT_CUDA_INFO"
	.sectionflags	@""
	.align	4


	//----- nvinfo : EIATTR_CUDA_API_VERSION
	.align		4
        /*0000*/ 	.byte	0x04, 0x37
        /*0002*/ 	.short	(.L_1281 - .L_1280)
.L_1280:
        /*0004*/ 	.word	0x00000082


	//----- nvinfo : EIATTR_KPARAM_INFO
	.align		4
.L_1281:
        /*0008*/ 	.byte	0x04, 0x17
        /*000a*/ 	.short	(.L_1283 - .L_1282)
.L_1282:
        /*000c*/ 	.word	0x00000000
        /*0010*/ 	.short	0x0004
        /*0012*/ 	.short	0x0078
        /*0014*/ 	.byte	0x00, 0xf0, 0x11, 0x00


	//----- nvinfo : EIATTR_KPARAM_INFO
	.align		4
.L_1283:
        /*0018*/ 	.byte	0x04, 0x17
        /*001a*/ 	.short	(.L_1285 - .L_1284)
.L_1284:
        /*001c*/ 	.word	0x00000000
        /*0020*/ 	.short	0x0003
        /*0022*/ 	.short	0x0074
        /*0024*/ 	.byte	0x00, 0xf0, 0x11, 0x00


	//----- nvinfo : EIATTR_KPARAM_INFO
	.align		4
.L_1285:
        /*0028*/ 	.byte	0x04, 0x17
        /*002a*/ 	.short	(.L_1287 - .L_1286)
.L_1286:
        /*002c*/ 	.word	0x00000000
        /*0030*/ 	.short	0x0002
        /*0032*/ 	.short	0x0070
        /*0034*/ 	.byte	0x00, 0xf0, 0x11, 0x00


	//----- nvinfo : EIATTR_KPARAM_INFO
	.align		4
.L_1287:
        /*0038*/ 	.byte	0x04, 0x17
        /*003a*/ 	.short	(.L_1289 - .L_1288)
.L_1288:
        /*003c*/ 	.word	0x00000000
        /*0040*/ 	.short	0x0001
        /*0042*/ 	.short	0x0038
        /*0044*/ 	.byte	0x00, 0xf0, 0xe1, 0x00


	//----- nvinfo : EIATTR_KPARAM_INFO
	.align		4
.L_1289:
        /*0048*/ 	.byte	0x04, 0x17
        /*004a*/ 	.short	(.L_1291 - .L_1290)
.L_1290:
        /*004c*/ 	.word	0x00000000
        /*0050*/ 	.short	0x0000
        /*0052*/ 	.short	0x0000
        /*0054*/ 	.byte	0x00, 0xf0, 0xe1, 0x00


	//----- nvinfo : EIATTR_SPARSE_MMA_MASK
	.align		4
.L_1291:
        /*0058*/ 	.byte	0x03, 0x50
        /*005a*/ 	.short	0x0000


	//----- nvinfo : EIATTR_MAXREG_COUNT
	.align		4
        /*005c*/ 	.byte	0x03, 0x1b
        /*005e*/ 	.short	0x00ff


	//----- nvinfo : EIATTR_MERCURY_ISA_VERSION
	.align		4
        /*0060*/ 	.byte	0x03, 0x5f
        /*0062*/ 	.short	0x0101


	//----- nvinfo : EIATTR_EXIT_INSTR_OFFSETS
	.align		4
        /*0064*/ 	.byte	0x04, 0x1c
        /*0066*/ 	.short	(.L_1293 - .L_1292)


	//   ....[0]....
.L_1292:
        /*0068*/ 	.word	0x00000090


	//   ....[1]....
        /*006c*/ 	.word	0x00000530


	//----- nvinfo : EIATTR_CRS_STACK_SIZE
	.align		4
.L_1293:
        /*0070*/ 	.byte	0x04, 0x1e
        /*0072*/ 	.short	(.L_1295 - .L_1294)
.L_1294:
        /*0074*/ 	.word	0x00000000


	//----- nvinfo : EIATTR_CBANK_PARAM_SIZE
	.align		4
.L_1295:
        /*0078*/ 	.byte	0x03, 0x19
        /*007a*/ 	.short	0x007c


	//----- nvinfo : EIATTR_PARAM_CBANK
	.align		4
        /*007c*/ 	.byte	0x04, 0x0a
        /*007e*/ 	.short	(.L_1297 - .L_1296)
	.align		4
.L_1296:
        /*0080*/ 	.word	index@(.nv.constant0._ZN2at6native54_GLOBAL__N__757059ea_21_ReplicationPadding_cu_4a93dcdf32replication_pad_forward_kernel1dIaEEvNS_27GenericPackedTensorAccessorIKT_Lm3ENS_16DefaultPtrTraitsElEENS3_IS4_Lm3ES6_lEEiii)
        /*0084*/ 	.short	0x0210
        /*0086*/ 	.short	0x007c


	//----- nvinfo : EIATTR_SW_WAR
	.align		4
.L_1297:
        /*0088*/ 	.byte	0x04, 0x36
        /*008a*/ 	.short	(.L_1299 - .L_1298)
.L_1298:
        /*008c*/ 	.word	0x00000008
.L_1299:


//--------------------- .nv.info._ZN2at6native54_GLOBAL__N__757059ea_21_ReplicationPadding_cu_4a93dcdf32replication_pad_forward_kernel1dIhEEvNS_27GenericPackedTensorAccessorIKT_Lm3ENS_16DefaultPtrTraitsElEENS3_IS4_Lm3ES6_lEEiii --------------------------
	.section	.nv.info._ZN2at6native54_GLOBAL__N__757059ea_21_ReplicationPadding_cu_4a93dcdf32replication_pad_forward_kernel1dIhEEvNS_27GenericPackedTensorAccessorIKT_Lm3ENS_16DefaultPtrTraitsElEENS3_IS4_Lm3ES6_lEEiii,"",@"SHT_CUDA_INFO"
	.sectionflags	@""
	.align	4


	//----- nvinfo : EIATTR_CUDA_API_VERSION
	.align		4
        /*0000*/ 	.byte	0x04, 0x37
        /*0002*/ 	.short	(.L_1301 - .L_1300)
.L_1300:
        /*0004*/ 	.word	0x00000082


	//----- nvinfo : EIATTR_KPARAM_INFO
	.align		4
.L_1301:
        /*0008*/ 	.byte	0x04, 0x17
        /*000a*/ 	.short	(.L_1303 - .L_1302)
.L_1302:
        /*000c*/ 	.word	0x00000000
        /*0010*/ 	.short	0x0004
        /*0012*/ 	.short	0x0078
        /*0014*/ 	.byte	0x00, 0xf0, 0x11, 0x00


	//----- nvinfo : EIATTR_KPARAM_INFO
	.align		4
.L_1303:
        /*0018*/ 	.byte	0x04, 0x17
        /*001a*/ 	.short	(.L_1305 - .L_1304)
.L_1304:
        /*001c*/ 	.word	0x00000000
        /*0020*/ 	.short	0x0003
        /*0022*/ 	.short	0x0074
        /*0024*/ 	.byte	0x00, 0xf0, 0x11, 0x00


	//----- nvinfo : EIATTR_KPARAM_INFO
	.align		4
.L_1305:
        /*0028*/ 	.byte	0x04, 0x17
        /*002a*/ 	.short	(.L_1307 - .L_1306)
.L_1306:
        /*002c*/ 	.word	0x00000000
        /*0030*/ 	.short	0x0002
        /*0032*/ 	.short	0x0070
        /*0034*/ 	.byte	0x00, 0xf0, 0x11, 0x00


	//----- nvinfo : EIATTR_KPARAM_INFO
	.align		4
.L_1307:
        /*0038*/ 	.byte	0x04, 0x17
        /*003a*/ 	.short	(.L_1309 - .L_1308)
.L_1308:
        /*003c*/ 	.word	0x00000000
        /*0040*/ 	.short	0x0001
        /*0042*/ 	.short	0x0038
        /*0044*/ 	.byte	0x00, 0xf0, 0xe1, 0x00


	//----- nvinfo : EIATTR_KPARAM_INFO
	.align		4
.L_1309:
        /*0048*/ 	.byte	0x04, 0x17
        /*004a*/ 	.short	(.L_1311 - .L_1310)
.L_1310:
        /*004c*/ 	.word	0x00000000
        /*0050*/ 	.short	0x0000
        /*0052*/ 	.short	0x0000
        /*0054*/ 	.byte	0x00, 0xf0, 0xe1, 0x00


	//----- nvinfo : EIATTR_SPARSE_MMA_MASK
	.align		4
.L_1311:
        /*0058*/ 	.byte	0x03, 0x50
        /*005a*/ 	.short	0x0000


	//----- nvinfo : EIATTR_MAXREG_COUNT
	.align		4
        /*005c*/ 	.byte	0x03, 0x1b
        /*005e*/ 	.short	0x00ff


	//----- nvinfo : EIATTR_MERCURY_ISA_VERSION
	.align		4
        /*0060*/ 	.byte	0x03, 0x5f
        /*0062*/ 	.short	0x0101


	//----- nvinfo : EIATTR_EXIT_INSTR_OFFSETS
	.align		4
        /*0064*/ 	.byte	0x04, 0x1c
        /*0066*/ 	.short	(.L_1313 - .L_1312)


	//   ....[0]....
.L_1312:
        /*0068*/ 	.word	0x00000090


	//   ....[1]....
        /*006c*/ 	.word	0x00000530


	//----- nvinfo : EIATTR_CRS_STACK_SIZE
	.align		4
.L_1313:
        /*0070*/ 	.byte	0x04, 0x1e
        /*0072*/ 	.short	(.L_1315 - .L_1314)
.L_1314:
        /*0074*/ 	.word	0x00000000


	//----- nvinfo : EIATTR_CBANK_PARAM_SIZE
	.align		4
.L_1315:
        /*0078*/ 	.byte	0x03, 0x19
        /*007a*/ 	.short	0x007c


	//----- nvinfo : EIATTR_PARAM_CBANK
	.align		4
        /*007c*/ 	.byte	0x04, 0x0a
        /*007e*/ 	.short	(.L_1317 - .L_1316)
	.align		4
.L_1316:
        /*0080*/ 	.word	index@(.nv.constant0._ZN2at6native54_GLOBAL__N__757059ea_21_ReplicationPadding_cu_4a93dcdf32replication_pad_forward_kernel1dIhEEvNS_27GenericPackedTensorAccessorIKT_Lm3ENS_16DefaultPtrTraitsElEENS3_IS4_Lm3ES6_lEEiii)
        /*0084*/ 	.short	0x0210
        /*0086*/ 	.short	0x007c


	//----- nvinfo : EIATTR_SW_WAR
	.align		4
.L_1317:
        /*0088*/ 	.byte	0x04, 0x36
        /*008a*/ 	.short	(.L_1319 - .L_1318)
.L_1318:
        /*008c*/ 	.word	0x00000008
.L_1319:


//--------------------- .nv.info._ZN2at6native54_GLOBAL__N__757059ea_21_ReplicationPadding_cu_4a93dcdf31replication_pad_backward_kernelIN3c108BFloat16EEEvNS_27GenericPackedTensorAccessorIT_Lm5ENS_16DefaultPtrTraitsElEENS5_IKS6_Lm5ES7_lEEiiiii --------------------------
	.section	.nv.info._ZN2at6native54_GLOBAL__N__757059ea_21_ReplicationPadding_cu_4a93dcdf31replication_pad_backward_kernelIN3c108BFloat16EEEvNS_27GenericPackedTensorAccessorIT_Lm5ENS_16DefaultPtrTraitsElEENS5_IKS6_Lm5ES7_lEEiiiii,"",@"SHT_CUDA_INFO"
	.sectionflags	@""
	.align	4


	//----- nvinfo : EIATTR_CUDA_API_VERSION
	.align		4
        /*0000*/ 	.byte	0x04, 0x37
        /*0002*/ 	.short	(.L_1321 - .L_1320)
.L_1320:
        /*0004*/ 	.word	0x00000082


	//----- nvinfo : EIATTR_KPARAM_INFO
	.align		4
.L_1321:
        /*0008*/ 	.byte	0x04, 0x17
        /*000a*/ 	.short	(.L_1323 - .L_1322)
.L_1322:
        /*000c*/ 	.word	0x00000000
        /*0010*/ 	.short	0x0006
        /*0012*/ 	.short	0x00c0
        /*0014*/ 	.byte	0x00, 0xf0, 0x11, 0x00


	//----- nvinfo : EIATTR_KPARAM_INFO
	.align		4
.L_1323:
        /*0018*/ 	.byte	0x04, 0x17
        /*001a*/ 	.short	(.L_1325 - .L_1324)
.L_1324:
        /*001c*/ 	.word	0x00000000
        /*0020*/ 	.short	0x0005
        /*0022*/ 	.short	0x00bc
        /*0024*/ 	.byte	0x00, 0xf0, 0x11, 0x00


	//----- nvinfo : EIATTR_KPARAM_INFO
	.align		4
.L_1325:
        /*0028*/ 	.byte	0x04, 0x17
        /*002a*/ 	.short	(.L_1327 - .L_1326)
.L_1326:
        /*002c*/ 	.word	0x00000000
        /*0030*/ 	.short	0x0004
        /*0032*/ 	.short	0x00b8
        /*0034*/ 	.byte	0x00, 0xf0, 0x11, 0x00


	//----- nvinfo : EIATTR_KPARAM_INFO
	.align		4
.L_1327:
        /*0038*/ 	.byte	0x04, 0x17
        /*003a*/ 	.short	(.L_1329 - .L_1328)
.L_1328:
        /*003c*/ 	.word	0x00000000
        /*0040*/ 	.short	0x0003
        /*0042*/ 	.short	0x00b4
        /*0044*/ 	.byte	0x00, 0xf0, 0x11, 0x00


	//----- nvinfo : EIATTR_KPARAM_INFO
	.align		4
.L_1329:
        /*0048*/ 	.byte	0x04, 0x17
        /*004a*/ 	.short	(.L_1331 - .L_1330)
.L_1330:
        /*004c*/ 	.word	0x00000000
        /*0050*/ 	.short	0x0002
        /*0052*/ 	.short	0x00b0
        /*0054*/ 	.byte	0x00, 0xf0, 0x11, 0x00


	//----- nvinfo : EIATTR_KPARAM_INFO
	.align		4
.L_1331:
        /*0058*/ 	.byte	0x04, 0x17
        /*005a*/ 	.short	(.L_1333 - .L_1332)
.L_1332:
        /*005c*/ 	.word	0x00000000
        /*0060*/ 	.short	0x0001
        /*0062*/ 	.short	0x0058
        /*0064*/ 	.byte	0x00, 0xf0, 0x61, 0x01


	//----- nvinfo : EIATTR_KPARAM_INFO
	.align		4
.L_1333:
        /*0068*/ 	.byte	0x04, 0x17
        /*006a*/ 	.short	(.L_1335 - .L_1334)
.L_1334:
        /*006c*/ 	.word	0x00000000
        /*0070*/ 	.short	0x0000
        /*0072*/ 	.short	0x0000
        /*0074*/ 	.byte	0x00, 0xf0, 0x61, 0x01


	//----- nvinfo : EIATTR_SPARSE_MMA_MASK
	.align		4
.L_1335:
        /*0078*/ 	.byte	0x03, 0x50
        /*007a*/ 	.short	0x0000


	//----- nvinfo : EIATTR_MAXREG_COUNT
	.align		4
        /*007c*/ 	.byte	0x03, 0x1b
        /*007e*/ 	.short	0x00ff


	//----- nvinfo : EIATTR_MERCURY_ISA_VERSION
	.align		4
        /*0080*/ 	.byte	0x03, 0x5f
        /*0082*/ 	.short	0x0101


	//----- nvinfo : EIATTR_ATOM16_EMUL_INSTR_REG_MAP
	.align		4
        /*0084*/ 	.byte	0x04, 0x2e
        /*0086*/ 	.short	(.L_1337 - .L_1336)


	//   ....[0]....
.L_1336:
        /*0088*/ 	.word	0x00000dd0
        /*008c*/ 	.short	0x0009
        /*008e*/ 	.short	0x0000


	//   ....[1]....
        /*0090*/ 	.word	0x00000e30
        /*0094*/ 	.short	0x0009
        /*0096*/ 	.short	0x0000


	//----- nvinfo : EIATTR_EXIT_INSTR_OFFSETS
	.align		4
.L_1337:
        /*0098*/ 	.byte	0x04, 0x1c
        /*009a*/ 	.short	(.L_1339 - .L_1338)


	//   ....[0]....
.L_1338:
        /*009c*/ 	.word	0x00000140


	//   ....[1]....
        /*00a0*/ 	.word	0x00000e70


	//----- nvinfo : EIATTR_CRS_STACK_SIZE
	.align		4
.L_1339:
        /*00a4*/ 	.byte	0x04, 0x1e
        /*00a6*/ 	.short	(.L_1341 - .L_1340)
.L_1340:
        /*00a8*/ 	.word	0x00000000


	//----- nvinfo : EIATTR_CBANK_PARAM_SIZE
	.align		4
.L_1341:
        /*00ac*/ 	.byte	0x03, 0x19
        /*00ae*/ 	.short	0x00c4


	//----- nvinfo : EIATTR_PARAM_CBANK
	.align		4
        /*00b0*/ 	.byte	0x04, 0x0a
        /*00b2*/ 	.short	(.L_1343 - .L_1342)
	.align		4
.L_1342:
        /*00b4*/ 	.word	index@(.nv.constant0._ZN2at6native54_GLOBAL__N__757059ea_21_ReplicationPadding_cu_4a93dcdf31replication_pad_backward_kernelIN3c108BFloat16EEEvNS_27GenericPackedTensorAccessorIT_Lm5ENS_16DefaultPtrTraitsElEENS5_IKS6_Lm5ES7_lEEiiiii)
        /*00b8*/ 	.short	0x0210
        /*00ba*/ 	.short	0x00c4


	//----- nvinfo : EIATTR_SW_WAR
	.align		4
.L_1343:
        /*00bc*/ 	.byte	0x04, 0x36
        /*00be*/ 	.short	(.L_1345 - .L_1344)
.L_1344:
        /*00c0*/ 	.word	0x00000008
.L_1345:


//--------------------- .nv.info._ZN2at6native54_GLOBAL__N__757059ea_21_ReplicationPadding_cu_4a93dcdf31replication_pad_backward_kernelIN3c104HalfEEEvNS_27GenericPackedTensorAccessorIT_Lm5ENS_16DefaultPtrTraitsElEENS5_IKS6_Lm5ES7_lEEiiiii --------------------------
	.section	.nv.info._ZN2at6native54_GLOBAL__N__757059ea_21_ReplicationPadding_cu_4a93dcdf31replication_pad_backward_kernelIN3c104HalfEEEvNS_27GenericPackedTensorAccessorIT_Lm5ENS_16DefaultPtrTraitsElEENS5_IKS6_Lm5ES7_lEEiiiii,"",@"SHT_CUDA_INFO"
	.sectionflags	@""
	.align	4


	//----- nvinfo : EIATTR_CUDA_API_VERSION
	.align		4
        /*0000*/ 	.byte	0x04, 0x37
        /*0002*/ 	.short	(.L_1347 - .L_1346)
.L_1346:
        /*0004*/ 	.word	0x00000082


	//----- nvinfo : EIATTR_KPARAM_INFO
	.align		4
.L_1347:
        /*0008*/ 	.byte	0x04, 0x17
        /*000a*/ 	.short	(.L_1349 - .L_1348)
.L_1348:
        /*000c*/ 	.word	0x00000000
        /*0010*/ 	.short	0x0006
        /*0012*/ 	.short	0x00c0
        /*0014*/ 	.byte	0x00, 0xf0, 0x11, 0x00


	//----- nvinfo : EIATTR_KPARAM_INFO
	.align		4
.L_1349:
        /*0018*/ 	.byte	0x04, 0x17
        /*001a*/ 	.short	(.L_1351 - .L_1350)
.L_1350:
        /*001c*/ 	.word	0x00000000
        /*0020*/ 	.short	0x0005
        /*0022*/ 	.short	0x00bc
        /*0024*/ 	.byte	0x00, 0xf0, 0x11, 0x00


	//----- nvinfo : EIATTR_KPARAM_INFO
	.align		4
.L_1351:
        /*0028*/ 	.byte	0x04, 0x17
        /*002a*/ 	.short	(.L_1353 - .L_1352)
.L_1352:
        /*002c*/ 	.word	0x00000000
        /*0030*/ 	.short	0x0004
        /*0032*/ 	.short	0x00b8
        /*0034*/ 	.byte	0x00, 0xf0, 0x11, 0x00


	//----- nvinfo : EIATTR_KPARAM_INFO
	.align		4
.L_1353:
        /*0038*/ 	.byte	0x04, 0x17
        /*003a*/ 	.short	(.L_1355 - .L_1354)
.L_1354:
        /*003c*/ 	.word	0x00000000
        /*0040*/ 	.short	0x0003
        /*0042*/ 	.short	0x00b4
        /*0044*/ 	.byte	0x00, 0xf0, 0x11, 0x00


	//----- nvinfo : EIATTR_KPARAM_INFO
	.align		4
.L_1355:
        /*0048*/ 	.byte	0x04, 0x17
        /*004a*/ 	.short	(.L_1357 - .L_1356)
.L_1356:
        /*004c*/ 	.word	0x00000000
        /*0050*/ 	.short	0x0002
        /*0052*/ 	.short	0x00b0
        /*0054*/ 	.byte	0x00, 0xf0, 0x11, 0x00


	//----- nvinfo : EIATTR_KPARAM_INFO
	.align		4
.L_1357:
        /*0058*/ 	.byte	0x04, 0x17
        /*005a*/ 	.short	(.L_1359 - .L_1358)
.L_1358:
        /*005c*/ 	.word	0x00000000
        /*0060*/ 	.short	0x0001
        /*0062*/ 	.short	0x0058
        /*0064*/ 	.byte	0x00, 0xf0, 0x61, 0x01


	//----- nvinfo : EIATTR_KPARAM_INFO
	.align		4
.L_1359:
        /*0068*/ 	.byte	0x04, 0x17
        /*006a*/ 	.short	(.L_1361 - .L_1360)
.L_1360:
        /*006c*/ 	.word	0x00000000
        /*0070*/ 	.short	0x0000
        /*0072*/ 	.short	0x0000
        /*0074*/ 	.byte	0x00, 0xf0, 0x61, 0x01


	//----- nvinfo : EIATTR_SPARSE_MMA_MASK
	.align		4
.L_1361:
        /*0078*/ 	.byte	0x03, 0x50
        /*007a*/ 	.short	0x0000


	//----- nvinfo : EIATTR_MAXREG_COUNT
	.align		4
        /*007c*/ 	.byte	0x03, 0x1b
        /*007e*/ 	.short	0x00ff


	//----- nvinfo : EIATTR_MERCURY_ISA_VERSION
	.align		4
        /*0080*/ 	.byte	0x03, 0x5f
        /*0082*/ 	.short	0x0101


	//----- nvinfo : EIATTR_ATOM16_EMUL_INSTR_REG_MAP
	.align		4
        /*0084*/ 	.byte	0x04, 0x2e
        /*0086*/ 	.short	(.L_1363 - .L_1362)


	//   ....[0]....
.L_1362:
        /*0088*/ 	.word	0x00000dd0
        /*008c*/ 	.short	0x0009
        /*008e*/ 	.short	0x0000


	//   ....[1]....
        /*0090*/ 	.word	0x00000e30
        /*0094*/ 	.short	0x0009
        /*0096*/ 	.short	0x0000


	//----- nvinfo : EIATTR_EXIT_INSTR_OFFSETS
	.align		4
.L_1363:
        /*0098*/ 	.byte	0x04, 0x1c
        /*009a*/ 	.short	(.L_1365 - .L_1364)


	//   ....[0]....
.L_1364:
        /*009c*/ 	.word	0x00000140


	//   ....[1]....
        /*00a0*/ 	.word	0x00000e70


	//----- nvinfo : EIATTR_CRS_STACK_SIZE
	.align		4
.L_1365:
        /*00a4*/ 	.byte	0x04, 0x1e
        /*00a6*/ 	.short	(.L_1367 - .L_1366)
.L_1366:
        /*00a8*/ 	.word	0x00000000


	//----- nvinfo : EIATTR_CBANK_PARAM_SIZE
	.align		4
.L_1367:
        /*00ac*/ 	.byte	0x03, 0x19
        /*00ae*/ 	.short	0x00c4


	//----- nvinfo : EIATTR_PARAM_CBANK
	.align		4
        /*00b0*/ 	.byte	0x04, 0x0a
        /*00b2*/ 	.short	(.L_1369 - .L_1368)
	.align		4
.L_1368:
        /*00b4*/ 	.word	index@(.nv.constant0._ZN2at6native54_GLOBAL__N__757059ea_21_ReplicationPadding_cu_4a93dcdf31replication_pad_backward_kernelIN3c104HalfEEEvNS_27GenericPackedTensorAccessorIT_Lm5ENS_16DefaultPtrTraitsElEENS5_IKS6_Lm5ES7_lEEiiiii)
        /*00b8*/ 	.short	0x0210
        /*00ba*/ 	.short	0x00c4


	//----- nvinfo : EIATTR_SW_WAR
	.align		4
.L_1369:
        /*00bc*/ 	.byte	0x04, 0x36
        /*00be*/ 	.short	(.L_1371 - .L_1370)
.L_1370:
        /*00c0*/ 	.word	0x00000008
.L_1371:


//--------------------- .nv.info._ZN2at6native54_GLOBAL__N__757059ea_21_ReplicationPadding_cu_4a93dcdf31replication_pad_backward_kernelIN3c107complexIfEEEEvNS_27GenericPackedTensorAccessorIT_Lm5ENS_16DefaultPtrTraitsElEENS6_IKS7_Lm5ES8_lEEiiiii --------------------------
	.section	.nv.info._ZN2at6native54_GLOBAL__N__757059ea_21_ReplicationPadding_cu_4a93dcdf31replication_pad_backward_kernelIN3c107complexIfEEEEvNS_27GenericPackedTensorAccessorIT_Lm5ENS_16DefaultPtrTraitsElEENS6_IKS7_Lm5ES8_lEEiiiii,"",@"SHT_CUDA_INFO"
	.sectionflags	@""
	.align	4


	//----- nvinfo : EIATTR_CUDA_API_VERSION
	.align		4
        /*0000*/ 	.byte	0x04, 0x37
        /*0002*/ 	.short	(.L_1373 - .L_1372)
.L_1372:
        /*0004*/ 	.word	0x00000082


	//----- nvinfo : EIATTR_KPARAM_INFO
	.align		4
.L_1373:
        /*0008*/ 	.byte	0x04, 0x17
        /*000a*/ 	.short	(.L_1375 - .L_1374)
.L_1374:
        /*000c*/ 	.word	0x00000000
        /*0010*/ 	.short	0x0006
        /*0012*/ 	.short	0x00c0
        /*0014*/ 	.byte	0x00, 0xf0, 0x11, 0x00


	//----- nvinfo : EIATTR_KPARAM_INFO
	.align		4
.L_1375:
        /*0018*/ 	.byte	0x04, 0x17
        /*001a*/ 	.short	(.L_1377 - .L_1376)
.L_1376:
        /*001c*/ 	.word	0x00000000
        /*0020*/ 	.short	0x0005
        /*0022*/ 	.short	0x00bc
        /*0024*/ 	.byte	0x00, 0xf0, 0x11, 0x00


	//----- nvinfo : EIATTR_KPARAM_INFO
	.align		4
.L_1377:
        /*0028*/ 	.byte	0x04, 0x17
        /*002a*/ 	.short	(.L_1379 - .L_1378)
.L_1378:
        /*002c*/ 	.word	0x00000000
        /*0030*/ 	.short	0x0004
        /*0032*/ 	.short	0x00b8
        /*0034*/ 	.byte	0x00, 0xf0, 0x11, 0x00


	//----- nvinfo : EIATTR_KPARAM_INFO
	.align		4
.L_1379:
        /*0038*/ 	.byte	0x04, 0x17
        /*003a*/ 	.short	(.L_1381 - .L_1380)
.L_1380:
        /*003c*/ 	.word	0x00000000
        /*0040*/ 	.short	0x0003
        /*0042*/ 	.short	0x00b4
        /*0044*/ 	.byte	0x00, 0xf0, 0x11, 0x00


	//----- nvinfo : EIATTR_KPARAM_INFO
	.align		4
.L_1381:
        /*0048*/ 	.byte	0x04, 0x17
        /*004a*/ 	.short	(.L_1383 - .L_1382)
.L_1382:
        /*004c*/ 	.word	0x00000000
        /*0050*/ 	.short	0x0002
        /*0052*/ 	.short	0x00b0
        /*0054*/ 	.byte	0x00, 0xf0, 0x11, 0x00


	//----- nvinfo : EIATTR_KPARAM_INFO
	.align		4
.L_1383:
        /*0058*/ 	.byte	0x04, 0x17
        /*005a*/ 	.short	(.L_1385 - .L_1384)
.L_1384:
        /*005c*/ 	.word	0x00000000
        /*0060*/ 	.short	0x0001
        /*0062*/ 	.short	0x0058
        /*0064*/ 	.byte	0x00, 0xf0, 0x61, 0x01


	//----- nvinfo : EIATTR_KPARAM_INFO
	.align		4
.L_1385:
        /*0068*/ 	.byte	0x04, 0x17
        /*006a*/ 	.short	(.L_1387 - .L_1386)
.L_1386:
        /*006c*/ 	.word	0x00000000
        /*0070*/ 	.short	0x0000
        /*0072*/ 	.short	0x0000
        /*0074*/ 	.byte	0x00, 0xf0, 0x61, 0x01


	//----- nvinfo : EIATTR_SPARSE_MMA_MASK
	.align		4
.L_1387:
        /*0078*/ 	.byte	0x03, 0x50
        /*007a*/ 	.short	0x0000


	//----- nvinfo : EIATTR_MAXREG_COUNT
	.align		4
        /*007c*/ 	.byte	0x03, 0x1b
        /*007e*/ 	.short	0x00ff


	//----- nvinfo : EIATTR_MERCURY_ISA_VERSION
	.align		4
        /*0080*/ 	.byte	0x03, 0x5f
        /*0082*/ 	.short	0x0101


	//----- nvinfo : EIATTR_EXIT_INSTR_OFFSETS
	.align		4
        /*0084*/ 	.byte	0x04, 0x1c
        /*0086*/ 	.short	(.L_1389 - .L_1388)


	//   ....[0]....
.L_1388:
        /*0088*/ 	.word	0x00000140


	//   ....[1]....
        /*008c*/ 	.word	0x00000df0


	//----- nvinfo : EIATTR_CRS_STACK_SIZE
	.align		4
.L_1389:
        /*0090*/ 	.byte	0x04, 0x1e
        /*0092*/ 	.short	(.L_1391 - .L_1390)
.L_1390:
        /*0094*/ 	.word	0x00000000


	//----- nvinfo : EIATTR_CBANK_PARAM_SIZE
	.align		4
.L_1391:
        /*0098*/ 	.byte	0x03, 0x19
        /*009a*/ 	.short	0x00c4


	//----- nvinfo : EIATTR_PARAM_CBANK
	.align		4
        /*009c*/ 	.byte	0x04, 0x0a
        /*009e*/ 	.short	(.L_1393 - .L_1392)
	.align		4
.L_1392:
        /*00a0*/ 	.word	index@(.nv.constant0._ZN2at6native54_GLOBAL__N__757059ea_21_ReplicationPadding_cu_4a93dcdf31replication_pad_backward_kernelIN3c107complexIfEEEEvNS_27GenericPackedTensorAccessorIT_Lm5ENS_16DefaultPtrTraitsElEENS6_IKS7_Lm5ES8_lEEiiiii)
        /*00a4*/ 	.short	0x0210
        /*00a6*/ 	.short	0x00c4


	//----- nvinfo : EIATTR_SW_WAR
	.align		4
.L_1393:
        /*00a8*/ 	.byte	0x04, 0x36
        /*00aa*/ 	.short	(.L_1395 - .L_1394)
.L_1394:
        /*00ac*/ 	.word	0x00000008
.L_1395:


//--------------------- .nv.info._ZN2at6native54_GLOBAL__N__757059ea_21_ReplicationPadding_cu_4a93dcdf31replication_pad_backward_kernelIN3c107complexIdEEEEvNS_27GenericPackedTensorAccessorIT_Lm5ENS_16DefaultPtrTraitsElEENS6_IKS7_Lm5ES8_lEEiiiii --------------------------
	.section	.nv.info._ZN2at6native54_GLOBAL__N__757059ea_21_ReplicationPadding_cu_4a93dcdf31replication_pad_backward_kernelIN3c107complexIdEEEEvNS_27GenericPackedTensorAccessorIT_Lm5ENS_16DefaultPtrTraitsElEENS6_IKS7_Lm5ES8_lEEiiiii,"",@"SHT_CUDA_INFO"
	.sectionflags	@""
	.align	4


	//----- nvinfo : EIATTR_CUDA_API_VERSION
	.align		4
        /*0000*/ 	.byte	0x04, 0x37
        /*0002*/ 	.short	(.L_1397 - .L_1396)
.L_1396:
        /*0004*/ 	.word	0x00000082


	//----- nvinfo : EIATTR_KPARAM_INFO
	.align		4
.L_1397:
        /*0008*/ 	.byte	0x04, 0x17
        /*000a*/ 	.short	(.L_1399 - .L_1398)
.L_1398:
        /*000c*/ 	.word	0x00000000
        /*0010*/ 	.short	0x0006
        /*0012*/ 	.short	0x00c0
        /*0014*/ 	.byte	0x00, 0xf0, 0x11, 0x00


	//----- nvinfo : EIATTR_KPARAM_INFO
	.align		4
.L_1399:
        /*0018*/ 	.byte	0x04, 0x17
        /*001a*/ 	.short	(.L_1401 - .L_1400)
.L_1400:
        /*001c*/ 	.word	0x00000000
        /*0020*/ 	.short	0x0005
        /*0022*/ 	.short	0x00bc
        /*0024*/ 	.byte	0x00, 0xf0, 0x11, 0x00


	//----- nvinfo : EIATTR_KPARAM_INFO
	.align		4
.L_1401:
        /*0028*/ 	.byte	0x04, 0x17
        /*002a*/ 	.short	(.L_1403 - .L_1402)
.L_1402:
        /*002c*/ 	.word	0x00000000
        /*0030*/ 	.short	0x0004
        /*0032*/ 	.short	0x00b8
        /*0034*/ 	.byte	0x00, 0xf0, 0x11, 0x00


	//----- nvinfo : EIATTR_KPARAM_INFO
	.align		4
.L_1403:
        /*0038*/ 	.byte	0x04, 0x17
        /*003a*/ 	.short	(.L_1405 - .L_1404)
.L_1404:
        /*003c*/ 	.word	0x00000000
        /*0040*/ 	.short	0x0003
        /*0042*/ 	.short	0x00b4
        /*0044*/ 	.byte	0x00, 0xf0, 0x11, 0x00


	//----- nvinfo : EIATTR_KPARAM_INFO
	.align		4
.L_1405:
        /*0048*/ 	.byte	0x04, 0x17
        /*004a*/ 	.short	(.L_1407 - .L_1406)
.L_1406:
        /*004c*/ 	.word	0x00000000
        /*0050*/ 	.short	0x0002
        /*0052*/ 	.short	0x00b0
        /*0054*/ 	.byte	0x00, 0xf0, 0x11, 0x00


	//----- nvinfo : EIATTR_KPARAM_INFO
	.align		4
.L_1407:
        /*0058*/ 	.byte	0x04, 0x17
        /*005a*/ 	.short	(.L_1409 - .L_1408)
.L_1408:
        /*005c*/ 	.word	0x00000000
        /*0060*/ 	.short	0x0001
        /*0062*/ 	.short	0x0058
        /*0064*/ 	.byte	0x00, 0xf0, 0x61, 0x01


	//----- nvinfo : EIATTR_KPARAM_INFO
	.align		4
.L_1409:
        /*0068*/ 	.byte	0x04, 0x17
        /*006a*/ 	.short	(.L_1411 - .L_1410)
.L_1410:
        /*006c*/ 	.word	0x00000000
        /*0070*/ 	.short	0x0000
        /*0072*/ 	.short	0x0000
        /*0074*/ 	.byte	0x00, 0xf0, 0x61, 0x01


	//----- nvinfo : EIATTR_SPARSE_MMA_MASK
	.align		4
.L_1411:
        /*0078*/ 	.byte	0x03, 0x50
        /*007a*/ 	.short	0x0000


	//----- nvinfo : EIATTR_MAXREG_COUNT
	.align		4
        /*007c*/ 	.byte	0x03, 0x1b
        /*007e*/ 	.short	0x00ff


	//----- nvinfo : EIATTR_MERCURY_ISA_VERSION
	.align		4
        /*0080*/ 	.byte	0x03, 0x5f
        /*0082*/ 	.short	0x0101


	//----- nvinfo : EIATTR_EXIT_INSTR_OFFSETS
	.align		4
        /*0084*/ 	.byte	0x04, 0x1c
        /*0086*/ 	.short	(.L_1413 - .L_1412)


	//   ....[0]....
.L_1412:
        /*0088*/ 	.word	0x00000140


	//   ....[1]....
        /*008c*/ 	.word	0x00000df0


	//----- nvinfo : EIATTR_CRS_STACK_SIZE
	.align		4
.L_1413:
        /*0090*/ 	.byte	0x04, 0x1e
        /*0092*/ 	.short	(.L_1415 - .L_1414)
.L_1414:
        /*0094*/ 	.word	0x00000000


	//----- nvinfo : EIATTR_CBANK_PARAM_SIZE
	.align		4
.L_1415:
        /*0098*/ 	.byte	0x03, 0x19
        /*009a*/ 	.short	0x00c4


	//----- nvinfo : EIATTR_PARAM_CBANK
	.align		4
        /*009c*/ 	.byte	0x04, 0x0a
        /*009e*/ 	.short	(.L_1417 - .L_1416)
	.align		4
.L_1416:
        /*00a0*/ 	.word	index@(.nv.constant0._ZN2at6native54_GLOBAL__N__757059ea_21_ReplicationPadding_cu_4a93dcdf31replication_pad_backward_kernelIN3c107complexIdEEEEvNS_27GenericPackedTensorAccessorIT_Lm5ENS_16DefaultPtrTraitsElEENS6_IKS7_Lm5ES8_lEEiiiii)
        /*00a4*/ 	.short	0x0210
        /*00a6*/ 	.short	0x00c4


	//----- nvinfo : EIATTR_SW_WAR
	.align		4
.L_1417:
        /*00a8*/ 	.byte	0x04, 0x36
        /*00aa*/ 	.short	(.L_1419 - .L_1418)
.L_1418:
        /*00ac*/ 	.word	0x00000008
.L_1419:


//--------------------- .nv.info._ZN2at6native54_GLOBAL__N__757059ea_21_ReplicationPadding_cu_4a93dcdf31replication_pad_backward_kernelIfEEvNS_27GenericPackedTensorAccessorIT_Lm5ENS_16DefaultPtrTraitsElEENS3_IKS4_Lm5ES5_lEEiiiii --------------------------
	.section	.nv.info._ZN2at6native54_GLOBAL__N__757059ea_21_ReplicationPadding_cu_4a93dcdf31replication_pad_backward_kernelIfEEvNS_27GenericPackedTensorAccessorIT_Lm5ENS_16DefaultPtrTraitsElEENS3_IKS4_Lm5ES5_lEEiiiii,"",@"SHT_CUDA_INFO"
	.sectionflags	@""
	.align	4


	//----- nvinfo : EIATTR_CUDA_API_VERSION
	.align		4
        /*0000*/ 	.byte	0x04, 0x37
        /*0002*/ 	.short	(.L_1421 - .L_1420)
.L_1420:
        /*0004*/ 	.word	0x00000082


	//----- nvinfo : EIATTR_KPARAM_INFO
	.align		4
.L_1421:
        /*0008*/ 	.byte	0x04, 0x17
        /*000a*/ 	.short	(.L_1423 - .L_1422)
.L_1422:
        /*000c*/ 	.word	0x00000000
        /*0010*/ 	.short	0x0006
        /*0012*/ 	.short	0x00c0
        /*0014*/ 	.byte	0x00, 0xf0, 0x11, 0x00


	//----- nvinfo : EIATTR_KPARAM_INFO
	.align		4
.L_1423:
        /*0018*/ 	.byte	0x04, 0x17
        /*001a*/ 	.short	(.L_1425 - .L_1424)
.L_1424:
        /*001c*/ 	.word	0x00000000
        /*0020*/ 	.short	0x0005
        /*0022*/ 	.short	0x00bc
        /*0024*/ 	.byte	0x00, 0xf0, 0x11, 0x00


	//----- nvinfo : EIATTR_KPARAM_INFO
	.align		4
.L_1425:
        /*0028*/ 	.byte	0x04, 0x17
        /*002a*/ 	.short	(.L_1427 - .L_1426)
.L_1426:
        /*002c*/ 	.word	0x00000000
        /*0030*/ 	.short	0x0004
        /*0032*/ 	.short	0x00b8
        /*0034*/ 	.byte	0x00, 0xf0, 0x11, 0x00


	//----- nvinfo : EIATTR_KPARAM_INFO
	.align		4
.L_1427:
        /*0038*/ 	.byte	0x04, 0x17
        /*003a*/ 	.short	(.L_1429 - .L_1428)
.L_1428:
        /*003c*/ 	.word	0x00000000
        /*0040*/ 	.short	0x0003
        /*0042*/ 	.short	0x00b4
        /*0044*/ 	.byte	0x00, 0xf0, 0x11, 0x00


	//----- nvinfo : EIATTR_KPARAM_INFO
	.align		4
.L_1429:
        /*0048*/ 	.byte	0x04, 0x17
        /*004a*/ 	.short	(.L_1431 - .L_1430)
.L_1430:
        /*004c*/ 	.word	0x00000000
        /*0050*/ 	.short	0x0002
        /*0052*/ 	.short	0x00b0
        /*0054*/ 	.byte	0x00, 0xf0, 0x11, 0x00


	//----- nvinfo : EIATTR_KPARAM_INFO
	.align		4
.L_1431:
        /*0058*/ 	.byte	0x04, 0x17
        /*005a*/ 	.short	(.L_1433 - .L_1432)
.L_1432:
        /*005c*/ 	.word	0x00000000
        /*0060*/ 	.short	0x0001
        /*0062*/ 	.short	0x0058
        /*0064*/ 	.byte	0x00, 0xf0, 0x61, 0x01


	//----- nvinfo : EIATTR_KPARAM_INFO
	.align		4
.L_1433:
        /*0068*/ 	.byte	0x04, 0x17
        /*006a*/ 	.short	(.L_1435 - .L_1434)
.L_1434:
        /*006c*/ 	.word	0x00000000
        /*0070*/ 	.short	0x0000
        /*0072*/ 	.short	0x0000
        /*0074*/ 	.byte	0x00, 0xf0, 0x61, 0x01


	//----- nvinfo : EIATTR_SPARSE_MMA_MASK
	.align		4
.L_1435:
        /*0078*/ 	.byte	0x03, 0x50
        /*007a*/ 	.short	0x0000


	//----- nvinfo : EIATTR_MAXREG_COUNT
	.align		4
        /*007c*/ 	.byte	0x03, 0x1b
        /*007e*/ 	.short	0x00ff


	//----- nvinfo : EIATTR_MERCURY_ISA_VERSION
	.align		4
        /*0080*/ 	.byte	0x03, 0x5f
        /*0082*/ 	.short	0x0101


	//----- nvinfo : EIATTR_EXIT_INSTR_OFFSETS
	.align		4
        /*0084*/ 	.byte	0x04, 0x1c
        /*0086*/ 	.short	(.L_1437 - .L_1436)


	//   ....[0]....
.L_1436:
        /*0088*/ 	.word	0x00000140


	//   ....[1]....
        /*008c*/ 	.word	0x00000dd0


	//----- nvinfo : EIATTR_CRS_STACK_SIZE
	.align		4
.L_1437:
        /*0090*/ 	.byte	0x04, 0x1e
        /*0092*/ 	.short	(.L_1439 - .L_1438)
.L_1438:
        /*0094*/ 	.word	0x00000000


	//----- nvinfo : EIATTR_CBANK_PARAM_SIZE
	.align		4
.L_1439:
        /*0098*/ 	.byte	0x03, 0x19
        /*009a*/ 	.short	0x00c4


	//----- nvinfo : EIATTR_PARAM_CBANK
	.align		4
        /*009c*/ 	.byte	0x04, 0x0a
        /*009e*/ 	.short	(.L_1441 - .L_1440)
	.align		4
.L_1440:
        /*00a0*/ 	.word	index@(.nv.constant0._ZN2at6native54_GLOBAL__N__757059ea_21_ReplicationPadding_cu_4a93dcdf31replication_pad_backward_kernelIfEEvNS_27GenericPackedTensorAccessorIT_Lm5ENS_16DefaultPtrTraitsElEENS3_IKS4_Lm5ES5_lEEiiiii)
        /*00a4*/ 	.short	0x0210
        /*00a6*/ 	.short	0x00c4


	//----- nvinfo : EIATTR_SW_WAR
	.align		4
.L_1441:
        /*00a8*/ 	.byte	0x04, 0x36
        /*00aa*/ 	.short	(.L_1443 - .L_1442)
.L_1442:
        /*00ac*/ 	.word	0x00000008
.L_1443:


//--------------------- .nv.info._ZN2at6native54_GLOBAL__N__757059ea_21_ReplicationPadding_cu_4a93dcdf31replication_pad_backward_kernelIdEEvNS_27GenericPackedTensorAccessorIT_Lm5ENS_16DefaultPtrTraitsElEENS3_IKS4_Lm5ES5_lEEiiiii --------------------------
	.section	.nv.info._ZN2at6native54_GLOBAL__N__757059ea_21_ReplicationPadding_cu_4a93dcdf31replication_pad_backward_kernelIdEEvNS_27GenericPackedTensorAccessorIT_Lm5ENS_16DefaultPtrTraitsElEENS3_IKS4_Lm5ES5_lEEiiiii,"",@"SHT_CUDA_INFO"
	.sectionflags	@""
	.align	4


	//----- nvinfo : EIATTR_CUDA_API_VERSION
	.align		4
        /*0000*/ 	.byte	0x04, 0x37
        /*0002*/ 	.short	(.L_1445 - .L_1444)
.L_1444:
        /*0004*/ 	.word	0x00000082


	//----- nvinfo : EIATTR_KPARAM_INFO
	.align		4
.L_1445:
        /*0008*/ 	.byte	0x04, 0x17
        /*000a*/ 	.short	(.L_1447 - .L_1446)
.L_1446:
        /*000c*/ 	.word	0x00000000
        /*0010*/ 	.short	0x0006
        /*0012*/ 	.short	0x00c0
        /*0014*/ 	.byte	0x00, 0xf0, 0x11, 0x00


	//----- nvinfo : EIATTR_KPARAM_INFO
	.align		4
.L_1447:
        /*0018*/ 	.byte	0x04, 0x17
        /*001a*/ 	.short	(.L_1449 - .L_1448)
.L_1448:
        /*001c*/ 	.word	0x00000000
        /*0020*/ 	.short	0x0005
        /*0022*/ 	.short	0x00bc
        /*0024*/ 	.byte	0x00, 0xf0, 0x11, 0x00


	//----- nvinfo : EIATTR_KPARAM_INFO
	.align		4
.L_1449:
        /*0028*/ 	.byte	0x04, 0x17
        /*002a*/ 	.short	(.L_1451 - .L_1450)
.L_1450:
        /*002c*/ 	.word	0x00000000
        /*0030*/ 	.short	0x0004
        /*0032*/ 	.short	0x00b8
        /*0034*/ 	.byte	0x00, 0xf0, 0x11, 0x00


	//----- nvinfo : EIATTR_KPARAM_INFO
	.align		4
.L_1451:
        /*0038*/ 	.byte	0x04, 0x17
        /*003a*/ 	.short	(.L_1453 - .L_1452)
.L_1452:
        /*003c*/ 	.word	0x00000000
        /*0040*/ 	.short	0x0003
        /*0042*/ 	.short	0x00b4
        /*0044*/ 	.byte	0x00, 0xf0, 0x11, 0x00


	//----- nvinfo : EIATTR_KPARAM_INFO
	.align		4
.L_1453:
        /*0048*/ 	.byte	0x04, 0x17
        /*004a*/ 	.short	(.L_1455 - .L_1454)
.L_1454:
        /*004c*/ 	.word	0x00000000
        /*0050*/ 	.short	0x0002
        /*0052*/ 	.short	0x00b0
        /*0054*/ 	.byte	0x00, 0xf0, 0x11, 0x00


	//----- nvinfo : EIATTR_KPARAM_INFO
	.align		4
.L_1455:
        /*0058*/ 	.byte	0x04, 0x17
        /*005a*/ 	.short	(.L_1457 - .L_1456)
.L_1456:
        /*005c*/ 	.word	0x00000000
        /*0060*/ 	.short	0x0001
        /*0062*/ 	.short	0x0058
        /*0064*/ 	.byte	0x00, 0xf0, 0x61, 0x01


	//----- nvinfo : EIATTR_KPARAM_INFO
	.align		4
.L_1457:
        /*0068*/ 	.byte	0x04, 0x17
        /*006a*/ 	.short	(.L_1459 - .L_1458)
.L_1458:
        /*006c*/ 	.word	0x00000000
        /*0070*/ 	.short	0x0000
        /*0072*/ 	.short	0x0000
        /*0074*/ 	.byte	0x00, 0xf0, 0x61, 0x01


	//----- nvinfo : EIATTR_SPARSE_MMA_MASK
	.align		4
.L_1459:
        /*0078*/ 	.byte	0x03, 0x50
        /*007a*/ 	.short	0x0000


	//----- nvinfo : EIATTR_MAXREG_COUNT
	.align		4
        /*007c*/ 	.byte	0x03, 0x1b
        /*007e*/ 	.short	0x00ff


	//----- nvinfo : EIATTR_MERCURY_ISA_VERSION
	.align		4
        /*0080*/ 	.byte	0x03, 0x5f
        /*0082*/ 	.short	0x0101


	//----- nvinfo : EIATTR_EXIT_INSTR_OFFSETS
	.align		4
        /*0084*/ 	.byte	0x04, 0x1c
        /*0086*/ 	.short	(.L_1461 - .L_1460)


	//   ....[0]....
.L_1460:
        /*0088*/ 	.word	0x00000140


	//   ....[1]....
        /*008c*/ 	.word	0x00000de0


	//----- nvinfo : EIATTR_CRS_STACK_SIZE
	.align		4
.L_1461:
        /*0090*/ 	.byte	0x04, 0x1e
        /*0092*/ 	.short	(.L_1463 - .L_1462)
.L_1462:
        /*0094*/ 	.word	0x00000000


	//----- nvinfo : EIATTR_CBANK_PARAM_SIZE
	.align		4
.L_1463:
        /*0098*/ 	.byte	0x03, 0x19
        /*009a*/ 	.short	0x00c4


	//----- nvinfo : EIATTR_PARAM_CBANK
	.align		4
        /*009c*/ 	.byte	0x04, 0x0a
        /*009e*/ 	.short	(.L_1465 - .L_1464)
	.align		4
.L_1464:
        /*00a0*/ 	.word	index@(.nv.constant0._ZN2at6native54_GLOBAL__N__757059ea_21_ReplicationPadding_cu_4a93dcdf31replication_pad_backward_kernelIdEEvNS_27GenericPackedTensorAccessorIT_Lm5ENS_16DefaultPtrTraitsElEENS3_IKS4_Lm5ES5_lEEiiiii)
        /*00a4*/ 	.short	0x0210
        /*00a6*/ 	.short	0x00c4


	//----- nvinfo : EIATTR_SW_WAR
	.align		4
.L_1465:
        /*00a8*/ 	.byte	0x04, 0x36
        /*00aa*/ 	.short	(.L_1467 - .L_1466)
.L_1466:
        /*00ac*/ 	.word	0x00000008
.L_1467:


//--------------------- .nv.info._ZN2at6native54_GLOBAL__N__757059ea_21_ReplicationPadding_cu_4a93dcdf31replication_pad_backward_kernelIN3c108BFloat16EEEvNS_27GenericPackedTensorAccessorIT_Lm4ENS_16DefaultPtrTraitsElEENS5_IKS6_Lm4ES7_lEEiiii --------------------------
	.section	.nv.info._ZN2at6native54_GLOBAL__N__757059ea_21_ReplicationPadding_cu_4a93dcdf31replication_pad_backward_kernelIN3c108BFloat16EEEvNS_27GenericPackedTensorAccessorIT_Lm4ENS_16DefaultPtrTraitsElEENS5_IKS6_Lm4ES7_lEEiiii,"",@"SHT_CUDA_INFO"
	.sectionflags	@""
	.align	4


	//----- nvinfo : EIATTR_CUDA_API_VERSION
	.align		4
        /*0000*/ 	.byte	0x04, 0x37
        /*0002*/ 	.short	(.L_1469 - .L_1468)
.L_1468:
        /*0004*/ 	.word	0x00000082


	//----- nvinfo : EIATTR_KPARAM_INFO
	.align		4
.L_1469:
        /*0008*/ 	.byte	0x04, 0x17
        /*000a*/ 	.short	(.L_1471 - .L_1470)
.L_1470:
        /*000c*/ 	.word	0x00000000
        /*0010*/ 	.short	0x0005
        /*0012*/ 	.short	0x009c
        /*0014*/ 	.byte	0x00, 0xf0, 0x11, 0x00


	//----- nvinfo : EIATTR_KPARAM_INFO
	.align		4
.L_1471:
        /*0018*/ 	.byte	0x04, 0x17
        /*001a*/ 	.short	(.L_1473 - .L_1472)
.L_1472:
        /*001c*/ 	.word	0x00000000
        /*0020*/ 	.short	0x0004
        /*0022*/ 	.short	0x0098
        /*0024*/ 	.byte	0x00, 0xf0, 0x11, 0x00


	//----- nvinfo : EIATTR_KPARAM_INFO
	.align		4
.L_1473:
        /*0028*/ 	.byte	0x04, 0x17
        /*002a*/ 	.short	(.L_1475 - .L_1474)
.L_1474:
        /*002c*/ 	.word	0x00000000
        /*0030*/ 	.short	0x0003
        /*0032*/ 	.short	0x0094
        /*0034*/ 	.byte	0x00, 0xf0, 0x11, 0x00


	//----- nvinfo : EIATTR_KPARAM_INFO
	.align		4
.L_1475:
        /*0038*/ 	.byte	0x04, 0x17
        /*003a*/ 	.short	(.L_1477 - .L_1476)
.L_1476:
        /*003c*/ 	.word	0x00000000
        /*0040*/ 	.short	0x0002
        /*0042*/ 	.short	0x0090
        /*0044*/ 	.byte	0x00, 0xf0, 0x11, 0x00


	//----- nvinfo : EIATTR_KPARAM_INFO
	.align		4
.L_1477:
        /*0048*/ 	.byte	0x04, 0x17
        /*004a*/ 	.short	(.L_1479 - .L_1478)
.L_1478:
        /*004c*/ 	.word	0x00000000
        /*0050*/ 	.short	0x0001
        /*0052*/ 	.short	0x0048
        /*0054*/ 	.byte	0x00, 0xf0, 0x21, 0x01


	//----- nvinfo : EIATTR_KPARAM_INFO
	.align		4
.L_1479:
        /*0058*/ 	.byte	0x04, 0x17
        /*005a*/ 	.short	(.L_1481 - .L_1480)
.L_1480:
        /*005c*/ 	.word	0x00000000
        /*0060*/ 	.short	0x0000
        /*0062*/ 	.short	0x0000
        /*0064*/ 	.byte	0x00, 0xf0, 0x21, 0x01


	//----- nvinfo : EIATTR_SPARSE_MMA_MASK
	.align		4
.L_1481:
        /*0068*/ 	.byte	0x03, 0x50
        /*006a*/ 	.short	0x0000


	//----- nvinfo : EIATTR_MAXREG_COUNT
	.align		4
        /*006c*/ 	.byte	0x03, 0x1b
        /*006e*/ 	.short	0x00ff


	//----- nvinfo : EIATTR_MERCURY_ISA_VERSION
	.align		4
        /*0070*/ 	.byte	0x03, 0x5f
        /*0072*/ 	.short	0x0101


	//----- nvinfo : EIATTR_ATOM16_EMUL_INSTR_REG_MAP
	.align		4
        /*0074*/ 	.byte	0x04, 0x2e
        /*0076*/ 	.short	(.L_1483 - .L_1482)


	//   ....[0]....
.L_1482:
        /*0078*/ 	.word	0x000007f0
        /*007c*/ 	.short	0x0009
        /*007e*/ 	.short	0x0000


	//   ....[1]....
        /*0080*/ 	.word	0x00000850
        /*0084*/ 	.short	0x0009
        /*0086*/ 	.short	0x0000


	//----- nvinfo : EIATTR_EXIT_INSTR_OFFSETS
	.align		4
.L_1483:
        /*0088*/ 	.byte	0x04, 0x1c
        /*008a*/ 	.short	(.L_1485 - .L_1484)


	//   ....[0]....
.L_1484:
        /*008c*/ 	.word	0x000000f0


	//   ....[1]....
        /*0090*/ 	.word	0x00000890


	//----- nvinfo : EIATTR_CRS_STACK_SIZE
	.align		4
.L_1485:
        /*0094*/ 	.byte	0x04, 0x1e
        /*0096*/ 	.short	(.L_1487 - .L_1486)
.L_1486:
        /*0098*/ 	.word	0x00000000


	//----- nvinfo : EIATTR_CBANK_PARAM_SIZE
	.align		4
.L_1487:
        /*009c*/ 	.byte	0x03, 0x19
        /*009e*/ 	.short	0x00a0


	//----- nvinfo : EIATTR_PARAM_CBANK
	.align		4
        /*00a0*/ 	.byte	0x04, 0x0a
        /*00a2*/ 	.short	(.L_1489 - .L_1488)
	.align		4
.L_1488:
        /*00a4*/ 	.word	index@(.nv.constant0._ZN2at6native54_GLOBAL__N__757059ea_21_ReplicationPadding_cu_4a93dcdf31replication_pad_backward_kernelIN3c108BFloat16EEEvNS_27GenericPackedTensorAccessorIT_Lm4ENS_16DefaultPtrTraitsElEENS5_IKS6_Lm4ES7_lEEiiii)
        /*00a8*/ 	.short	0x0210
        /*00aa*/ 	.short	0x00a0


	//----- nvinfo : EIATTR_SW_WAR
	.align		4
.L_1489:
        /*00ac*/ 	.byte	0x04, 0x36
        /*00ae*/ 	.short	(.L_1491 - .L_1490)
.L_1490:
        /*00b0*/ 	.word	0x00000008
.L_1491:


//--------------------- .nv.info._ZN2at6native54_GLOBAL__N__757059ea_21_ReplicationPadding_cu_4a93dcdf31replication_pad_backward_kernelIN3c104HalfEEEvNS_27GenericPackedTensorAccessorIT_Lm4ENS_16DefaultPtrTraitsElEENS5_IKS6_Lm4ES7_lEEiiii --------------------------
	.section	.nv.info._ZN2at6native54_GLOBAL__N__757059ea_21_ReplicationPadding_cu_4a93dcdf31replication_pad_backward_kernelIN3c104HalfEEEvNS_27GenericPackedTensorAccessorIT_Lm4ENS_16DefaultPtrTraitsElEENS5_IKS6_Lm4ES7_lEEiiii,"",@"SHT_CUDA_INFO"
	.sectionflags	@""
	.align	4


	//----- nvinfo : EIATTR_CUDA_API_VERSION
	.align		4
        /*0000*/ 	.byte	0x04, 0x37
        /*0002*/ 	.short	(.L_1493 - .L_1492)
.L_1492:
        /*0004*/ 	.word	0x00000082


	//----- nvinfo : EIATTR_KPARAM_INFO
	.align		4
.L_1493:
        /*0008*/ 	.byte	0x04, 0x17
        /*000a*/ 	.short	(.L_1495 - .L_1494)
.L_1494:
        /*000c*/ 	.word	0x00000000
        /*0010*/ 	.short	0x0005
        /*0012*/ 	.short	0x009c
        /*0014*/ 	.byte	0x00, 0xf0, 0x11, 0x00


	//----- nvinfo : EIATTR_KPARAM_INFO
	.align		4
.L_1495:
        /*0018*/ 	.byte	0x04, 0x17
        /*001a*/ 	.short	(.L_1497 - .L_1496)
.L_1496:
        /*001c*/ 	.word	0x00000000
        /*0020*/ 	.short	0x0004
        /*0022*/ 	.short	0x0098
        /*0024*/ 	.byte	0x00, 0xf0, 0x11, 0x00


	//----- nvinfo : EIATTR_KPARAM_INFO
	.align		4
.L_1497:
        /*0028*/ 	.byte	0x04, 0x17
        /*002a*/ 	.short	(.L_1499 - .L_1498)
.L_1498:
        /*002c*/ 	.word	0x00000000
        /*0030*/ 	.short	0x0003
        /*0032*/ 	.short	0x0094
        /*0034*/ 	.byte	0x00, 0xf0, 0x11, 0x00


	//----- nvinfo : EIATTR_KPARAM_INFO
	.align		4
.L_1499:
        /*0038*/ 	.byte	0x04, 0x17
        /*003a*/ 	.short	(.L_1501 - .L_1500)
.L_1500:
        /*003c*/ 	.word	0x00000000
        /*0040*/ 	.short	0x0002
        /*0042*/ 	.short	0x0090
        /*0044*/ 	.byte	0x00, 0xf0, 0x11, 0x00


	//----- nvinfo : EIATTR_KPARAM_INFO
	.align		4
.L_1501:
        /*0048*/ 	.byte	0x04, 0x17
        /*004a*/ 	.short	(.L_1503 - .L_1502)
.L_1502:
        /*004c*/ 	.word	0x00000000
        /*0050*/ 	.short	0x0001
        /*0052*/ 	.short	0x0048
        /*0054*/ 	.byte	0x00, 0xf0, 0x21, 0x01


	//----- nvinfo : EIATTR_KPARAM_INFO
	.align		4
.L_1503:
        /*0058*/ 	.byte	0x04, 0x17
        /*005a*/ 	.short	(.L_1505 - .L_1504)
.L_1504:
        /*005c*/ 	.word	0x00000000
        /*0060*/ 	.short	0x0000
        /*0062*/ 	.short	0x0000
        /*0064*/ 	.byte	0x00, 0xf0, 0x21, 0x01


	//----- nvinfo : EIATTR_SPARSE_MMA_MASK
	.align		4
.L_1505:
        /*0068*/ 	.byte	0x03, 0x50
        /*006a*/ 	.short	0x0000


	//----- nvinfo : EIATTR_MAXREG_COUNT
	.align		4
        /*006c*/ 	.byte	0x03, 0x1b
        /*006e*/ 	.short	0x00ff


	//----- nvinfo : EIATTR_MERCURY_ISA_VERSION
	.align		4
        /*0070*/ 	.byte	0x03, 0x5f
        /*0072*/ 	.short	0x0101


	//----- nvinfo : EIATTR_ATOM16_EMUL_INSTR_REG_MAP
	.align		4
        /*0074*/ 	.byte	0x04, 0x2e
        /*0076*/ 	.short	(.L_1507 - .L_1506)


	//   ....[0]....
.L_1506:
        /*0078*/ 	.word	0x000007f0
        /*007c*/ 	.short	0x0009
        /*007e*/ 	.short	0x0000


	//   ....[1]....
        /*0080*/ 	.word	0x00000850
        /*0084*/ 	.short	0x0009
        /*0086*/ 	.short	0x0000


	//----- nvinfo : EIATTR_EXIT_INSTR_OFFSETS
	.align		4
.L_1507:
        /*0088*/ 	.byte	0x04, 0x1c
        /*008a*/ 	.short	(.L_1509 - .L_1508)


	//   ....[0]....
.L_1508:
        /*008c*/ 	.word	0x000000f0


	//   ....[1]....
        /*0090*/ 	.word	0x00000890


	//----- nvinfo : EIATTR_CRS_STACK_SIZE
	.align		4
.L_1509:
        /*0094*/ 	.byte	0x04, 0x1e
        /*0096*/ 	.short	(.L_1511 - .L_1510)
.L_1510:
        /*0098*/ 	.word	0x00000000


	//----- nvinfo : EIATTR_CBANK_PARAM_SIZE
	.align		4
.L_1511:
        /*009c*/ 	.byte	0x03, 0x19
        /*009e*/ 	.short	0x00a0


	//----- nvinfo : EIATTR_PARAM_CBANK
	.align		4
        /*00a0*/ 	.byte	0x04, 0x0a
        /*00a2*/ 	.short	(.L_1513 - .L_1512)
	.align		4
.L_1512:
        /*00a4*/ 	.word	index@(.nv.constant0._ZN2at6native54_GLOBAL__N__757059ea_21_ReplicationPadding_cu_4a93dcdf31replication_pad_backward_kernelIN3c104HalfEEEvNS_27GenericPackedTensorAccessorIT_Lm4ENS_16DefaultPtrTraitsElEENS5_IKS6_Lm4ES7_lEEiiii)
        /*00a8*/ 	.short	0x0210
        /*00aa*/ 	.short	0x00a0


	//----- nvinfo : EIATTR_SW_WAR
	.align		4
.L_1513:
        /*00ac*/ 	.byte	0x04, 0x36
        /*00ae*/ 	.short	(.L_1515 - .L_1514)
.L_1514:
        /*00b0*/ 	.word	0x00000008
.L_1515:


//--------------------- .nv.info._ZN2at6native54_GLOBAL__N__757059ea_21_ReplicationPadding_cu_4a93dcdf31replication_pad_backward_kernelIN3c107complexIfEEEEvNS_27GenericPackedTensorAccessorIT_Lm4ENS_16DefaultPtrTraitsElEENS6_IKS7_Lm4ES8_lEEiiii --------------------------
	.section	.nv.info._ZN2at6native54_GLOBAL__N__757059ea_21_ReplicationPadding_cu_4a93dcdf31replication_pad_backward_kernelIN3c107complexIfEEEEvNS_27GenericPackedTensorAccessorIT_Lm4ENS_16DefaultPtrTraitsElEENS6_IKS7_Lm4ES8_lEEiiii,"",@"SHT_CUDA_INFO"
	.sectionflags	@""
	.align	4


	//----- nvinfo : EIATTR_CUDA_API_VERSION
	.align		4
        /*0000*/ 	.byte	0x04, 0x37
        /*0002*/ 	.short	(.L_1517 - .L_1516)
.L_1516:
        /*0004*/ 	.word	0x00000082


	//----- nvinfo : EIATTR_KPARAM_INFO
	.align		4
.L_1517:
        /*0008*/ 	.byte	0x04, 0x17
        /*000a*/ 	.short	(.L_1519 - .L_1518)
.L_1518:
        /*000c*/ 	.word	0x00000000
        /*0010*/ 	.short	0x0005
        /*0012*/ 	.short	0x009c
        /*0014*/ 	.byte	0x00, 0xf0, 0x11, 0x00


	//----- nvinfo : EIATTR_KPARAM_INFO
	.align		4
.L_1519:
        /*0018*/ 	.byte	0x04, 0x17
        /*001a*/ 	.short	(.L_1521 - .L_1520)
.L_1520:
        /*001c*/ 	.word	0x00000000
        /*0020*/ 	.short	0x0004
        /*0022*/ 	.short	0x0098
        /*0024*/ 	.byte	0x00, 0xf0, 0x11, 0x00


	//----- nvinfo : EIATTR_KPARAM_INFO
	.align		4
.L_1521:
        /*0028*/ 	.byte	0x04, 0x17
        /*002a*/ 	.short	(.L_1523 - .L_1522)
.L_1522:
        /*002c*/ 	.word	0x00000000
        /*0030*/ 	.short	0x0003
        /*0032*/ 	.short	0x0094
        /*0034*/ 	.byte	0x00, 0xf0, 0x11, 0x00


	//----- nvinfo : EIATTR_KPARAM_INFO
	.align		4
.L_1523:
        /*0038*/ 	.byte	0x04, 0x17
        /*003a*/ 	.short	(.L_1525 - .L_1524)
.L_1524:
        /*003c*/ 	.word	0x00000000
        /*0040*/ 	.short	0x0002
        /*0042*/ 	.short	0x0090
        /*0044*/ 	.byte	0x00, 0xf0, 0x11, 0x00


	//----- nvinfo : EIATTR_KPARAM_INFO
	.align		4
.L_1525:
        /*0048*/ 	.byte	0x04, 0x17
        /*004a*/ 	.short	(.L_1527 - .L_1526)
.L_1526:
        /*004c*/ 	.word	0x00000000
        /*0050*/ 	.short	0x0001
        /*0052*/ 	.short	0x0048
        /*0054*/ 	.byte	0x00, 0xf0, 0x21, 0x01


	//----- nvinfo : EIATTR_KPARAM_INFO
	.align		4
.L_1527:
        /*0058*/ 	.byte	0x04, 0x17
        /*005a*/ 	.short	(.L_1529 - .L_1528)
.L_1528:
        /*005c*/ 	.word	0x00000000
        /*0060*/ 	.short	0x0000
        /*0062*/ 	.short	0x0000
        /*0064*/ 	.byte	0x00, 0xf0, 0x21, 0x01


	//----- nvinfo : EIATTR_SPARSE_MMA_MASK
	.align		4
.L_1529:
        /*0068*/ 	.byte	0x03, 0x50
        /*006a*/ 	.short	0x0000


	//----- nvinfo : EIATTR_MAXREG_COUNT
	.align		4
        /*006c*/ 	.byte	0x03, 0x1b
        /*006e*/ 	.short	0x00ff


	//----- nvinfo : EIATTR_MERCURY_ISA_VERSION
	.align		4
        /*0070*/ 	.byte	0x03, 0x5f
        /*0072*/ 	.short	0x0101


	//----- nvinfo : EIATTR_EXIT_INSTR_OFFSETS
	.align		4
        /*0074*/ 	.byte	0x04, 0x1c
        /*0076*/ 	.short	(.L_1531 - .L_1530)


	//   ....[0]....
.L_1530:
        /*0078*/ 	.word	0x000000f0


	//   ....[1]....
        /*007c*/ 	.word	0x000007f0


	//----- nvinfo : EIATTR_CRS_STACK_SIZE
	.align		4
.L_1531:
        /*0080*/ 	.byte	0x04, 0x1e
        /*0082*/ 	.short	(.L_1533 - .L_1532)
.L_1532:
        /*0084*/ 	.word	0x00000000


	//----- nvinfo : EIATTR_CBANK_PARAM_SIZE
	.align		4
.L_1533:
        /*0088*/ 	.byte	0x03, 0x19
        /*008a*/ 	.short	0x00a0


	//----- nvinfo : EIATTR_PARAM_CBANK
	.align		4
        /*008c*/ 	.byte	0x04, 0x0a
        /*008e*/ 	.short	(.L_1535 - .L_1534)
	.align		4
.L_1534:
        /*0090*/ 	.word	index@(.nv.constant0._ZN2at6native54_GLOBAL__N__757059ea_21_ReplicationPadding_cu_4a93dcdf31replication_pad_backward_kernelIN3c107complexIfEEEEvNS_27GenericPackedTensorAccessorIT_Lm4ENS_16DefaultPtrTraitsElEENS6_IKS7_Lm4ES8_lEEiiii)
        /*0094*/ 	.short	0x0210
        /*0096*/ 	.short	0x00a0


	//----- nvinfo : EIATTR_SW_WAR
	.align		4
.L_1535:
        /*0098*/ 	.byte	0x04, 0x36
        /*009a*/ 	.short	(.L_1537 - .L_1536)
.L_1536:
        /*009c*/ 	.word	0x00000008
.L_1537:


//--------------------- .nv.info._ZN2at6native54_GLOBAL__N__757059ea_21_ReplicationPadding_cu_4a93dcdf31replication_pad_backward_kernelIN3c107complexIdEEEEvNS_27GenericPackedTensorAccessorIT_Lm4ENS_16DefaultPtrTraitsElEENS6_IKS7_Lm4ES8_lEEiiii --------------------------
	.section	.nv.info._ZN2at6native54_GLOBAL__N__757059ea_21_ReplicationPadding_cu_4a93dcdf31replication_pad_backward_kernelIN3c107complexIdEEEEvNS_27GenericPackedTensorAccessorIT_Lm4ENS_16DefaultPtrTraitsElEENS6_IKS7_Lm4ES8_lEEiiii,"",@"SHT_CUDA_INFO"
	.sectionflags	@""
	.align	4


	//----- nvinfo : EIATTR_CUDA_API_VERSION
	.align		4
        /*0000*/ 	.byte	0x04, 0x37
        /*0002*/ 	.short	(.L_1539 - .L_1538)
.L_1538:
        /*0004*/ 	.word	0x00000082


	//----- nvinfo : EIATTR_KPARAM_INFO
	.align		4
.L_1539:
        /*0008*/ 	.byte	0x04, 0x17
        /*000a*/ 	.short	(.L_1541 - .L_1540)
.L_1540:
        /*000c*/ 	.word	0x00000000
        /*0010*/ 	.short	0x0005
        /*0012*/ 	.short	0x009c
        /*0014*/ 	.byte	0x00, 0xf0, 0x11, 0x00


	//----- nvinfo : EIATTR_KPARAM_INFO
	.align		4
.L_1541:
        /*0018*/ 	.byte	0x04, 0x17
        /*001a*/ 	.short	(.L_1543 - .L_1542)
.L_1542:
        /*001c*/ 	.word	0x00000000
        /*0020*/ 	.short	0x0004
        /*0022*/ 	.short	0x0098
        /*0024*/ 	.byte	0x00, 0xf0, 0x11, 0x00


	//----- nvinfo : EIATTR_KPARAM_INFO
	.align		4
.L_1543:
        /*0028*/ 	.byte	0x04, 0x17
        /*002a*/ 	.short	(.L_1545 - .L_1544)
.L_1544:
        /*002c*/ 	.word	0x00000000
        /*0030*/ 	.short	0x0003
        /*0032*/ 	.short	0x0094
        /*0034*/ 	.byte	0x00, 0xf0, 0x11, 0x00


	//----- nvinfo : EIATTR_KPARAM_INFO
	.align		4
.L_1545:
        /*0038*/ 	.byte	0x04, 0x17
        /*003a*/ 	.short	(.L_1547 - .L_1546)
.L_1546:
        /*003c*/ 	.word	0x00000000
        /*0040*/ 	.short	0x0002
        /*0042*/ 	.short	0x0090
        /*0044*/ 	.byte	0x00, 0xf0, 0x11, 0x00


	//----- nvinfo : EIATTR_KPARAM_INFO
	.align		4
.L_1547:
        /*0048*/ 	.byte	0x04, 0x17
        /*004a*/ 	.short	(.L_1549 - .L_1548)
.L_1548:
        /*004c*/ 	.word	0x00000000
        /*0050*/ 	.short	0x0001
        /*0052*/ 	.short	0x0048
        /*0054*/ 	.byte	0x00, 0xf0, 0x21, 0x01


	//----- nvinfo : EIATTR_KPARAM_INFO
	.align		4
.L_1549:
        /*0058*/ 	.byte	0x04, 0x17
        /*005a*/ 	.short	(.L_1551 - .L_1550)
.L_1550:
        /*005c*/ 	.word	0x00000000
        /*0060*/ 	.short	0x0000
        /*0062*/ 	.short	0x0000
        /*0064*/ 	.byte	0x00, 0xf0, 0x21, 0x01


	//----- nvinfo : EIATTR_SPARSE_MMA_MASK
	.align		4
.L_1551:
        /*0068*/ 	.byte	0x03, 0x50
        /*006a*/ 	.short	0x0000


	//----- nvinfo : EIATTR_MAXREG_COUNT
	.align		4
        /*006c*/ 	.byte	0x03, 0x1b
        /*006e*/ 	.short	0x00ff


	//----- nvinfo : EIATTR_MERCURY_ISA_VERSION
	.align		4
        /*0070*/ 	.byte	0x03, 0x5f
        /*0072*/ 	.short	0x0101


	//----- nvinfo : EIATTR_EXIT_INSTR_OFFSETS
	.align		4
        /*0074*/ 	.byte	0x04, 0x1c
        /*0076*/ 	.short	(.L_1553 - .L_1552)


	//   ....[0]....
.L_1552:
        /*0078*/ 	.word	0x000000f0


	//   ....[1]....
        /*007c*/ 	.word	0x000007f0


	//----- nvinfo : EIATTR_CRS_STACK_SIZE
	.align		4
.L_1553:
        /*0080*/ 	.byte	0x04, 0x1e
        /*0082*/ 	.short	(.L_1555 - .L_1554)
.L_1554:
        /*0084*/ 	.word	0x00000000


	//----- nvinfo : EIATTR_CBANK_PARAM_SIZE
	.align		4
.L_1555:
        /*0088*/ 	.byte	0x03, 0x19
        /*008a*/ 	.short	0x00a0


	//----- nvinfo : EIATTR_PARAM_CBANK
	.align		4
        /*008c*/ 	.byte	0x04, 0x0a
        /*008e*/ 	.short	(.L_1557 - .L_1556)
	.align		4
.L_1556:
        /*0090*/ 	.word	index@(.nv.constant0._ZN2at6native54_GLOBAL__N__757059ea_21_ReplicationPadding_cu_4a93dcdf31replication_pad_backward_kernelIN3c107complexIdEEEEvNS_27GenericPackedTensorAccessorIT_Lm4ENS_16DefaultPtrTraitsElEENS6_IKS7_Lm4ES8_lEEiiii)
        /*0094*/ 	.short	0x0210
        /*0096*/ 	.short	0x00a0


	//----- nvinfo : EIATTR_SW_WAR
	.align		4
.L_1557:
        /*0098*/ 	.byte	0x04, 0x36
        /*009a*/ 	.short	(.L_1559 - .L_1558)
.L_1558:
        /*009c*/ 	.word	0x00000008
.L_1559:


//--------------------- .nv.info._ZN2at6native54_GLOBAL__N__757059ea_21_ReplicationPadding_cu_4a93dcdf31replication_pad_backward_kernelIfEEvNS_27GenericPackedTensorAccessorIT_Lm4ENS_16DefaultPtrTraitsElEENS3_IKS4_Lm4ES5_lEEiiii --------------------------
	.section	.nv.info._ZN2at6native54_GLOBAL__N__757059ea_21_ReplicationPadding_cu_4a93dcdf31replication_pad_backward_kernelIfEEvNS_27GenericPackedTensorAccessorIT_Lm4ENS_16DefaultPtrTraitsElEENS3_IKS4_Lm4ES5_lEEiiii,"",@"SHT_CUDA_INFO"
	.sectionflags	@""
	.align	4


	//----- nvinfo : EIATTR_CUDA_API_VERSION
	.align		4
        /*0000*/ 	.byte	0x04, 0x37
        /*0002*/ 	.short	(.L_1561 - .L_1560)
.L_1560:
        /*0004*/ 	.word	0x00000082


	//----- nvinfo : EIATTR_KPARAM_INFO
	.align		4
.L_1561:
        /*0008*/ 	.byte	0x04, 0x17
        /*000a*/ 	.short	(.L_1563 - .L_1562)
.L_1562:
        /*000c*/ 	.word	0x00000000
        /*0010*/ 	.short	0x0005
        /*0012*/ 	.short	0x009c
        /*0014*/ 	.byte	0x00, 0xf0, 0x11, 0x00


	//----- nvinfo : EIATTR_KPARAM_INFO
	.align		4
.L_1563:
        /*0018*/ 	.byte	0x04, 0x17
        /*001a*/ 	.short	(.L_1565 - .L_1564)
.L_1564:
        /*001c*/ 	.word	0x00000000
        /*0020*/ 	.short	0x0004
        /*0022*/ 	.short	0x0098
        /*0024*/ 	.byte	0x00, 0xf0, 0x11, 0x00


	//----- nvinfo : EIATTR_KPARAM_INFO
	.align		4
.L_1565:
        /*0028*/ 	.byte	0x04, 0x17
        /*002a*/ 	.short	(.L_1567 - .L_1566)
.L_1566:
        /*002c*/ 	.word	0x00000000
        /*0030*/ 	.short	0x0003
        /*0032*/ 	.short	0x0094
        /*0034*/ 	.byte	0x00, 0xf0, 0x11, 0x00


	//----- nvinfo : EIATTR_KPARAM_INFO
	.align		4
.L_1567:
        /*0038*/ 	.byte	0x04, 0x17
        /*003a*/ 	.short	(.L_1569 - .L_1568)
.L_1568:
        /*003c*/ 	.word	0x00000000
        /*0040*/ 	.short	0x0002
        /*0042*/ 	.short	0x0090
        /*0044*/ 	.byte	0x00, 0xf0, 0x11, 0x00


	//----- nvinfo : EIATTR_KPARAM_INFO
	.align		4
.L_1569:
        /*0048*/ 	.byte	0x04, 0x17
        /*004a*/ 	.short	(.L_1571 - .L_1570)
.L_1570:
        /*004c*/ 	.word	0x00000000
        /*0050*/ 	.short	0x0001
        /*0052*/ 	.short	0x0048
        /*0054*/ 	.byte	0x00, 0xf0, 0x21, 0x01


	//----- nvinfo : EIATTR_KPARAM_INFO
	.align		4
.L_1571:
        /*0058*/ 	.byte	0x04, 0x17
        /*005a*/ 	.short	(.L_1573 - .L_1572)
.L_1572:
        /*005c*/ 	.word	0x00000000
        /*0060*/ 	.short	0x0000
        /*0062*/ 	.short	0x0000
        /*0064*/ 	.byte	0x00, 0xf0, 0x21, 0x01


	//----- nvinfo : EIATTR_SPARSE_MMA_MASK
	.align		4
.L_1573:
        /*0068*/ 	.byte	0x03, 0x50
        /*006a*/ 	.short	0x0000


	//----- nvinfo : EIATTR_MAXREG_COUNT
	.align		4
        /*006c*/ 	.byte	0x03, 0x1b
        /*006e*/ 	.short	0x00ff


	//----- nvinfo : EIATTR_MERCURY_ISA_VERSION
	.align		4
        /*0070*/ 	.byte	0x03, 0x5f
        /*0072*/ 	.short	0x0101


	//----- nvinfo : EIATTR_EXIT_INSTR_OFFSETS
	.align		4
        /*0074*/ 	.byte	0x04, 0x1c
        /*0076*/ 	.short	(.L_1575 - .L_1574)


	//   ....[0]....
.L_1574:
        /*0078*/ 	.word	0x000000f0


	//   ....[1]....
        /*007c*/ 	.word	0x000007f0


	//----- nvinfo : EIATTR_CRS_STACK_SIZE
	.align		4
.L_1575:
        /*0080*/ 	.byte	0x04, 0x1e
        /*0082*/ 	.short	(.L_1577 - .L_1576)
.L_1576:
        /*0084*/ 	.word	0x00000000


	//----- nvinfo : EIATTR_CBANK_PARAM_SIZE
	.align		4
.L_1577:
        /*0088*/ 	.byte	0x03, 0x19
        /*008a*/ 	.short	0x00a0


	//----- nvinfo : EIATTR_PARAM_CBANK
	.align		4
        /*008c*/ 	.byte	0x04, 0x0a
        /*008e*/ 	.short	(.L_1579 - .L_1578)
	.align		4
.L_1578:
        /*0090*/ 	.word	index@(.nv.constant0._ZN2at6native54_GLOBAL__N__757059ea_21_ReplicationPadding_cu_4a93dcdf31replication_pad_backward_kernelIfEEvNS_27GenericPackedTensorAccessorIT_Lm4ENS_16DefaultPtrTraitsElEENS3_IKS4_Lm4ES5_lEEiiii)
        /*0094*/ 	.short	0x0210
        /*0096*/ 	.short	0x00a0


	//----- nvinfo : EIATTR_SW_WAR
	.align		4
.L_1579:
        /*0098*/ 	.byte	0x04, 0x36
        /*009a*/ 	.short	(.L_1581 - .L_1580)
.L_1580:
        /*009c*/ 	.word	0x00000008
.L_1581:


//--------------------- .nv.info._ZN2at6native54_GLOBAL__N__757059ea_21_ReplicationPadding_cu_4a93dcdf31replication_pad_backward_kernelIdEEvNS_27GenericPackedTensorAccessorIT_Lm4ENS_16DefaultPtrTraitsElEENS3_IKS4_Lm4ES5_lEEiiii --------------------------
	.section	.nv.info._ZN2at6native54_GLOBAL__N__757059ea_21_ReplicationPadding_cu_4a93dcdf31replication_pad_backward_kernelIdEEvNS_27GenericPackedTensorAccessorIT_Lm4ENS_16DefaultPtrTraitsElEENS3_IKS4_Lm4ES5_lEEiiii,"",@"SHT_CUDA_INFO"
	.sectionflags	@""
	.align	4


	//----- nvinfo : EIATTR_CUDA_API_VERSION
	.align		4
        /*0000*/ 	.byte	0x04, 0x37
        /*0002*/ 	.short	(.L_1583 - .L_1582)
.L_1582:
        /*0004*/ 	.word	0x00000082


	//----- nvinfo : EIATTR_KPARAM_INFO
	.align		4
.L_1583:
        /*0008*/ 	.byte	0x04, 0x17
        /*000a*/ 	.short	(.L_1585 - .L_1584)
.L_1584:
        /*000c*/ 	.word	0x00000000
        /*0010*/ 	.short	0x0005
        /*0012*/ 	.short	0x009c
        /*0014*/ 	.byte	0x00, 0xf0, 0x11, 0x00


	//----- nvinfo : EIATTR_KPARAM_INFO
	.align		4
.L_1585:
        /*0018*/ 	.byte	0x04, 0x17
        /*001a*/ 	.short	(.L_1587 - .L_1586)
.L_1586:
        /*001c*/ 	.word	0x00000000
        /*0020*/ 	.short	0x0004
        /*0022*/ 	.short	0x0098
        /*0024*/ 	.byte	0x00, 0xf0, 0x11, 0x00


	//----- nvinfo : EIATTR_KPARAM_INFO
	.align		4
.L_1587:
        /*0028*/ 	.byte	0x04, 0x17
        /*002a*/ 	.short	(.L_1589 - .L_1588)
.L_1588:
        /*002c*/ 	.word	0x00000000
        /*0030*/ 	.short	0x0003
        /*0032*/ 	.short	0x0094
        /*0034*/ 	.byte	0x00, 0xf0, 0x11, 0x00


	//----- nvinfo : EIATTR_KPARAM_INFO
	.align		4
.L_1589:
        /*0038*/ 	.byte	0x04, 0x17
        /*003a*/ 	.short	(.L_1591 - .L_1590)
.L_1590:
        /*003c*/ 	.word	0x00000000
        /*0040*/ 	.short	0x0002
        /*0042*/ 	.short	0x0090
        /*0044*/ 	.byte	0x00, 0xf0, 0x11, 0x00


	//----- nvinfo : EIATTR_KPARAM_INFO
	.align		4
.L_1591:
        /*0048*/ 	.byte	0x04, 0x17
        /*004a*/ 	.short	(.L_1593 - .L_1592)
.L_1592:
        /*004c*/ 	.word	0x00000000
        /*0050*/ 	.short	0x0001
        /*0052*/ 	.short	0x0048
        /*0054*/ 	.byte	0x00, 0xf0, 0x21, 0x01


	//----- nvinfo : EIATTR_KPARAM_INFO
	.align		4
.L_1593:
        /*0058*/ 	.byte	0x04, 0x17
        /*005a*/ 	.short	(.L_1595 - .L_1594)
.L_1594:
        /*005c*/ 	.word	0x00000000
        /*0060*/ 	.short	0x0000
        /*0062*/ 	.short	0x0000
        /*0064*/ 	.byte	0x00, 0xf0, 0x21, 0x01


	//----- nvinfo : EIATTR_SPARSE_MMA_MASK
	.align		4
.L_1595:
        /*0068*/ 	.byte	0x03, 0x50
        /*006a*/ 	.short	0x0000


	//----- nvinfo : EIATTR_MAXREG_COUNT
	.align		4
        /*006c*/ 	.byte	0x03, 0x1b
        /*006e*/ 	.short	0x00ff


	//----- nvinfo : EIATTR_MERCURY_ISA_VERSION
	.align		4
        /*0070*/ 	.byte	0x03, 0x5f
        /*0072*/ 	.short	0x0101


	//----- nvinfo : EIATTR_EXIT_INSTR_OFFSETS
	.align		4
        /*0074*/ 	.byte	0x04, 0x1c
        /*0076*/ 	.short	(.L_1597 - .L_1596)


	//   ....[0]....
.L_1596:
        /*0078*/ 	.word	0x000000f0


	//   ....[1]....
        /*007c*/ 	.word	0x000007e0


	//----- nvinfo : EIATTR_CRS_STACK_SIZE
	.align		4
.L_1597:
        /*0080*/ 	.byte	0x04, 0x1e
        /*0082*/ 	.short	(.L_1599 - .L_1598)
.L_1598:
        /*0084*/ 	.word	0x00000000


	//----- nvinfo : EIATTR_CBANK_PARAM_SIZE
	.align		4
.L_1599:
        /*0088*/ 	.byte	0x03, 0x19
        /*008a*/ 	.short	0x00a0


	//----- nvinfo : EIATTR_PARAM_CBANK
	.align		4
        /*008c*/ 	.byte	0x04, 0x0a
        /*008e*/ 	.short	(.L_1601 - .L_1600)
	.align		4
.L_1600:
        /*0090*/ 	.word	index@(.nv.constant0._ZN2at6native54_GLOBAL__N__757059ea_21_ReplicationPadding_cu_4a93dcdf31replication_pad_backward_kernelIdEEvNS_27GenericPackedTensorAccessorIT_Lm4ENS_16DefaultPtrTraitsElEENS3_IKS4_Lm4ES5_lEEiiii)
        /*0094*/ 	.short	0x0210
        /*0096*/ 	.short	0x00a0


	//----- nvinfo : EIATTR_SW_WAR
	.align		4
.L_1601:
        /*0098*/ 	.byte	0x04, 0x36
        /*009a*/ 	.short	(.L_1603 - .L_1602)
.L_1602:
        /*009c*/ 	.word	0x00000008
.L_1603:


//--------------------- .nv.callgraph             --------------------------
	.section	.nv.callgraph,"",@"SHT_CUDA_CALLGRAPH"
	.align	4
	.sectionentsize	8
	.align		4
        /*0000*/ 	.word	0x00000000
	.align		4
        /*0004*/ 	.word	0xffffffff
	.align		4
        /*0008*/ 	.word	0x00000000
	.align		4
        /*000c*/ 	.word	0xfffffffe
	.align		4
        /*0010*/ 	.word	0x00000000
	.align		4
        /*0014*/ 	.word	0xfffffffd
	.align		4
        /*0018*/ 	.word	0x00000000
	.align		4
        /*001c*/ 	.word	0xfffffffc


//--------------------- .nv.constant4             --------------------------
	.section	.nv.constant4,"a",@progbits
	.align	8
	.align		8
.nv.constant4:
        /*0000*/ 	.dword	_ZN52_INTERNAL_757059ea_21_ReplicationPadding_cu_4a93dcdf4cuda3std3__45__cpo5beginE
	.align		8
        /*0008*/ 	.dword	_ZN52_INTERNAL_757059ea_21_ReplicationPadding_cu_4a93dcdf4cuda3std3__45__cpo3endE
	.align		8
        /*0010*/ 	.dword	_ZN52_INTERNAL_757059ea_21_ReplicationPadding_cu_4a93dcdf4cuda3std3__45__cpo6cbeginE
	.align		8
        /*0018*/ 	.dword	_ZN52_INTERNAL_757059ea_21_ReplicationPadding_cu_4a93dcdf4cuda3std3__45__cpo4cendE
	.align		8
        /*0020*/ 	.dword	_ZN52_INTERNAL_757059ea_21_ReplicationPadding_cu_4a93dcdf4cuda3std3__45__cpo6rbeginE
	.align		8
        /*0028*/ 	.dword	_ZN52_INTERNAL_757059ea_21_ReplicationPadding_cu_4a93dcdf4cuda3std3__45__cpo4rendE
	.align		8
        /*0030*/ 	.dword	_ZN52_INTERNAL_757059ea_21_ReplicationPadding_cu_4a93dcdf4cuda3std3__45__cpo7crbeginE
	.align		8
        /*0038*/ 	.dword	_ZN52_INTERNAL_757059ea_21_ReplicationPadding_cu_4a93dcdf4cuda3std3__45__cpo5crendE
	.align		8
        /*0040*/ 	.dword	_ZN52_INTERNAL_757059ea_21_ReplicationPadding_cu_4a93dcdf4cuda3std3__454_GLOBAL__N__757059ea_21_ReplicationPadding_cu_4a93dcdf6ignoreE
	.align		8
        /*0048*/ 	.dword	_ZN52_INTERNAL_757059ea_21_ReplicationPadding_cu_4a93dcdf4cuda3std3__419piecewise_constructE
	.align		8
        /*0050*/ 	.dword	_ZN52_INTERNAL_757059ea_21_ReplicationPadding_cu_4a93dcdf4cuda3std3__48in_placeE
	.align		8
        /*0058*/ 	.dword	_ZN52_INTERNAL_757059ea_21_ReplicationPadding_cu_4a93dcdf4cuda3std3__420unreachable_sentinelE
	.align		8
        /*0060*/ 	.dword	_ZN52_INTERNAL_757059ea_21_ReplicationPadding_cu_4a93dcdf4cuda3std6ranges3__45__cpo4swapE
	.align		8
        /*0068*/ 	.dword	_ZN52_INTERNAL_757059ea_21_ReplicationPadding_cu_4a93dcdf4cuda3std6ranges3__45__cpo9iter_moveE
	.align		8
        /*0070*/ 	.dword	_ZN52_INTERNAL_757059ea_21_ReplicationPadding_cu_4a93dcdf4cuda3std6ranges3__45__cpo5beginE
	.align		8
        /*0078*/ 	.dword	_ZN52_INTERNAL_757059ea_21_ReplicationPadding_cu_4a93dcdf4cuda3std6ranges3__45__cpo3endE
	.align		8
        /*0080*/ 	.dword	_ZN52_INTERNAL_757059ea_21_ReplicationPadding_cu_4a93dcdf4cuda3std6ranges3__45__cpo6cbeginE
	.align		8
        /*0088*/ 	.dword	_ZN52_INTERNAL_757059ea_21_ReplicationPadding_cu_4a93dcdf4cuda3std6ranges3__45__cpo4cendE
	.align		8
        /*0090*/ 	.dword	_ZN52_INTERNAL_757059ea_21_ReplicationPadding_cu_4a93dcdf4cuda3std6ranges3__45__cpo7advanceE
	.align		8
        /*0098*/ 	.dword	_ZN52_INTERNAL_757059ea_21_ReplicationPadding_cu_4a93dcdf4cuda3std6ranges3__45__cpo9iter_swapE
	.align		8
        /*00a0*/ 	.dword	_ZN52_INTERNAL_757059ea_21_ReplicationPadding_cu_4a93dcdf4cuda3std6ranges3__45__cpo4nextE
	.align		8
        /*00a8*/ 	.dword	_ZN52_INTERNAL_757059ea_21_ReplicationPadding_cu_4a93dcdf4cuda3std6ranges3__45__cpo4prevE
	.align		8
        /*00b0*/ 	.dword	_ZN52_INTERNAL_757059ea_21_ReplicationPadding_cu_4a93dcdf4cuda3std6ranges3__45__cpo4dataE
	.align		8
        /*00b8*/ 	.dword	_ZN52_INTERNAL_757059ea_21_ReplicationPadding_cu_4a93dcdf4cuda3std6ranges3__45__cpo5cdataE
	.align		8
        /*00c0*/ 	.dword	_ZN52_INTERNAL_757059ea_21_ReplicationPadding_cu_4a93dcdf4cuda3std6ranges3__45__cpo4sizeE
	.align		8
        /*00c8*/ 	.dword	_ZN52_INTERNAL_757059ea_21_ReplicationPadding_cu_4a93dcdf4cuda3std6ranges3__45__cpo5ssizeE
	.align		8
        /*00d0*/ 	.dword	_ZN52_INTERNAL_757059ea_21_ReplicationPadding_cu_4a93dcdf4cuda3std6ranges3__45__cpo8distanceE
	.align		8
        /*00d8*/ 	.dword	_ZN52_INTERNAL_757059ea_21_ReplicationPadding_cu_4a93dcdf6thrust23THRUST_300001_SM_900_NS6system6detail10sequential3seqE


//--------------------- .text._ZN2at6native54_GLOBAL__N__757059ea_21_ReplicationPadding_cu_4a93dcdf32replication_pad_forward_kernel3dIN3c108BFloat16EEEvNS_27GenericPackedTensorAccessorIKT_Lm5ENS_16DefaultPtrTraitsElEENS5_IS6_Lm5ES8_lEEiiiii --------------------------
	.section	.text._ZN2at6native54_GLOBAL__N__757059ea_21_ReplicationPadding_cu_4a93dcdf32replication_pad_forward_kernel3dIN3c108BFloat16EEEvNS_27GenericPackedTensorAccessorIKT_Lm5ENS_16DefaultPtrTraitsElEENS5_IS6_Lm5ES8_lEEiiiii,"ax",@progbits
	.align	128
.text._ZN2at6native54_GLOBAL__N__757059ea_21_ReplicationPadding_cu_4a93dcdf32replication_pad_forward_kernel3dIN3c108BFloat16EEEvNS_27GenericPackedTensorAccessorIKT_Lm5ENS_16DefaultPtrTraitsElEENS5_IS6_Lm5ES8_lEEiiiii:
        .type           _ZN2at6native54_GLOBAL__N__757059ea_21_ReplicationPadding_cu_4a93dcdf32replication_pad_forward_kernel3dIN3c108BFloat16EEEvNS_27GenericPackedTensorAccessorIKT_Lm5ENS_16DefaultPtrTraitsElEENS5_IS6_Lm5ES8_lEEiiiii,@function
        .size           _ZN2at6native54_GLOBAL__N__757059ea_21_ReplicationPadding_cu_4a93dcdf32replication_pad_forward_kernel3dIN3c108BFloat16EEEvNS_27GenericPackedTensorAccessorIKT_Lm5ENS_16DefaultPtrTraitsElEENS5_IS6_Lm5ES8_lEEiiiii,(.L_x_312 - _ZN2at6native54_GLOBAL__N__757059ea_21_ReplicationPadding_cu_4a93dcdf32replication_pad_forward_kernel3dIN3c108BFloat16EEEvNS_27GenericPackedTensorAccessorIKT_Lm5ENS_16DefaultPtrTraitsElEENS5_IS6_Lm5ES8_lEEiiiii)
        .other          _ZN2at6native54_GLOBAL__N__757059ea_21_ReplicationPadding_cu_4a93dcdf32replication_pad_forward_kernel3dIN3c108BFloat16EEEvNS_27GenericPackedTensorAccessorIKT_Lm5ENS_16DefaultPtrTraitsElEENS5_IS6_Lm5ES8_lEEiiiii,@"STO_CUDA_ENTRY STV_DEFAULT"
_ZN2at6native54_GLOBAL__N__757059ea_21_ReplicationPadding_cu_4a93dcdf32replication_pad_forward_kernel3dIN3c108BFloat16EEEvNS_27GenericPackedTensorAccessorIKT_Lm5ENS_16DefaultPtrTraitsElEENS5_IS6_Lm5ES8_lEEiiiii:
[----:B------:R-:W-:Y:S01]  /*0000*/  LDC R1, c[0x0][0x28] ;  /* 0x00000a00ff017b82 */ /* 0x000fe20000000800 */
[----:B------:R-:W0:Y:S01]  /*0010*/  S2R R4, SR_CTAID.X ;  /* 0x0000000000047919 */ /* 0x000e220000002500 */
[----:B------:R-:W-:Y:S01]  /*0020*/  ULDC.64 UR8, c[0x0][0x280] ;  /* 0x0000a00000087ab9 */ /* 0x000fe20000000a00 */
[----:B------:R-:W-:Y:S01]  /*0030*/  ULDC.64 UR10, c[0x0][0x288] ;  /* 0x0000a200000a7ab9 */ /* 0x000fe20000000a00 */
[----:B------:R-:W0:Y:S01]  /*0040*/  S2R R3, SR_TID.X ;  /* 0x0000000000037919 */ /* 0x000e220000002100 */
[----:B------:R-:W-:Y:S02]  /*0050*/  UIMAD UR6, UR9, UR10, URZ ;  /* 0x0000000a090672a4 */ /* 0x000fe4000f8e023f */
[----:B------:R-:W-:Y:S02]  /*0060*/  UIMAD.WIDE.U32 UR4, UR8, UR10, URZ ;  /* 0x0000000a080472a5 */ /* 0x000fe4000f8e003f */
[----:B------:R-:W-:-:S03]  /*0070*/  UIMAD UR6, UR8, UR11, UR6 ;  /* 0x0000000b080672a4 */ /* 0x000fc6000f8e0206 */
[----:B------:R-:W-:Y:S01]  /*0080*/  ULDC.64 UR8, c[0x0][0x290] ;  /* 0x0000a40000087ab9 */ /* 0x000fe20000000a00 */
[----:B------:R-:W-:Y:S02]  /*0090*/  UIADD3 UR5, UR5, UR6, URZ ;  /* 0x0000000605057290 */ /* 0x000fe4000fffe03f */
[----:B------:R-:W-:Y:S02]  /*00a0*/  UIMAD.WIDE.U32 UR6, UR4, UR8, URZ ;  /* 0x00000008040672a5 */ /* 0x000fe4000f8e003f */
[----:B------:R-:W-:-:S04]  /*00b0*/  UIMAD UR5, UR5, UR8, URZ ;  /* 0x00000008050572a4 */ /* 0x000fc8000f8e023f */
[----:B------:R-:W-:-:S03]  /*00c0*/  UIMAD UR4, UR4, UR9, UR5 ;  /* 0x00000009040472a4 */ /* 0x000fc6000f8e0205 */
[----:B------:R-:W-:Y:S01]  /*00d0*/  ULDC UR5, c[0x0][0x0] ;  /* 0x0000000000057ab9 */ /* 0x000fe20000000800 */
[----:B------:R-:W-:-:S06]  /*00e0*/  UIADD3 UR4, UR7, UR4, URZ ;  /* 0x0000000407047290 */ /* 0x000fcc000fffe03f */
[----:B------:R-:W-:Y:S02]  /*00f0*/  IMAD.U32 R0, RZ, RZ, UR4 ;  /* 0x00000004ff007e24 */ /* 0x000fe4000f8e00ff */
[----:B0-----:R-:W-:-:S05]  /*0100*/  IMAD R4, R4, UR5, R3 ;  /* 0x0000000504047c24 */ /* 0x001fca000f8e0203 */
[----:B------:R-:W-:Y:S02]  /*0110*/  SHF.R.S32.HI R5, RZ, 0x1f, R4 ;  /* 0x0000001fff057819 */ /* 0x000fe40000011404 */
[----:B------:R-:W-:-:S04]  /*0120*/  ISETP.LT.U32.AND P0, PT, R4, UR6, PT ;  /* 0x0000000604007c0c */ /* 0x000fc8000bf01070 */
[----:B------:R-:W-:-:S13]  /*0130*/  ISETP.GT.AND.EX P0, PT, R0, R5, PT, P0 ;  /* 0x000000050000720c */ /* 0x000fda0003f04300 */
[----:B------:R-:W-:Y:S05]  /*0140*/  @!P0 EXIT ;  /* 0x000000000000894d */ /* 0x000fea0003800000 */
[----:B------:R-:W-:Y:S01]  /*0150*/  LOP3.LUT R0, R5, UR9, RZ, 0xfc, !PT ;  /* 0x0000000905007c12 */ /* 0x000fe2000f8efcff */
[----:B------:R-:W-:Y:S03]  /*0160*/  BSSY B0, `(.L_x_0) ;  /* 0x0000021000007945 */ /* 0x000fe60003800000 */
[----:B------:R-:W-:-:S13]  /*0170*/  ISETP.NE.U32.AND P0, PT, R0, RZ, PT ;  /* 0x000000ff0000720c */ /* 0x000fda0003f05070 */
[----:B------:R-:W-:Y:S05]  /*0180*/  @!P0 BRA `(.L_x_1) ;  /* 0x0000000000248947 */ /* 0x000fea0003800000 */
[----:B------:R-:W-:Y:S01]  /*0190*/  ULDC.64 UR4, c[0x0][0x290] ;  /* 0x0000a40000047ab9 */ /* 0x000fe20000000a00 */
[----:B------:R-:W-:Y:S01]  /*01a0*/  MOV R8, 0x1e0 ;  /* 0x000001e000087802 */ /* 0x000fe20000000f00 */
[----:B------:R-:W-:Y:S02]  /*01b0*/  IMAD.U32 R10, RZ, RZ, UR4 ;  /* 0x00000004ff0a7e24 */ /* 0x000fe4000f8e00ff */
[----:B------:R-:W-:-:S07]  /*01c0*/  IMAD.U32 R7, RZ, RZ, UR5 ;  /* 0x00000005ff077e24 */ /* 0x000fce000f8e00ff */
[----:B------:R-:W-:Y:S05]  /*01d0*/  CALL.REL.NOINC `($__internal_0_$__cuda_sm20_div_s64) ;  /* 0x0000000c00007944 */ /* 0x000fea0003c00000 */
[----:B------:R-:W-:Y:S01]  /*01e0*/  IADD3 R7, -R2, RZ, RZ ;  /* 0x000000ff02077210 */ /* 0x000fe20007ffe1ff */
[----:B------:R-:W-:-:S04]  /*01f0*/  ULDC UR4, c[0x0][0x290] ;  /* 0x0000a40000047ab9 */ /* 0x000fc80000000800 */
[----:B------:R-:W-:Y:S01]  /*0200*/  IMAD R0, R7, UR4, R4 ;  /* 0x0000000407007c24 */ /* 0x000fe2000f8e0204 */
[----:B------:R-:W-:Y:S06]  /*0210*/  BRA `(.L_x_2) ;  /* 0x0000000000547947 */ /* 0x000fec0003800000 */
.L_x_1:
[----:B------:R-:W0:Y:S01]  /*0220*/  I2F.U32.RP R0, UR8 ;  /* 0x0000000800007d06 */ /* 0x000e220008209000 */
[----:B------:R-:W-:-:S07]  /*0230*/  ISETP.NE.U32.AND P2, PT, RZ, UR8, PT ;  /* 0x00000008ff007c0c */ /* 0x000fce000bf45070 */
[----:B0-----:R-:W0:Y:S02]  /*0240*/  MUFU.RCP R0, R0 ;  /* 0x0000000000007308 */ /* 0x001e240000001000 */
[----:B0-----:R-:W-:-:S06]  /*0250*/  VIADD R2, R0, 0xffffffe ;  /* 0x0ffffffe00027836 */ /* 0x001fcc0000000000 */
[----:B------:R0:W1:Y:S02]  /*0260*/  F2I.FTZ.U32.TRUNC.NTZ R3, R2 ;  /* 0x0000000200037305 */ /* 0x000064000021f000 */
[----:B0-----:R-:W-:Y:S01]  /*0270*/  HFMA2.MMA R2, -RZ, RZ, 0, 0 ;  /* 0x00000000ff027435 */ /* 0x001fe200000001ff */
[----:B-1----:R-:W-:-:S04]  /*0280*/  IMAD.MOV R7, RZ, RZ, -R3 ;  /* 0x000000ffff077224 */ /* 0x002fc800078e0a03 */
[----:B------:R-:W-:-:S05]  /*0290*/  IMAD R7, R7, UR8, RZ ;  /* 0x0000000807077c24 */ /* 0x000fca000f8e02ff */
[----:B------:R-:W-:-:S06]  /*02a0*/  IMAD.HI.U32 R3, R3, R7, R2 ;  /* 0x0000000703037227 */ /* 0x000fcc00078e0002 */
[----:B------:R-:W-:-:S04]  /*02b0*/  IMAD.HI.U32 R2, R3, R4, RZ ;  /* 0x0000000403027227 */ /* 0x000fc800078e00ff */
[----:B------:R-:W-:-:S04]  /*02c0*/  IMAD.MOV R3, RZ, RZ, -R2 ;  /* 0x000000ffff037224 */ /* 0x000fc800078e0a02 */
[----:B------:R-:W-:-:S05]  /*02d0*/  IMAD R3, R3, UR8, R4 ;  /* 0x0000000803037c24 */ /* 0x000fca000f8e0204 */
[----:B------:R-:W-:-:S13]  /*02e0*/  ISETP.GE.U32.AND P0, PT, R3, UR8, PT ;  /* 0x0000000803007c0c */ /* 0x000fda000bf06070 */
[----:B------:R-:W-:Y:S01]  /*02f0*/  @P0 VIADD R3, R3, -UR8 ;  /* 0x8000000803030c36 */ /* 0x000fe20008000000 */
[----:B------:R-:W-:-:S04]  /*0300*/  @P0 IADD3 R2, R2, 0x1, RZ ;  /* 0x0000000102020810 */ /* 0x000fc80007ffe0ff */
[----:B------:R-:W-:-:S13]  /*0310*/  ISETP.GE.U32.AND P1, PT, R3, UR8, PT ;  /* 0x0000000803007c0c */ /* 0x000fda000bf26070 */
[----:B------:R-:W-:Y:S01]  /*0320*/  @P1 VIADD R2, R2, 0x1 ;  /* 0x0000000102021836 */ /* 0x000fe20000000000 */
[----:B------:R-:W-:-:S05]  /*0330*/  @!P2 LOP3.LUT R2, RZ, UR8, RZ, 0x33, !PT ;  /* 0x00000008ff02ac12 */ /* 0x000fca000f8e33ff */
[----:B------:R-:W-:-:S04]  /*0340*/  IMAD.MOV R3, RZ, RZ, -R2 ;  /* 0x000000ffff037224 */ /* 0x000fc800078e0a02 */
[----:B------:R-:W-:Y:S01]  /*0350*/  IMAD R0, R3, UR8, R4 ;  /* 0x0000000803007c24 */ /* 0x000fe2000f8e0204 */
[----:B------:R-:W-:-:S07]  /*0360*/  MOV R3, RZ ;  /* 0x000000ff00037202 */ /* 0x000fce0000000f00 */
.L_x_2:
[----:B------:R-:W-:Y:S05]  /*0370*/  BSYNC B0 ;  /* 0x0000000000007941 */ /* 0x000fea0003800000 */
.L_x_0:
[----:B------:R-:W-:Y:S01]  /*0380*/  ULDC UR4, c[0x0][0x28c] ;  /* 0x0000a30000047ab9 */ /* 0x000fe20000000800 */
[----:B------:R-:W-:Y:S01]  /*0390*/  BSSY B0, `(.L_x_3) ;  /* 0x000001b000007945 */ /* 0x000fe20003800000 */
[----:B------:R-:W-:-:S04]  /*03a0*/  LOP3.LUT R6, R3, UR4, RZ, 0xfc, !PT ;  /* 0x0000000403067c12 */ /* 0x000fc8000f8efcff */
[----:B------:R-:W-:-:S13]  /*03b0*/  ISETP.NE.U32.AND P0, PT, R6, RZ, PT ;  /* 0x000000ff0600720c */ /* 0x000fda0003f05070 */
[----:B------:R-:W-:Y:S05]  /*03c0*/  @!P0 BRA `(.L_x_4) ;  /* 0x0000000000108947 */ /* 0x000fea0003800000 */
[----:B------:R-:W-:Y:S01]  /*03d0*/  IMAD.MOV.U32 R6, RZ, RZ, R2 ;  /* 0x000000ffff067224 */ /* 0x000fe200078e0002 */
[----:B------:R-:W-:-:S07]  /*03e0*/  MOV R2, 0x400 ;  /* 0x0000040000027802 */ /* 0x000fce0000000f00 */
[----:B------:R-:W-:Y:S05]  /*03f0*/  CALL.REL.NOINC `($__internal_1_$__cuda_sm20_rem_s64) ;  /* 0x0000000c00c47944 */ /* 0x000fea0003c00000 */
[----:B------:R-:W-:Y:S05]  /*0400*/  BRA `(.L_x_5) ;  /* 0x00000000004c7947 */ /* 0x000fea0003800000 */
.L_x_4:
[----:B------:R-:W-:Y:S02]  /*0410*/  ULDC UR4, c[0x0][0x288] ;  /* 0x0000a20000047ab9 */ /* 0x000fe40000000800 */
[----:B------:R-:W0:Y:S01]  /*0420*/  I2F.U32.RP R3, UR4 ;  /* 0x0000000400037d06 */ /* 0x000e220008209000 */
[----:B------:R-:W-:-:S07]  /*0430*/  ISETP.NE.U32.AND P1, PT, RZ, UR4, PT ;  /* 0x00000004ff007c0c */ /* 0x000fce000bf25070 */
[----:B0-----:R-:W0:Y:S02]  /*0440*/  MUFU.RCP R3, R3 ;  /* 0x0000000300037308 */ /* 0x001e240000001000 */
[----:B0-----:R-:W-:-:S06]  /*0450*/  VIADD R6, R3, 0xffffffe ;  /* 0x0ffffffe03067836 */ /* 0x001fcc0000000000 */
[----:B------:R0:W1:Y:S02]  /*0460*/  F2I.FTZ.U32.TRUNC.NTZ R7, R6 ;  /* 0x0000000600077305 */ /* 0x000064000021f000 */
[----:B0-----:R-:W-:Y:S01]  /*0470*/  IMAD.MOV.U32 R6, RZ, RZ, RZ ;  /* 0x000000ffff067224 */ /* 0x001fe200078e00ff */
[----:B-1----:R-:W-:-:S05]  /*0480*/  IADD3 R9, RZ, -R7, RZ ;  /* 0x80000007ff097210 */ /* 0x002fca0007ffe0ff */
[----:B------:R-:W-:-:S04]  /*0490*/  IMAD R9, R9, UR4, RZ ;  /* 0x0000000409097c24 */ /* 0x000fc8000f8e02ff */
[----:B------:R-:W-:-:S06]  /*04a0*/  IMAD.HI.U32 R7, R7, R9, R6 ;  /* 0x0000000907077227 */ /* 0x000fcc00078e0006 */
[----:B------:R-:W-:-:S04]  /*04b0*/  IMAD.HI.U32 R7, R7, R2, RZ ;  /* 0x0000000207077227 */ /* 0x000fc800078e00ff */
[----:B------:R-:W-:-:S04]  /*04c0*/  IMAD.MOV R7, RZ, RZ, -R7 ;  /* 0x000000ffff077224 */ /* 0x000fc800078e0a07 */
[----:B------:R-:W-:-:S05]  /*04d0*/  IMAD R2, R7, UR4, R2 ;  /* 0x0000000407027c24 */ /* 0x000fca000f8e0202 */
[----:B------:R-:W-:-:S13]  /*04e0*/  ISETP.GE.U32.AND P0, PT, R2, UR4, PT ;  /* 0x0000000402007c0c */ /* 0x000fda000bf06070 */
[----:B------:R-:W-:-:S04]  /*04f0*/  @P0 IADD3 R2, R2, -UR4, RZ ;  /* 0x8000000402020c10 */ /* 0x000fc8000fffe0ff */
[----:B------:R-:W-:-:S13]  /*0500*/  ISETP.GE.U32.AND P0, PT, R2, UR4, PT ;  /* 0x0000000402007c0c */ /* 0x000fda000bf06070 */
[----:B------:R-:W-:Y:S01]  /*0510*/  @P0 VIADD R2, R2, -UR4 ;  /* 0x8000000402020c36 */ /* 0x000fe20008000000 */
[----:B------:R-:W-:-:S05]  /*0520*/  @!P1 LOP3.LUT R2, RZ, UR4, RZ, 0x33, !PT ;  /* 0x00000004ff029c12 */ /* 0x000fca000f8e33ff */
[----:B------:R-:W-:-:S07]  /*0530*/  IMAD.MOV.U32 R6, RZ, RZ, R2 ;  /* 0x000000ffff067224 */ /* 0x000fce00078e0002 */
.L_x_5:
[----:B------:R-:W-:Y:S05]  /*0540*/  BSYNC B0 ;  /* 0x0000000000007941 */ /* 0x000fea0003800000 */
.L_x_3:
[----:B------:R-:W-:Y:S01]  /*0550*/  ULDC.64 UR8, c[0x0][0x288] ;  /* 0x0000a20000087ab9 */ /* 0x000fe20000000a00 */
[----:B------:R-:W-:Y:S01]  /*0560*/  ULDC.64 UR10, c[0x0][0x290] ;  /* 0x0000a400000a7ab9 */ /* 0x000fe20000000a00 */
[----:B------:R-:W-:Y:S01]  /*0570*/  ULDC.64 UR16, c[0x0][0x208] ;  /* 0x0000820000107ab9 */ /* 0x000fe20000000a00 */
[----:B------:R-:W-:Y:S01]  /*0580*/  UIMAD UR6, UR9, UR10, URZ ;  /* 0x0000000a090672a4 */ /* 0x000fe2000f8e023f */
[----:B------:R-:W-:Y:S01]  /*0590*/  BSSY B0, `(.L_x_6) ;  /* 0x000001f000007945 */ /* 0x000fe20003800000 */
[----:B------:R-:W-:Y:S02]  /*05a0*/  UIMAD.WIDE.U32 UR4, UR8, UR10, URZ ;  /* 0x0000000a080472a5 */ /* 0x000fe4000f8e003f */
[----:B------:R-:W-:-:S04]  /*05b0*/  UIMAD UR6, UR8, UR11, UR6 ;  /* 0x0000000b080672a4 */ /* 0x000fc8000f8e0206 */
[----:B------:R-:W-:-:S06]  /*05c0*/  UIADD3 UR6, UR5, UR6, URZ ;  /* 0x0000000605067290 */ /* 0x000fcc000fffe03f */
[----:B------:R-:W-:-:S04]  /*05d0*/  LOP3.LUT R2, R5, UR6, RZ, 0xfc, !PT ;  /* 0x0000000605027c12 */ /* 0x000fc8000f8efcff */
[----:B------:R-:W-:-:S13]  /*05e0*/  ISETP.NE.U32.AND P0, PT, R2, RZ, PT ;  /* 0x000000ff0200720c */ /* 0x000fda0003f05070 */
[----:B------:R-:W-:Y:S05]  /*05f0*/  @!P0 BRA `(.L_x_7) ;  /* 0x0000000000188947 */ /* 0x000fea0003800000 */
[----:B------:R-:W-:Y:S01]  /*0600*/  MOV R10, UR4 ;  /* 0x00000004000a7c02 */ /* 0x000fe20008000f00 */
[----:B------:R-:W-:Y:S01]  /*0610*/  IMAD.U32 R11, RZ, RZ, UR5 ;  /* 0x00000005ff0b7e24 */ /* 0x000fe2000f8e00ff */
[----:B------:R-:W-:Y:S01]  /*0620*/  MOV R8, 0x650 ;  /* 0x0000065000087802 */ /* 0x000fe20000000f00 */
[----:B------:R-:W-:-:S07]  /*0630*/  IMAD.U32 R7, RZ, RZ, UR6 ;  /* 0x00000006ff077e24 */ /* 0x000fce000f8e00ff */
[----:B------:R-:W-:Y:S05]  /*0640*/  CALL.REL.NOINC `($__internal_0_$__cuda_sm20_div_s64) ;  /* 0x0000000400e47944 */ /* 0x000fea0003c00000 */
[----:B------:R-:W-:Y:S05]  /*0650*/  BRA `(.L_x_8) ;  /* 0x0000000000487947 */ /* 0x000fea0003800000 */
.L_x_7:
[----:B------:R-:W0:Y:S01]  /*0660*/  I2F.U32.RP R5, UR4 ;  /* 0x0000000400057d06 */ /* 0x000e220008209000 */
[----:B------:R-:W-:-:S07]  /*0670*/  ISETP.NE.U32.AND P2, PT, RZ, UR4, PT ;  /* 0x00000004ff007c0c */ /* 0x000fce000bf45070 */
[----:B0-----:R-:W0:Y:S02]  /*0680*/  MUFU.RCP R5, R5 ;  /* 0x0000000500057308 */ /* 0x001e240000001000 */
[----:B0-----:R-:W-:-:S06]  /*0690*/  IADD3 R2, R5, 0xffffffe, RZ ;  /* 0x0ffffffe05027810 */ /* 0x001fcc0007ffe0ff */
[----:B------:R0:W1:Y:S02]  /*06a0*/  F2I.FTZ.U32.TRUNC.NTZ R3, R2 ;  /* 0x0000000200037305 */ /* 0x000064000021f000 */
[----:B0-----:R-:W-:Y:S02]  /*06b0*/  IMAD.MOV.U32 R2, RZ, RZ, RZ ;  /* 0x000000ffff027224 */ /* 0x001fe400078e00ff */
[----:B-1----:R-:W-:-:S04]  /*06c0*/  IMAD.MOV R7, RZ, RZ, -R3 ;  /* 0x000000ffff077224 */ /* 0x002fc800078e0a03 */
[----:B------:R-:W-:-:S04]  /*06d0*/  IMAD R7, R7, UR4, RZ ;  /* 0x0000000407077c24 */ /* 0x000fc8000f8e02ff */
[----:B------:R-:W-:-:S06]  /*06e0*/  IMAD.HI.U32 R3, R3, R7, R2 ;  /* 0x0000000703037227 */ /* 0x000fcc00078e0002 */
[----:B------:R-:W-:-:S05]  /*06f0*/  IMAD.HI.U32 R2, R3, R4, RZ ;  /* 0x0000000403027227 */ /* 0x000fca00078e00ff */
[----:B------:R-:W-:-:S05]  /*0700*/  IADD3 R3, -R2, RZ, RZ ;  /* 0x000000ff02037210 */ /* 0x000fca0007ffe1ff */
[----:B------:R-:W-:-:S05]  /*0710*/  IMAD R4, R3, UR4, R4 ;  /* 0x0000000403047c24 */ /* 0x000fca000f8e0204 */
[----:B------:R-:W-:-:S13]  /*0720*/  ISETP.GE.U32.AND P0, PT, R4, UR4, PT ;  /* 0x0000000404007c0c */ /* 0x000fda000bf06070 */
[----:B------:R-:W-:Y:S02]  /*0730*/  @P0 VIADD R4, R4, -UR4 ;  /* 0x8000000404040c36 */ /* 0x000fe40008000000 */
[----:B------:R-:W-:-:S03]  /*0740*/  @P0 VIADD R2, R2, 0x1 ;  /* 0x0000000102020836 */ /* 0x000fc60000000000 */
[----:B------:R-:W-:-:S13]  /*0750*/  ISETP.GE.U32.AND P1, PT, R4, UR4, PT ;  /* 0x0000000404007c0c */ /* 0x000fda000bf26070 */
[----:B------:R-:W-:Y:S02]  /*0760*/  @P1 IADD3 R2, R2, 0x1, RZ ;  /* 0x0000000102021810 */ /* 0x000fe40007ffe0ff */
[----:B------:R-:W-:-:S07]  /*0770*/  @!P2 LOP3.LUT R2, RZ, UR4, RZ, 0x33, !PT ;  /* 0x00000004ff02ac12 */ /* 0x000fce000f8e33ff */
.L_x_8:
[----:B------:R-:W-:Y:S05]  /*0780*/  BSYNC B0 ;  /* 0x0000000000007941 */ /* 0x000fea0003800000 */
.L_x_6:
[----:B------:R-:W0:Y:S01]  /*0790*/  S2UR UR11, SR_CTAID.Y ;  /* 0x00000000000b79c3 */ /* 0x000e220000002600 */
[----:B------:R-:W-:Y:S01]  /*07a0*/  ULDC.64 UR22, c[0x0][0x2c8] ;  /* 0x0000b20000167ab9 */ /* 0x000fe20000000a00 */
[----:B------:R-:W-:Y:S01]  /*07b0*/  ULDC.64 UR14, c[0x0][0x248] ;  /* 0x00009200000e7ab9 */ /* 0x000fe20000000a00 */
[----:B------:R-:W-:Y:S01]  /*07c0*/  ULDC UR12, c[0x0][0x2d0] ;  /* 0x0000b400000c7ab9 */ /* 0x000fe20000000800 */
[----:B------:R-:W-:Y:S01]  /*07d0*/  VIMNMX R3, R0, UR22, !PT ;  /* 0x0000001600037c48 */ /* 0x000fe2000ffe0100 */
[----:B------:R-:W-:Y:S01]  /*07e0*/  ULDC.64 UR24, c[0x0][0x2c0] ;  /* 0x0000b00000187ab9 */ /* 0x000fe20000000a00 */
[----:B------:R-:W-:Y:S01]  /*07f0*/  ULDC.64 UR20, c[0x0][0x240] ;  /* 0x0000900000147ab9 */ /* 0x000fe20000000a00 */
[----:B------:R-:W-:Y:S01]  /*0800*/  UIADD3 UR18, -UR25, URZ, URZ ;  /* 0x0000003f19127290 */ /* 0x000fe2000fffe13f */
[----:B------:R-:W1:Y:S01]  /*0810*/  LDC R8, c[0x0][0x238] ;  /* 0x00008e00ff087b82 */ /* 0x000e620000000800 */
[----:B------:R-:W-:Y:S02]  /*0820*/  VIMNMX R7, R6, UR25, !PT ;  /* 0x0000001906077c48 */ /* 0x000fe4000ffe0100 */
[----:B------:R-:W-:-:S05]  /*0830*/  VIMNMX R9, R2, UR24, !PT ;  /* 0x0000001802097c48 */ /* 0x000fca000ffe0100 */
[----:B------:R-:W2:Y:S01]  /*0840*/  S2UR UR10, SR_CTAID.Z ;  /* 0x00000000000a79c3 */ /* 0x000ea20000002700 */
[----:B0-----:R-:W-:-:S07]  /*0850*/  UIADD3 UR11, UR11, UR23, URZ ;  /* 0x000000170b0b7290 */ /* 0x001fce000fffe03f */
[----:B------:R-:W0:Y:S01]  /*0860*/  LDC R10, c[0x0][0x230] ;  /* 0x00008c00ff0a7b82 */ /* 0x000e220000000800 */
[----:B------:R-:W-:Y:S02]  /*0870*/  USHF.R.S32.HI UR13, URZ, 0x1f, UR11 ;  /* 0x0000001f3f0d7899 */ /* 0x000fe4000801140b */
[----:B------:R-:W-:Y:S02]  /*0880*/  UIMAD.WIDE.U32 UR8, UR11, UR14, URZ ;  /* 0x0000000e0b0872a5 */ /* 0x000fe4000f8e003f */
[----:B------:R-:W-:-:S03]  /*0890*/  UIMAD UR7, UR13, UR14, URZ ;  /* 0x0000000e0d0772a4 */ /* 0x000fc6000f8e023f */
[----:B------:R-:W3:Y:S01]  /*08a0*/  LDC R12, c[0x0][0x228] ;  /* 0x00008a00ff0c7b82 */ /* 0x000ee20000000800 */
[----:B-1----:R-:W-:Y:S01]  /*08b0*/  VIADD R8, R8, UR22 ;  /* 0x0000001608087c36 */ /* 0x002fe20008000000 */
[----:B------:R-:W-:Y:S02]  /*08c0*/  UIMAD UR7, UR11, UR15, UR7 ;  /* 0x0000000f0b0772a4 */ /* 0x000fe4000f8e0207 */
[----:B------:R-:W-:Y:S02]  /*08d0*/  UIADD3 UR15, -UR22, URZ, URZ ;  /* 0x0000003f160f7290 */ /* 0x000fe4000fffe13f */
[----:B------:R-:W-:Y:S01]  /*08e0*/  VIADDMNMX R8, R8, 0xffffffff, R3, PT ;  /* 0xffffffff08087846 */ /* 0x000fe20003800103 */
[----:B--2---:R-:W-:Y:S01]  /*08f0*/  UIADD3 UR10, UR10, UR12, URZ ;  /* 0x0000000c0a0a7290 */ /* 0x004fe2000fffe03f */
[----:B------:R-:W1:Y:S01]  /*0900*/  LDC.64 R4, c[0x0][0x260] ;  /* 0x00009800ff047b82 */ /* 0x000e620000000a00 */
[----:B------:R-:W-:Y:S01]  /*0910*/  UISETP.LT.AND UP0, UPT, URZ, UR15, UPT ;  /* 0x0000000f3f00728c */ /* 0x000fe2000bf01270 */
[----:B------:R-:W-:Y:S01]  /*0920*/  VIMNMX R3, RZ, UR22, !PT ;  /* 0x00000016ff037c48 */ /* 0x000fe2000ffe0100 */
[----:B------:R-:W-:-:S02]  /*0930*/  UIADD3 UR9, UR9, UR7, URZ ;  /* 0x0000000709097290 */ /* 0x000fc4000fffe03f */
[----:B------:R-:W-:Y:S02]  /*0940*/  USEL UR7, URZ, UR15, !UP0 ;  /* 0x0000000f3f077287 */ /* 0x000fe4000c000000 */
[----:B------:R-:W-:Y:S01]  /*0950*/  USHF.R.S32.HI UR12, URZ, 0x1f, UR10 ;  /* 0x0000001f3f0c7899 */ /* 0x000fe2000801140a */
[----:B0-----:R-:W-:Y:S01]  /*0960*/  VIADD R10, R10, UR25 ;  /* 0x000000190a0a7c36 */ /* 0x001fe20008000000 */
[----:B------:R-:W-:Y:S02]  /*0970*/  UISETP.LT.AND UP0, UPT, URZ, UR18, UPT ;  /* 0x000000123f00728c */ /* 0x000fe4000bf01270 */
[----:B------:R-:W-:Y:S01]  /*0980*/  IADD3 R8, R8, UR7, -R3 ;  /* 0x0000000708087c10 */ /* 0x000fe2000fffe803 */
[----:B------:R-:W-:Y:S01]  /*0990*/  UIMAD UR14, UR12, UR20, URZ ;  /* 0x000000140c0e72a4 */ /* 0x000fe2000f8e023f */
[----:B------:R-:W-:Y:S01]  /*09a0*/  VIADDMNMX R10, R10, 0xffffffff, R7, PT ;  /* 0xffffffff0a0a7846 */ /* 0x000fe20003800107 */
[----:B------:R-:W-:Y:S01]  /*09b0*/  UIADD3 UR15, -UR24, URZ, URZ ;  /* 0x0000003f180f7290 */ /* 0x000fe2000fffe13f */
[----:B------:R-:W-:Y:S01]  /*09c0*/  SHF.R.S32.HI R7, RZ, 0x1f, R8 ;  /* 0x0000001fff077819 */ /* 0x000fe20000011408 */
[----:B------:R-:W-:Y:S01]  /*09d0*/  USEL UR7, URZ, UR18, !UP0 ;  /* 0x000000123f077287 */ /* 0x000fe2000c000000 */
[----:B------:R-:W-:Y:S01]  /*09e0*/  VIMNMX R3, RZ, UR25, !PT ;  /* 0x00000019ff037c48 */ /* 0x000fe2000ffe0100 */
[----:B------:R-:W-:Y:S01]  /*09f0*/  UIMAD UR14, UR10, UR21, UR14 ;  /* 0x000000150a0e72a4 */ /* 0x000fe2000f8e020e */
[----:B---3--:R-:W-:Y:S01]  /*0a00*/  IADD3 R12, R12, UR24, RZ ;  /* 0x000000180c0c7c10 */ /* 0x008fe2000fffe0ff */
[----:B------:R-:W-:-:S02]  /*0a10*/  UIMAD.WIDE.U32 UR8, UR10, UR20, UR8 ;  /* 0x000000140a0872a5 */ /* 0x000fc4000f8e0008 */
[----:B------:R-:W-:Y:S01]  /*0a20*/  UISETP.LT.AND UP0, UPT, URZ, UR15, UPT ;  /* 0x0000000f3f00728c */ /* 0x000fe2000bf01270 */
[----:B------:R-:W-:Y:S01]  /*0a30*/  VIADDMNMX R12, R12, 0xffffffff, R9, PT ;  /* 0xffffffff0c0c7846 */ /* 0x000fe20003800109 */
[-C--:B-1----:R-:W-:Y:S01]  /*0a40*/  IMAD R11, R7, R4.reuse, RZ ;  /* 0x00000004070b7224 */ /* 0x082fe200078e02ff */
[----:B------:R-:W-:Y:S01]  /*0a50*/  UIADD3 UR9, UR9, UR14, URZ ;  /* 0x0000000e09097290 */ /* 0x000fe2000fffe03f */
[----:B------:R-:W-:Y:S01]  /*0a60*/  IADD3 R7, R10, UR7, -R3 ;  /* 0x000000070a077c10 */ /* 0x000fe2000fffe803 */
[----:B------:R-:W-:Y:S01]  /*0a70*/  USEL UR7, URZ, UR15, !UP0 ;  /* 0x0000000f3f077287 */ /* 0x000fe2000c000000 */
[C---:B------:R-:W-:Y:S01]  /*0a80*/  IMAD R11, R8.reuse, R5, R11 ;  /* 0x00000005080b7224 */ /* 0x040fe200078e020b */
[----:B------:R-:W-:Y:S01]  /*0a90*/  VIMNMX R3, RZ, UR24, !PT ;  /* 0x00000018ff037c48 */ /* 0x000fe2000ffe0100 */
[----:B------:R-:W-:Y:S01]  /*0aa0*/  ULDC.64 UR14, c[0x0][0x2a0] ;  /* 0x0000a800000e7ab9 */ /* 0x000fe20000000a00 */
[----:B------:R-:W-:Y:S01]  /*0ab0*/  SHF.R.S32.HI R9, RZ, 0x1f, R7 ;  /* 0x0000001fff097819 */ /* 0x000fe20000011407 */
[----:B------:R-:W-:Y:S01]  /*0ac0*/  IMAD.WIDE.U32 R4, R8, R4, UR8 ;  /* 0x0000000808047e25 */ /* 0x000fe2000f8e0004 */
[----:B------:R-:W-:Y:S01]  /*0ad0*/  ULDC.64 UR8, c[0x0][0x258] ;  /* 0x0000960000087ab9 */ /* 0x000fe20000000a00 */
[----:B------:R-:W-:-:S02]  /*0ae0*/  IADD3 R3, R12, UR7, -R3 ;  /* 0x000000070c037c10 */ /* 0x000fc4000fffe803 */
[----:B------:R-:W-:Y:S02]  /*0af0*/  IMAD R10, R9, UR8, RZ ;  /* 0x00000008090a7c24 */ /* 0x000fe4000f8e02ff */
[----:B------:R-:W-:Y:S01]  /*0b00*/  IMAD.IADD R5, R5, 0x1, R11 ;  /* 0x0000000105057824 */ /* 0x000fe200078e020b */
[----:B------:R-:W-:Y:S01]  /*0b10*/  SHF.R.S32.HI R8, RZ, 0x1f, R3 ;  /* 0x0000001fff087819 */ /* 0x000fe20000011403 */
[C---:B------:R-:W-:Y:S02]  /*0b20*/  IMAD R9, R7.reuse, UR9, R10 ;  /* 0x0000000907097c24 */ /* 0x040fe4000f8e020a */
[----:B------:R-:W-:Y:S01]  /*0b30*/  IMAD.WIDE.U32 R4, R7, UR8, R4 ;  /* 0x0000000807047c25 */ /* 0x000fe2000f8e0004 */
[----:B------:R-:W-:-:S03]  /*0b40*/  ULDC.64 UR8, c[0x0][0x250] ;  /* 0x0000940000087ab9 */ /* 0x000fc60000000a00 */
[----:B------:R-:W-:Y:S02]  /*0b50*/  IMAD R8, R8, UR8, RZ ;  /* 0x0000000808087c24 */ /* 0x000fe4000f8e02ff */
[----:B------:R-:W-:Y:S02]  /*0b60*/  IMAD.IADD R5, R5, 0x1, R9 ;  /* 0x0000000105057824 */ /* 0x000fe400078e0209 */
[C---:B------:R-:W-:Y:S02]  /*0b70*/  IMAD R7, R3.reuse, UR9, R8 ;  /* 0x0000000903077c24 */ /* 0x040fe4000f8e0208 */
[----:B------:R-:W-:Y:S01]  /*0b80*/  IMAD.WIDE.U32 R4, R3, UR8, R4 ;  /* 0x0000000803047c25 */ /* 0x000fe2000f8e0004 */
[----:B------:R-:W-:-:S04]  /*0b90*/  ULDC.64 UR8, c[0x0][0x210] ;  /* 0x0000840000087ab9 */ /* 0x000fc80000000a00 */
[----:B------:R-:W-:Y:S02]  /*0ba0*/  IADD3 R3, R5, R7, RZ ;  /* 0x0000000705037210 */ /* 0x000fe40007ffe0ff */
[----:B------:R-:W-:-:S04]  /*0bb0*/  LEA R8, P0, R4, UR8, 0x1 ;  /* 0x0000000804087c11 */ /* 0x000fc8000f8008ff */
[----:B------:R-:W-:Y:S02]  /*0bc0*/  LEA.HI.X R9, R4, UR9, R3, 0x1, P0 ;  /* 0x0000000904097c11 */ /* 0x000fe400080f0c03 */
[----:B------:R-:W0:Y:S04]  /*0bd0*/  LDC.64 R4, c[0x0][0x2b8] ;  /* 0x0000ae00ff047b82 */ /* 0x000e280000000a00 */
[----:B------:R-:W2:Y:S01]  /*0be0*/  LDG.E.U16 R9, desc[UR16][R8.64] ;  /* 0x0000001008097981 */ /* 0x000ea2000c1e1500 */
[----:B------:R-:W-:Y:S01]  /*0bf0*/  UIMAD UR13, UR13, UR14, URZ ;  /* 0x0000000e0d0d72a4 */ /* 0x000fe2000f8e023f */
[----:B------:R-:W-:Y:S01]  /*0c00*/  SHF.R.S32.HI R3, RZ, 0x1f, R0 ;  /* 0x0000001fff037819 */ /* 0x000fe20000011400 */
[----:B------:R-:W-:Y:S02]  /*0c10*/  UIMAD.WIDE.U32 UR8, UR11, UR14, URZ ;  /* 0x0000000e0b0872a5 */ /* 0x000fe4000f8e003f */
[----:B------:R-:W-:-:S03]  /*0c20*/  UIMAD UR13, UR11, UR15, UR13 ;  /* 0x0000000f0b0d72a4 */ /* 0x000fc6000f8e020d */
[----:B------:R-:W-:Y:S01]  /*0c30*/  ULDC.64 UR14, c[0x0][0x298] ;  /* 0x0000a600000e7ab9 */ /* 0x000fe20000000a00 */
[----:B------:R-:W-:Y:S02]  /*0c40*/  UIADD3 UR9, UR9, UR13, URZ ;  /* 0x0000000d09097290 */ /* 0x000fe4000fffe03f */
[----:B------:R-:W-:Y:S02]  /*0c50*/  UIMAD UR12, UR12, UR14, URZ ;  /* 0x0000000e0c0c72a4 */ /* 0x000fe4000f8e023f */
[----:B------:R-:W-:Y:S02]  /*0c60*/  UIMAD.WIDE.U32 UR8, UR10, UR14, UR8 ;  /* 0x0000000e0a0872a5 */ /* 0x000fe4000f8e0008 */
[----:B------:R-:W-:-:S04]  /*0c70*/  UIMAD UR12, UR10, UR15, UR12 ;  /* 0x0000000f0a0c72a4 */ /* 0x000fc8000f8e020c */
[----:B------:R-:W-:Y:S01]  /*0c80*/  UIADD3 UR9, UR9, UR12, URZ ;  /* 0x0000000c09097290 */ /* 0x000fe2000fffe03f */
[----:B0-----:R-:W-:-:S04]  /*0c90*/  IMAD R3, R3, R4, RZ ;  /* 0x0000000403037224 */ /* 0x001fc800078e02ff */
[C---:B------:R-:W-:Y:S02]  /*0ca0*/  IMAD R3, R0.reuse, R5, R3 ;  /* 0x0000000500037224 */ /* 0x040fe400078e0203 */
[----:B------:R-:W-:Y:S01]  /*0cb0*/  IMAD.WIDE.U32 R4, R0, R4, UR8 ;  /* 0x0000000800047e25 */ /* 0x000fe2000f8e0004 */
[----:B------:R-:W-:Y:S01]  /*0cc0*/  SHF.R.S32.HI R0, RZ, 0x1f, R6 ;  /* 0x0000001fff007819 */ /* 0x000fe20000011406 */
[----:B------:R-:W-:Y:S02]  /*0cd0*/  ULDC.64 UR8, c[0x0][0x2b0] ;  /* 0x0000ac0000087ab9 */ /* 0x000fe40000000a00 */
[----:B------:R-:W-:Y:S02]  /*0ce0*/  IMAD.IADD R5, R5, 0x1, R3 ;  /* 0x0000000105057824 */ /* 0x000fe400078e0203 */
[----:B------:R-:W-:Y:S01]  /*0cf0*/  IMAD R3, R0, UR8, RZ ;  /* 0x0000000800037c24 */ /* 0x000fe2000f8e02ff */
[----:B------:R-:W-:-:S03]  /*0d00*/  SHF.R.S32.HI R0, RZ, 0x1f, R2 ;  /* 0x0000001fff007819 */ /* 0x000fc60000011402 */
        /* <DEDUP_REMOVED lines=10> */
[----:B------:R-:W-:-:S05]  /*0db0*/  LEA.HI.X R5, R2, UR9, R3, 0x1, P0 ;  /* 0x0000000902057c11 */ /* 0x000fca00080f0c03 */
[----:B--2---:R-:W-:Y:S01]  /*0dc0*/  STG.E.U16 desc[UR16][R4.64], R9 ;  /* 0x0000000904007986 */ /* 0x004fe2000c101510 */
[----:B------:R-:W-:Y:S05]  /*0dd0*/  EXIT ;  /* 0x000000000000794d */ /* 0x000fea0003800000 */
        .weak           $__internal_0_$__cuda_sm20_div_s64
        .type           $__internal_0_$__cuda_sm20_div_s64,@function
        .size           $__internal_0_$__cuda_sm20_div_s64,($__internal_1_$__cuda_sm20_rem_s64 - $__internal_0_$__cuda_sm20_div_s64)
$__internal_0_$__cuda_sm20_div_s64:
[-C--:B------:R-:W-:Y:S02]  /*0de0*/  IADD3 R3, P1, RZ, -R10.reuse, RZ ;  /* 0x8000000aff037210 */ /* 0x080fe40007f3e0ff */
[----:B------:R-:W-:Y:S02]  /*0df0*/  ISETP.GE.AND P0, PT, R7, RZ, PT ;  /* 0x000000ff0700720c */ /* 0x000fe40003f06270 */
[----:B------:R-:W-:Y:S01]  /*0e00*/  ISETP.GE.AND P3, PT, R5, RZ, PT ;  /* 0x000000ff0500720c */ /* 0x000fe20003f66270 */
[----:B------:R-:W-:Y:S01]  /*0e10*/  IMAD.X R12, RZ, RZ, ~R7, P1 ;  /* 0x000000ffff0c7224 */ /* 0x000fe200008e0e07 */
[----:B------:R-:W-:-:S04]  /*0e20*/  SEL R2, R3, R10, !P0 ;  /* 0x0000000a03027207 */ /* 0x000fc80004000000 */
[----:B------:R-:W-:-:S04]  /*0e30*/  SEL R3, R12, R7, !P0 ;  /* 0x000000070c037207 */ /* 0x000fc80004000000 */
[----:B------:R-:W0:Y:S08]  /*0e40*/  I2F.U64.RP R9, R2 ;  /* 0x0000000200097312 */ /* 0x000e300000309000 */
[----:B0-----:R-:W0:Y:S02]  /*0e50*/  MUFU.RCP R9, R9 ;  /* 0x0000000900097308 */ /* 0x001e240000001000 */
[----:B0-----:R-:W-:-:S06]  /*0e60*/  VIADD R12, R9, 0x1ffffffe ;  /* 0x1ffffffe090c7836 */ /* 0x001fcc0000000000 */
[----:B------:R-:W0:Y:S02]  /*0e70*/  F2I.U64.TRUNC R12, R12 ;  /* 0x0000000c000c7311 */ /* 0x000e24000020d800 */
[----:B0-----:R-:W-:-:S04]  /*0e80*/  IMAD.WIDE.U32 R14, R12, R2, RZ ;  /* 0x000000020c0e7225 */ /* 0x001fc800078e00ff */
[C---:B------:R-:W-:Y:S01]  /*0e90*/  IMAD R11, R12.reuse, R3, R15 ;  /* 0x000000030c0b7224 */ /* 0x040fe200078e020f */
[----:B------:R-:W-:Y:S01]  /*0ea0*/  IADD3 R17, P0, RZ, -R14, RZ ;  /* 0x8000000eff117210 */ /* 0x000fe20007f1e0ff */
[----:B------:R-:W-:Y:S02]  /*0eb0*/  IMAD.MOV.U32 R15, RZ, RZ, R12 ;  /* 0x000000ffff0f7224 */ /* 0x000fe400078e000c */
[----:B------:R-:W-:Y:S02]  /*0ec0*/  IMAD R11, R13, R2, R11 ;  /* 0x000000020d0b7224 */ /* 0x000fe400078e020b */
[----:B------:R-:W-:-:S03]  /*0ed0*/  IMAD.HI.U32 R14, R12, R17, RZ ;  /* 0x000000110c0e7227 */ /* 0x000fc600078e00ff */
[----:B------:R-:W-:-:S05]  /*0ee0*/  IADD3.X R11, RZ, ~R11, RZ, P0, !PT ;  /* 0x8000000bff0b7210 */ /* 0x000fca00007fe4ff */
[----:B------:R-:W-:-:S04]  /*0ef0*/  IMAD.WIDE.U32 R14, P0, R12, R11, R14 ;  /* 0x0000000b0c0e7225 */ /* 0x000fc8000780000e */
[C---:B------:R-:W-:Y:S02]  /*0f00*/  IMAD R19, R13.reuse, R11, RZ ;  /* 0x0000000b0d137224 */ /* 0x040fe400078e02ff */
[----:B------:R-:W-:-:S04]  /*0f10*/  IMAD.HI.U32 R14, P1, R13, R17, R14 ;  /* 0x000000110d0e7227 */ /* 0x000fc8000782000e */
[----:B------:R-:W-:Y:S01]  /*0f20*/  IMAD.HI.U32 R9, R13, R11, RZ ;  /* 0x0000000b0d097227 */ /* 0x000fe200078e00ff */
[----:B------:R-:W-:-:S03]  /*0f30*/  IADD3 R15, P2, R19, R14, RZ ;  /* 0x0000000e130f7210 */ /* 0x000fc60007f5e0ff */
[----:B------:R-:W-:Y:S02]  /*0f40*/  IMAD.X R9, R9, 0x1, R13, P0 ;  /* 0x0000000109097824 */ /* 0x000fe400000e060d */
[----:B------:R-:W-:-:S03]  /*0f50*/  IMAD.WIDE.U32 R12, R15, R2, RZ ;  /* 0x000000020f0c7225 */ /* 0x000fc600078e00ff */
[----:B------:R-:W-:Y:S01]  /*0f60*/  IADD3.X R11, RZ, RZ, R9, P2, P1 ;  /* 0x000000ffff0b7210 */ /* 0x000fe200017e2409 */
[----:B------:R-:W-:Y:S01]  /*0f70*/  IMAD R9, R15, R3, R13 ;  /* 0x000000030f097224 */ /* 0x000fe200078e020d */
[----:B------:R-:W-:-:S03]  /*0f80*/  IADD3 R13, P0, RZ, -R12, RZ ;  /* 0x8000000cff0d7210 */ /* 0x000fc60007f1e0ff */
[----:B------:R-:W-:Y:S02]  /*0f90*/  IMAD R9, R11, R2, R9 ;  /* 0x000000020b097224 */ /* 0x000fe400078e0209 */
[----:B------:R-:W-:-:S03]  /*0fa0*/  IMAD.HI.U32 R14, R15, R13, RZ ;  /* 0x0000000d0f0e7227 */ /* 0x000fc600078e00ff */
[----:B------:R-:W-:Y:S02]  /*0fb0*/  IADD3.X R12, RZ, ~R9, RZ, P0, !PT ;  /* 0x80000009ff0c7210 */ /* 0x000fe400007fe4ff */
[----:B------:R-:W-:-:S03]  /*0fc0*/  IADD3 R9, P4, RZ, -R4, RZ ;  /* 0x80000004ff097210 */ /* 0x000fc60007f9e0ff */
[----:B------:R-:W-:Y:S01]  /*0fd0*/  IMAD.WIDE.U32 R14, P0, R15, R12, R14 ;  /* 0x0000000c0f0e7225 */ /* 0x000fe2000780000e */
[----:B------:R-:W-:-:S03]  /*0fe0*/  SEL R9, R9, R4, !P3 ;  /* 0x0000000409097207 */ /* 0x000fc60005800000 */
[----:B------:R-:W-:Y:S02]  /*0ff0*/  IMAD.X R16, RZ, RZ, ~R5, P4 ;  /* 0x000000ffff107224 */ /* 0x000fe400020e0e05 */
[----:B------:R-:W-:-:S04]  /*1000*/  IMAD.HI.U32 R14, P1, R11, R13, R14 ;  /* 0x0000000d0b0e7227 */ /* 0x000fc8000782000e */
[CC--:B------:R-:W-:Y:S02]  /*1010*/  IMAD R13, R11.reuse, R12.reuse, RZ ;  /* 0x0000000c0b0d7224 */ /* 0x0c0fe400078e02ff */
[----:B------:R-:W-:-:S03]  /*1020*/  IMAD.HI.U32 R12, R11, R12, RZ ;  /* 0x0000000c0b0c7227 */ /* 0x000fc600078e00ff */
[----:B------:R-:W-:Y:S01]  /*1030*/  IADD3 R14, P2, R13, R14, RZ ;  /* 0x0000000e0d0e7210 */ /* 0x000fe20007f5e0ff */
[----:B------:R-:W-:Y:S01]  /*1040*/  IMAD.X R13, R12, 0x1, R11, P0 ;  /* 0x000000010c0d7824 */ /* 0x000fe200000e060b */
[----:B------:R-:W-:-:S03]  /*1050*/  SEL R11, R16, R5, !P3 ;  /* 0x00000005100b7207 */ /* 0x000fc60005800000 */
[----:B------:R-:W-:Y:S01]  /*1060*/  IMAD.HI.U32 R12, R14, R9, RZ ;  /* 0x000000090e0c7227 */ /* 0x000fe200078e00ff */
[----:B------:R-:W-:Y:S01]  /*1070*/  IADD3.X R16, RZ, RZ, R13, P2, P1 ;  /* 0x000000ffff107210 */ /* 0x000fe200017e240d */
[----:B------:R-:W-:-:S04]  /*1080*/  HFMA2.MMA R13, -RZ, RZ, 0, 0 ;  /* 0x00000000ff0d7435 */ /* 0x000fc800000001ff */
[----:B------:R-:W-:-:S04]  /*1090*/  IMAD R15, R16, R11, RZ ;  /* 0x0000000b100f7224 */ /* 0x000fc800078e02ff */
[----:B------:R-:W-:-:S04]  /*10a0*/  IMAD.WIDE.U32 R12, R14, R11, R12 ;  /* 0x0000000b0e0c7225 */ /* 0x000fc800078e000c */
[----:B------:R-:W-:-:S04]  /*10b0*/  IMAD.HI.U32 R14, R16, R11, RZ ;  /* 0x0000000b100e7227 */ /* 0x000fc800078e00ff */
[----:B------:R-:W-:-:S04]  /*10c0*/  IMAD.HI.U32 R12, P0, R16, R9, R12 ;  /* 0x00000009100c7227 */ /* 0x000fc8000780000c */
[----:B------:R-:W-:Y:S01]  /*10d0*/  IMAD.X R14, RZ, RZ, R14, P0 ;  /* 0x000000ffff0e7224 */ /* 0x000fe200000e060e */
[----:B------:R-:W-:-:S05]  /*10e0*/  IADD3 R15, P1, R15, R12, RZ ;  /* 0x0000000c0f0f7210 */ /* 0x000fca0007f3e0ff */
[----:B------:R-:W-:-:S04]  /*10f0*/  IMAD.WIDE.U32 R12, R15, R2, RZ ;  /* 0x000000020f0c7225 */ /* 0x000fc800078e00ff */
[----:B------:R-:W-:Y:S01]  /*1100*/  IMAD.X R17, RZ, RZ, R14, P1 ;  /* 0x000000ffff117224 */ /* 0x000fe200008e060e */
[----:B------:R-:W-:Y:S01]  /*1110*/  IADD3 R19, P1, -R12, R9, RZ ;  /* 0x000000090c137210 */ /* 0x000fe20007f3e1ff */
[----:B------:R-:W-:-:S03]  /*1120*/  IMAD R13, R15, R3, R13 ;  /* 0x000000030f0d7224 */ /* 0x000fc600078e020d */
[-C--:B------:R-:W-:Y:S01]  /*1130*/  ISETP.GE.U32.AND P0, PT, R19, R2.reuse, PT ;  /* 0x000000021300720c */ /* 0x080fe20003f06070 */
[----:B------:R-:W-:-:S05]  /*1140*/  IMAD R12, R17, R2, R13 ;  /* 0x00000002110c7224 */ /* 0x000fca00078e020d */
[----:B------:R-:W-:Y:S02]  /*1150*/  IADD3.X R13, ~R12, R11, RZ, P1, !PT ;  /* 0x0000000b0c0d7210 */ /* 0x000fe40000ffe5ff */
[----:B------:R-:W-:Y:S02]  /*1160*/  IADD3 R9, P1, R19, -R2, RZ ;  /* 0x8000000213097210 */ /* 0x000fe40007f3e0ff */
[----:B------:R-:W-:Y:S02]  /*1170*/  ISETP.GE.U32.AND.EX P0, PT, R13, R3, PT, P0 ;  /* 0x000000030d00720c */ /* 0x000fe40003f06100 */
[----:B------:R-:W-:Y:S01]  /*1180*/  IADD3 R12, P2, R15, 0x1, RZ ;  /* 0x000000010f0c7810 */ /* 0x000fe20007f5e0ff */
[----:B------:R-:W-:Y:S01]  /*1190*/  IMAD.X R11, R13, 0x1, ~R3, P1 ;  /* 0x000000010d0b7824 */ /* 0x000fe200008e0e03 */
[----:B------:R-:W-:Y:S02]  /*11a0*/  SEL R9, R9, R19, P0 ;  /* 0x0000001309097207 */ /* 0x000fe40000000000 */
[----:B------:R-:W-:Y:S01]  /*11b0*/  SEL R15, R12, R15, P0 ;  /* 0x0000000f0c0f7207 */ /* 0x000fe20000000000 */
[----:B------:R-:W-:Y:S01]  /*11c0*/  IMAD.X R14, RZ, RZ, R17, P2 ;  /* 0x000000ffff0e7224 */ /* 0x000fe200010e0611 */
[----:B------:R-:W-:-:S02]  /*11d0*/  SEL R11, R11, R13, P0 ;  /* 0x0000000d0b0b7207 */ /* 0x000fc40000000000 */
[----:B------:R-:W-:Y:S02]  /*11e0*/  ISETP.GE.U32.AND P1, PT, R9, R2, PT ;  /* 0x000000020900720c */ /* 0x000fe40003f26070 */
[----:B------:R-:W-:Y:S02]  /*11f0*/  SEL R12, R14, R17, P0 ;  /* 0x000000110e0c7207 */ /* 0x000fe40000000000 */
[----:B------:R-:W-:Y:S02]  /*1200*/  IADD3 R2, P2, R15, 0x1, RZ ;  /* 0x000000010f027810 */ /* 0x000fe40007f5e0ff */
[----:B------:R-:W-:Y:S02]  /*1210*/  ISETP.GE.U32.AND.EX P0, PT, R11, R3, PT, P1 ;  /* 0x000000030b00720c */ /* 0x000fe40003f06110 */
[----:B------:R-:W-:Y:S02]  /*1220*/  IADD3.X R3, RZ, R12, RZ, P2, !PT ;  /* 0x0000000cff037210 */ /* 0x000fe400017fe4ff */
[----:B------:R-:W-:-:S02]  /*1230*/  SEL R2, R2, R15, P0 ;  /* 0x0000000f02027207 */ /* 0x000fc40000000000 */
[----:B------:R-:W-:Y:S02]  /*1240*/  LOP3.LUT R11, R7, R5, RZ, 0x3c, !PT ;  /* 0x00000005070b7212 */ /* 0x000fe400078e3cff */
[----:B------:R-:W-:Y:S02]  /*1250*/  SEL R3, R3, R12, P0 ;  /* 0x0000000c03037207 */ /* 0x000fe40000000000 */
[-C--:B------:R-:W-:Y:S02]  /*1260*/  IADD3 R9, P2, RZ, -R2.reuse, RZ ;  /* 0x80000002ff097210 */ /* 0x080fe40007f5e0ff */
[----:B------:R-:W-:Y:S02]  /*1270*/  ISETP.GE.AND P1, PT, R11, RZ, PT ;  /* 0x000000ff0b00720c */ /* 0x000fe40003f26270 */
[----:B------:R-:W-:Y:S01]  /*1280*/  ISETP.NE.U32.AND P0, PT, R10, RZ, PT ;  /* 0x000000ff0a00720c */ /* 0x000fe20003f05070 */
[----:B------:R-:W-:Y:S01]  /*1290*/  IMAD.X R10, RZ, RZ, ~R3, P2 ;  /* 0x000000ffff0a7224 */ /* 0x000fe200010e0e03 */
[----:B------:R-:W-:Y:S01]  /*12a0*/  SEL R2, R9, R2, !P1 ;  /* 0x0000000209027207 */ /* 0x000fe20004800000 */
[----:B------:R-:W-:Y:S01]  /*12b0*/  IMAD.MOV.U32 R9, RZ, RZ, 0x0 ;  /* 0x00000000ff097424 */ /* 0x000fe200078e00ff */
[----:B------:R-:W-:-:S02]  /*12c0*/  ISETP.NE.AND.EX P0, PT, R7, RZ, PT, P0 ;  /* 0x000000ff0700720c */ /* 0x000fc40003f05300 */
[----:B------:R-:W-:Y:S02]  /*12d0*/  SEL R3, R10, R3, !P1 ;  /* 0x000000030a037207 */ /* 0x000fe40004800000 */
[----:B------:R-:W-:Y:S02]  /*12e0*/  SEL R2, R2, 0xffffffff, P0 ;  /* 0xffffffff02027807 */ /* 0x000fe40000000000 */
[----:B------:R-:W-:Y:S01]  /*12f0*/  SEL R3, R3, 0xffffffff, P0 ;  /* 0xffffffff03037807 */ /* 0x000fe20000000000 */
[----:B------:R-:W-:Y:S06]  /*1300*/  RET.REL.NODEC R8 `(_ZN2at6native54_GLOBAL__N__757059ea_21_ReplicationPadding_cu_4a93dcdf32replication_pad_forward_kernel3dIN3c108BFloat16EEEvNS_27GenericPackedTensorAccessorIKT_Lm5ENS_16DefaultPtrTraitsElEENS5_IS6_Lm5ES8_lEEiiiii) ;  /* 0xffffffec083c7950 */ /* 0x000fec0003c3ffff */
        .weak           $__internal_1_$__cuda_sm20_rem_s64
        .type           $__internal_1_$__cuda_sm20_rem_s64,@function
        .size           $__internal_1_$__cuda_sm20_rem_s64,(.L_x_312 - $__internal_1_$__cuda_sm20_rem_s64)
$__internal_1_$__cuda_sm20_rem_s64:
[----:B------:R-:W-:Y:S02]  /*1310*/  ULDC.64 UR6, c[0x0][0x288] ;  /* 0x0000a20000067ab9 */ /* 0x000fe40000000a00 */
[----:B------:R-:W-:Y:S02]  /*1320*/  UIADD3 UR4, UP1, URZ, -UR6, URZ ;  /* 0x800000063f047290 */ /* 0x000fe4000ff3e03f */
[----:B------:R-:W-:Y:S02]  /*1330*/  UISETP.GE.AND UP0, UPT, UR7, URZ, UPT ;  /* 0x0000003f0700728c */ /* 0x000fe4000bf06270 */
[----:B------:R-:W-:Y:S02]  /*1340*/  UIADD3.X UR5, URZ, ~UR7, URZ, UP1, !UPT ;  /* 0x800000073f057290 */ /* 0x000fe40008ffe43f */
[----:B------:R-:W-:Y:S02]  /*1350*/  USEL UR4, UR4, UR6, !UP0 ;  /* 0x0000000604047287 */ /* 0x000fe4000c000000 */
[----:B------:R-:W-:-:S09]  /*1360*/  USEL UR5, UR5, UR7, !UP0 ;  /* 0x0000000705057287 */ /* 0x000fd2000c000000 */
[----:B------:R-:W0:Y:S08]  /*1370*/  I2F.U64.RP R7, UR4 ;  /* 0x0000000400077d12 */ /* 0x000e300008309000 */
[----:B0-----:R-:W0:Y:S02]  /*1380*/  MUFU.RCP R7, R7 ;  /* 0x0000000700077308 */ /* 0x001e240000001000 */
[----:B0-----:R-:W-:-:S06]  /*1390*/  IADD3 R8, R7, 0x1ffffffe, RZ ;  /* 0x1ffffffe07087810 */ /* 0x001fcc0007ffe0ff */
[----:B------:R-:W0:Y:S02]  /*13a0*/  F2I.U64.TRUNC R8, R8 ;  /* 0x0000000800087311 */ /* 0x000e24000020d800 */
[----:B0-----:R-:W-:-:S04]  /*13b0*/  IMAD.WIDE.U32 R10, R8, UR4, RZ ;  /* 0x00000004080a7c25 */ /* 0x001fc8000f8e00ff */
[----:B------:R-:W-:Y:S01]  /*13c0*/  IMAD R11, R8, UR5, R11 ;  /* 0x00000005080b7c24 */ /* 0x000fe2000f8e020b */
[----:B------:R-:W-:-:S03]  /*13d0*/  IADD3 R13, P0, RZ, -R10, RZ ;  /* 0x8000000aff0d7210 */ /* 0x000fc60007f1e0ff */
[----:B------:R-:W-:Y:S02]  /*13e0*/  IMAD R11, R9, UR4, R11 ;  /* 0x00000004090b7c24 */ /* 0x000fe4000f8e020b */
[----:B------:R-:W-:-:S04]  /*13f0*/  IMAD.HI.U32 R10, R8, R13, RZ ;  /* 0x0000000d080a7227 */ /* 0x000fc800078e00ff */
[----:B------:R-:W-:Y:S02]  /*1400*/  IMAD.X R15, RZ, RZ, ~R11, P0 ;  /* 0x000000ffff0f7224 */ /* 0x000fe400000e0e0b */
[----:B------:R-:W-:Y:S02]  /*1410*/  IMAD.MOV.U32 R11, RZ, RZ, R8 ;  /* 0x000000ffff0b7224 */ /* 0x000fe400078e0008 */
[-C--:B------:R-:W-:Y:S02]  /*1420*/  IMAD R17, R9, R15.reuse, RZ ;  /* 0x0000000f09117224 */ /* 0x080fe400078e02ff */
[----:B------:R-:W-:-:S04]  /*1430*/  IMAD.WIDE.U32 R10, P0, R8, R15, R10 ;  /* 0x0000000f080a7225 */ /* 0x000fc8000780000a */
[----:B------:R-:W-:-:S04]  /*1440*/  IMAD.HI.U32 R7, R9, R15, RZ ;  /* 0x0000000f09077227 */ /* 0x000fc800078e00ff */
[----:B------:R-:W-:Y:S01]  /*1450*/  IMAD.HI.U32 R10, P1, R9, R13, R10 ;  /* 0x0000000d090a7227 */ /* 0x000fe2000782000a */
[----:B------:R-:W-:Y:S02]  /*1460*/  IADD3.X R7, R7, R9, RZ, P0, !PT ;  /* 0x0000000907077210 */ /* 0x000fe400007fe4ff */
[----:B------:R-:W-:Y:S02]  /*1470*/  IADD3 R13, P4, RZ, -R6, RZ ;  /* 0x80000006ff0d7210 */ /* 0x000fe40007f9e0ff */
[----:B------:R-:W-:-:S04]  /*1480*/  IADD3 R11, P2, R17, R10, RZ ;  /* 0x0000000a110b7210 */ /* 0x000fc80007f5e0ff */
[----:B------:R-:W-:Y:S01]  /*1490*/  IADD3.X R7, RZ, RZ, R7, P2, P1 ;  /* 0x000000ffff077210 */ /* 0x000fe200017e2407 */
[----:B------:R-:W-:Y:S01]  /*14a0*/  IMAD.WIDE.U32 R8, R11, UR4, RZ ;  /* 0x000000040b087c25 */ /* 0x000fe2000f8e00ff */
[----:B------:R-:W-:-:S03]  /*14b0*/  ISETP.GE.AND P1, PT, R3, RZ, PT ;  /* 0x000000ff0300720c */ /* 0x000fc60003f26270 */
[----:B------:R-:W-:Y:S01]  /*14c0*/  IMAD R10, R11, UR5, R9 ;  /* 0x000000050b0a7c24 */ /* 0x000fe2000f8e0209 */
[----:B------:R-:W-:-:S03]  /*14d0*/  IADD3 R9, P0, RZ, -R8, RZ ;  /* 0x80000008ff097210 */ /* 0x000fc60007f1e0ff */
[----:B------:R-:W-:Y:S02]  /*14e0*/  IMAD R8, R7, UR4, R10 ;  /* 0x0000000407087c24 */ /* 0x000fe4000f8e020a */
[----:B------:R-:W-:-:S04]  /*14f0*/  IMAD.HI.U32 R10, R11, R9, RZ ;  /* 0x000000090b0a7227 */ /* 0x000fc800078e00ff */
[----:B------:R-:W-:-:S04]  /*1500*/  IMAD.X R8, RZ, RZ, ~R8, P0 ;  /* 0x000000ffff087224 */ /* 0x000fc800000e0e08 */
[----:B------:R-:W-:-:S04]  /*1510*/  IMAD.WIDE.U32 R10, P0, R11, R8, R10 ;  /* 0x000000080b0a7225 */ /* 0x000fc8000780000a */
[C---:B------:R-:W-:Y:S02]  /*1520*/  IMAD R12, R7.reuse, R8, RZ ;  /* 0x00000008070c7224 */ /* 0x040fe400078e02ff */
[----:B------:R-:W-:Y:S01]  /*1530*/  IMAD.HI.U32 R9, P2, R7, R9, R10 ;  /* 0x0000000907097227 */ /* 0x000fe2000784000a */
[----:B------:R-:W-:-:S03]  /*1540*/  SEL R10, R13, R6, !P1 ;  /* 0x000000060d0a7207 */ /* 0x000fc60004800000 */
[----:B------:R-:W-:Y:S01]  /*1550*/  IMAD.HI.U32 R8, R7, R8, RZ ;  /* 0x0000000807087227 */ /* 0x000fe200078e00ff */
[----:B------:R-:W-:-:S03]  /*1560*/  IADD3 R9, P3, R12, R9, RZ ;  /* 0x000000090c097210 */ /* 0x000fc60007f7e0ff */
[----:B------:R-:W-:Y:S01]  /*1570*/  IMAD.X R12, RZ, RZ, ~R3, P4 ;  /* 0x000000ffff0c7224 */ /* 0x000fe200020e0e03 */
[----:B------:R-:W-:Y:S01]  /*1580*/  IADD3.X R7, R8, R7, RZ, P0, !PT ;  /* 0x0000000708077210 */ /* 0x000fe200007fe4ff */
[----:B------:R-:W-:-:S03]  /*1590*/  IMAD.HI.U32 R6, R9, R10, RZ ;  /* 0x0000000a09067227 */ /* 0x000fc600078e00ff */
[----:B------:R-:W-:Y:S02]  /*15a0*/  SEL R12, R12, R3, !P1 ;  /* 0x000000030c0c7207 */ /* 0x000fe40004800000 */
[----:B------:R-:W-:Y:S01]  /*15b0*/  IADD3.X R3, RZ, RZ, R7, P3, P2 ;  /* 0x000000ffff037210 */ /* 0x000fe20001fe4407 */
[----:B------:R-:W-:Y:S02]  /*15c0*/  IMAD.MOV.U32 R7, RZ, RZ, RZ ;  /* 0x000000ffff077224 */ /* 0x000fe400078e00ff */
[----:B------:R-:W-:-:S04]  /*15d0*/  IMAD.WIDE.U32 R6, R9, R12, R6 ;  /* 0x0000000c09067225 */ /* 0x000fc800078e0006 */
[C---:B------:R-:W-:Y:S02]  /*15e0*/  IMAD R9, R3.reuse, R12, RZ ;  /* 0x0000000c03097224 */ /* 0x040fe400078e02ff */
[----:B------:R-:W-:-:S04]  /*15f0*/  IMAD.HI.U32 R6, P0, R3, R10, R6 ;  /* 0x0000000a03067227 */ /* 0x000fc80007800006 */
[----:B------:R-:W-:Y:S01]  /*1600*/  IMAD.HI.U32 R3, R3, R12, RZ ;  /* 0x0000000c03037227 */ /* 0x000fe200078e00ff */
[----:B------:R-:W-:-:S03]  /*1610*/  IADD3 R9, P2, R9, R6, RZ ;  /* 0x0000000609097210 */ /* 0x000fc60007f5e0ff */
[----:B------:R-:W-:Y:S02]  /*1620*/  IMAD.X R3, RZ, RZ, R3, P0 ;  /* 0x000000ffff037224 */ /* 0x000fe400000e0603 */
[----:B------:R-:W-:-:S03]  /*1630*/  IMAD.WIDE.U32 R6, R9, UR4, RZ ;  /* 0x0000000409067c25 */ /* 0x000fc6000f8e00ff */
[----:B------:R-:W-:Y:S01]  /*1640*/  IADD3.X R3, RZ, R3, RZ, P2, !PT ;  /* 0x00000003ff037210 */ /* 0x000fe200017fe4ff */
[----:B------:R-:W-:Y:S01]  /*1650*/  IMAD R8, R9, UR5, R7 ;  /* 0x0000000509087c24 */ /* 0x000fe2000f8e0207 */
[----:B------:R-:W-:-:S03]  /*1660*/  IADD3 R6, P2, -R6, R10, RZ ;  /* 0x0000000a06067210 */ /* 0x000fc60007f5e1ff */
[----:B------:R-:W-:Y:S01]  /*1670*/  IMAD R3, R3, UR4, R8 ;  /* 0x0000000403037c24 */ /* 0x000fe2000f8e0208 */
[----:B------:R-:W-:-:S03]  /*1680*/  ISETP.GE.U32.AND P0, PT, R6, UR4, PT ;  /* 0x0000000406007c0c */ /* 0x000fc6000bf06070 */
[----:B------:R-:W-:Y:S01]  /*1690*/  IMAD.X R8, R12, 0x1, ~R3, P2 ;  /* 0x000000010c087824 */ /* 0x000fe200010e0e03 */
[----:B------:R-:W-:-:S04]  /*16a0*/  IADD3 R3, P2, R6, -UR4, RZ ;  /* 0x8000000406037c10 */ /* 0x000fc8000ff5e0ff */
[C---:B------:R-:W-:Y:S02]  /*16b0*/  ISETP.GE.U32.AND.EX P0, PT, R8.reuse, UR5, PT, P0 ;  /* 0x0000000508007c0c */ /* 0x040fe4000bf06100 */
[----:B------:R-:W-:Y:S02]  /*16c0*/  IADD3.X R7, R8, ~UR5, RZ, P2, !PT ;  /* 0x8000000508077c10 */ /* 0x000fe400097fe4ff */
[----:B------:R-:W-:Y:S02]  /*16d0*/  SEL R3, R3, R6, P0 ;  /* 0x0000000603037207 */ /* 0x000fe40000000000 */
[----:B------:R-:W-:Y:S02]  /*16e0*/  SEL R7, R7, R8, P0 ;  /* 0x0000000807077207 */ /* 0x000fe40000000000 */
[C---:B------:R-:W-:Y:S01]  /*16f0*/  ISETP.GE.U32.AND P0, PT, R3.reuse, UR4, PT ;  /* 0x0000000403007c0c */ /* 0x040fe2000bf06070 */
[----:B------:R-:W-:-:S03]  /*1700*/  VIADD R6, R3, -UR4 ;  /* 0x8000000403067c36 */ /* 0x000fc60008000000 */
[----:B------:R-:W-:-:S04]  /*1710*/  ISETP.GE.U32.AND.EX P0, PT, R7, UR5, PT, P0 ;  /* 0x0000000507007c0c */ /* 0x000fc8000bf06100 */
[----:B------:R-:W-:Y:S02]  /*1720*/  SEL R6, R6, R3, P0 ;  /* 0x0000000306067207 */ /* 0x000fe40000000000 */
[----:B------:R-:W-:Y:S02]  /*1730*/  ISETP.NE.U32.AND P0, PT, RZ, UR6, PT ;  /* 0x00000006ff007c0c */ /* 0x000fe4000bf05070 */
[-C--:B------:R-:W-:Y:S02]  /*1740*/  IADD3 R3, RZ, -R6.reuse, RZ ;  /* 0x80000006ff037210 */ /* 0x080fe40007ffe0ff */
[----:B------:R-:W-:Y:S02]  /*1750*/  ISETP.NE.AND.EX P0, PT, RZ, UR7, PT, P0 ;  /* 0x00000007ff007c0c */ /* 0x000fe4000bf05300 */
[----:B------:R-:W-:Y:S01]  /*1760*/  SEL R6, R3, R6, !P1 ;  /* 0x0000000603067207 */ /* 0x000fe20004800000 */
[----:B------:R-:W-:-:S03]  /*1770*/  IMAD.MOV.U32 R3, RZ, RZ, 0x0 ;  /* 0x00000000ff037424 */ /* 0x000fc600078e00ff */
[----:B------:R-:W-:Y:S01]  /*1780*/  SEL R6, R6, 0xffffffff, P0 ;  /* 0xffffffff06067807 */ /* 0x000fe20000000000 */
[----:B------:R-:W-:Y:S06]  /*1790*/  RET.REL.NODEC R2 `(_ZN2at6native54_GLOBAL__N__757059ea_21_ReplicationPadding_cu_4a93dcdf32replication_pad_forward_kernel3dIN3c108BFloat16EEEvNS_27GenericPackedTensorAccessorIKT_Lm5ENS_16DefaultPtrTraitsElEENS5_IS6_Lm5ES8_lEEiiiii) ;  /* 0xffffffe802187950 */ /* 0x000fec0003c3ffff */
.L_x_9:
[----:B------:R-:W-:-:S00]  /*17a0*/  BRA `(.L_x_9) ;  /* 0xfffffffc00fc7947 */ /* 0x000fc0000383ffff */
[----:B------:R-:W-:-:S00]  /*17b0*/  NOP ;  /* 0x0000000000007918 */ /* 0x000fc00000000000 */
        /* <DEDUP_REMOVED lines=12> */
.L_x_312:


//--------------------- .text._ZN2at6native54_GLOBAL__N__757059ea_21_ReplicationPadding_cu_4a93dcdf32replication_pad_forward_kernel3dIN3c104HalfEEEvNS_27GenericPackedTensorAccessorIKT_Lm5ENS_16DefaultPtrTraitsElEENS5_IS6_Lm5ES8_lEEiiiii --------------------------
	.section	.text._ZN2at6native54_GLOBAL__N__757059ea_21_ReplicationPadding_cu_4a93dcdf32replication_pad_forward_kernel3dIN3c104HalfEEEvNS_27GenericPackedTensorAccessorIKT_Lm5ENS_16DefaultPtrTraitsElEENS5_IS6_Lm5ES8_lEEiiiii,"ax",@progbits
	.align	128
.text._ZN2at6native54_GLOBAL__N__757059ea_21_ReplicationPadding_cu_4a93dcdf32replication_pad_forward_kernel3dIN3c104HalfEEEvNS_27GenericPackedTensorAccessorIKT_Lm5ENS_16DefaultPtrTraitsElEENS5_IS6_Lm5ES8_lEEiiiii:
        .type           _ZN2at6native54_GLOBAL__N__757059ea_21_ReplicationPadding_cu_4a93dcdf32replication_pad_forward_kernel3dIN3c104HalfEEEvNS_27GenericPackedTensorAccessorIKT_Lm5ENS_16DefaultPtrTraitsElEENS5_IS6_Lm5ES8_lEEiiiii,@function
        .size           _ZN2at6native54_GLOBAL__N__757059ea_21_ReplicationPadding_cu_4a93dcdf32replication_pad_forward_kernel3dIN3c104HalfEEEvNS_27GenericPackedTensorAccessorIKT_Lm5ENS_16DefaultPtrTraitsElEENS5_IS6_Lm5ES8_lEEiiiii,(.L_x_315 - _ZN2at6native54_GLOBAL__N__757059ea_21_ReplicationPadding_cu_4a93dcdf32replication_pad_forward_kernel3dIN3c104HalfEEEvNS_27GenericPackedTensorAccessorIKT_Lm5ENS_16DefaultPtrTraitsElEENS5_IS6_Lm5ES8_lEEiiiii)
        .other          _ZN2at6native54_GLOBAL__N__757059ea_21_ReplicationPadding_cu_4a93dcdf32replication_pad_forward_kernel3dIN3c104HalfEEEvNS_27GenericPackedTensorAccessorIKT_Lm5ENS_16DefaultPtrTraitsElEENS5_IS6_Lm5ES8_lEEiiiii,@"STO_CUDA_ENTRY STV_DEFAULT"
_ZN2at6native54_GLOBAL__N__757059ea_21_ReplicationPadding_cu_4a93dcdf32replication_pad_forward_kernel3dIN3c104HalfEEEvNS_27GenericPackedTensorAccessorIKT_Lm5ENS_16DefaultPtrTraitsElEENS5_IS6_Lm5ES8_lEEiiiii:
        /* <DEDUP_REMOVED lines=29> */
[----:B------:R-:W-:Y:S05]  /*01d0*/  CALL.REL.NOINC `($__internal_2_$__cuda_sm20_div_s64) ;  /* 0x0000000c00007944 */ /* 0x000fea0003c00000 */
[----:B------:R-:W-:Y:S01]  /*01e0*/  IADD3 R7, -R2, RZ, RZ ;  /* 0x000000ff02077210 */ /* 0x000fe20007ffe1ff */
[----:B------:R-:W-:-:S04]  /*01f0*/  ULDC UR4, c[0x0][0x290] ;  /* 0x0000a40000047ab9 */ /* 0x000fc80000000800 */
[----:B------:R-:W-:Y:S01]  /*0200*/  IMAD R0, R7, UR4, R4 ;  /* 0x0000000407007c24 */ /* 0x000fe2000f8e0204 */
[----:B------:R-:W-:Y:S06]  /*0210*/  BRA `(.L_x_12) ;  /* 0x0000000000547947 */ /* 0x000fec0003800000 */
.L_x_11:
        /* <DEDUP_REMOVED lines=21> */
.L_x_12:
[----:B------:R-:W-:Y:S05]  /*0370*/  BSYNC B0 ;  /* 0x0000000000007941 */ /* 0x000fea0003800000 */
.L_x_10:
[----:B------:R-:W-:Y:S01]  /*0380*/  ULDC UR4, c[0x0][0x28c] ;  /* 0x0000a30000047ab9 */ /* 0x000fe20000000800 */
[----:B------:R-:W-:Y:S01]  /*0390*/  BSSY B0, `(.L_x_13) ;  /* 0x000001b000007945 */ /* 0x000fe20003800000 */
[----:B------:R-:W-:-:S04]  /*03a0*/  LOP3.LUT R6, R3, UR4, RZ, 0xfc, !PT ;  /* 0x0000000403067c12 */ /* 0x000fc8000f8efcff */
[----:B------:R-:W-:-:S13]  /*03b0*/  ISETP.NE.U32.AND P0, PT, R6, RZ, PT ;  /* 0x000000ff0600720c */ /* 0x000fda0003f05070 */
[----:B------:R-:W-:Y:S05]  /*03c0*/  @!P0 BRA `(.L_x_14) ;  /* 0x0000000000108947 */ /* 0x000fea0003800000 */
[----:B------:R-:W-:Y:S01]  /*03d0*/  IMAD.MOV.U32 R6, RZ, RZ, R2 ;  /* 0x000000ffff067224 */ /* 0x000fe200078e0002 */
[----:B------:R-:W-:-:S07]  /*03e0*/  MOV R2, 0x400 ;  /* 0x0000040000027802 */ /* 0x000fce0000000f00 */
[----:B------:R-:W-:Y:S05]  /*03f0*/  CALL.REL.NOINC `($__internal_3_$__cuda_sm20_rem_s64) ;  /* 0x0000000c00c47944 */ /* 0x000fea0003c00000 */
[----:B------:R-:W-:Y:S05]  /*0400*/  BRA `(.L_x_15) ;  /* 0x00000000004c7947 */ /* 0x000fea0003800000 */
.L_x_14:
        /* <DEDUP_REMOVED lines=19> */
.L_x_15:
[----:B------:R-:W-:Y:S05]  /*0540*/  BSYNC B0 ;  /* 0x0000000000007941 */ /* 0x000fea0003800000 */
.L_x_13:
        /* <DEDUP_REMOVED lines=15> */
[----:B------:R-:W-:Y:S05]  /*0640*/  CALL.REL.NOINC `($__internal_2_$__cuda_sm20_div_s64) ;  /* 0x0000000400e47944 */ /* 0x000fea0003c00000 */
[----:B------:R-:W-:Y:S05]  /*0650*/  BRA `(.L_x_18) ;  /* 0x0000000000487947 */ /* 0x000fea0003800000 */
.L_x_17:
        /* <DEDUP_REMOVED lines=18> */
.L_x_18:
[----:B------:R-:W-:Y:S05]  /*0780*/  BSYNC B0 ;  /* 0x0000000000007941 */ /* 0x000fea0003800000 */
.L_x_16:
        /* <DEDUP_REMOVED lines=101> */
        .weak           $__internal_2_$__cuda_sm20_div_s64
        .type           $__internal_2_$__cuda_sm20_div_s64,@function
        .size           $__internal_2_$__cuda_sm20_div_s64,($__internal_3_$__cuda_sm20_rem_s64 - $__internal_2_$__cuda_sm20_div_s64)
$__internal_2_$__cuda_sm20_div_s64:
        /* <DEDUP_REMOVED lines=82> */
[----:B------:R-:W-:Y:S06]  /*1300*/  RET.REL.NODEC R8 `(_ZN2at6native54_GLOBAL__N__757059ea_21_ReplicationPadding_cu_4a93dcdf32replication_pad_forward_kernel3dIN3c104HalfEEEvNS_27GenericPackedTensorAccessorIKT_Lm5ENS_16DefaultPtrTraitsElEENS5_IS6_Lm5ES8_lEEiiiii) ;  /* 0xffffffec083c7950 */ /* 0x000fec0003c3ffff */
        .weak           $__internal_3_$__cuda_sm20_rem_s64
        .type           $__internal_3_$__cuda_sm20_rem_s64,@function
        .size           $__internal_3_$__cuda_sm20_rem_s64,(.L_x_315 - $__internal_3_$__cuda_sm20_rem_s64)
$__internal_3_$__cuda_sm20_rem_s64:
        /* <DEDUP_REMOVED lines=72> */
[----:B------:R-:W-:Y:S06]  /*1790*/  RET.REL.NODEC R2 `(_ZN2at6native54_GLOBAL__N__757059ea_21_ReplicationPadding_cu_4a93dcdf32replication_pad_forward_kernel3dIN3c104HalfEEEvNS_27GenericPackedTensorAccessorIKT_Lm5ENS_16DefaultPtrTraitsElEENS5_IS6_Lm5ES8_lEEiiiii) ;  /* 0xffffffe802187950 */ /* 0x000fec0003c3ffff */
.L_x_19:
        /* <DEDUP_REMOVED lines=14> */
.L_x_315:


//--------------------- .text._ZN2at6native54_GLOBAL__N__757059ea_21_ReplicationPadding_cu_4a93dcdf32replication_pad_forward_kernel3dIN3c107complexIfEEEEvNS_27GenericPackedTensorAccessorIKT_Lm5ENS_16DefaultPtrTraitsElEENS6_IS7_Lm5ES9_lEEiiiii --------------------------
	.section	.text._ZN2at6native54_GLOBAL__N__757059ea_21_ReplicationPadding_cu_4a93dcdf32replication_pad_forward_kernel3dIN3c107complexIfEEEEvNS_27GenericPackedTensorAccessorIKT_Lm5ENS_16DefaultPtrTraitsElEENS6_IS7_Lm5ES9_lEEiiiii,"ax",@progbits
	.align	128
.text._ZN2at6native54_GLOBAL__N__757059ea_21_ReplicationPadding_cu_4a93dcdf32replication_pad_forward_kernel3dIN3c107complexIfEEEEvNS_27GenericPackedTensorAccessorIKT_Lm5ENS_16DefaultPtrTraitsElEENS6_IS7_Lm5ES9_lEEiiiii:
        .type           _ZN2at6native54_GLOBAL__N__757059ea_21_ReplicationPadding_cu_4a93dcdf32replication_pad_forward_kernel3dIN3c107complexIfEEEEvNS_27GenericPackedTensorAccessorIKT_Lm5ENS_16DefaultPtrTraitsElEENS6_IS7_Lm5ES9_lEEiiiii,@function
        .size           _ZN2at6native54_GLOBAL__N__757059ea_21_ReplicationPadding_cu_4a93dcdf32replication_pad_forward_kernel3dIN3c107complexIfEEEEvNS_27GenericPackedTensorAccessorIKT_Lm5ENS_16DefaultPtrTraitsElEENS6_IS7_Lm5ES9_lEEiiiii,(.L_x_318 - _ZN2at6native54_GLOBAL__N__757059ea_21_ReplicationPadding_cu_4a93dcdf32replication_pad_forward_kernel3dIN3c107complexIfEEEEvNS_27GenericPackedTensorAccessorIKT_Lm5ENS_16DefaultPtrTraitsElEENS6_IS7_Lm5ES9_lEEiiiii)
        .other          _ZN2at6native54_GLOBAL__N__757059ea_21_ReplicationPadding_cu_4a93dcdf32replication_pad_forward_kernel3dIN3c107complexIfEEEEvNS_27GenericPackedTensorAccessorIKT_Lm5ENS_16DefaultPtrTraitsElEENS6_IS7_Lm5ES9_lEEiiiii,@"STO_CUDA_ENTRY STV_DEFAULT"
_ZN2at6native54_GLOBAL__N__757059ea_21_ReplicationPadding_cu_4a93dcdf32replication_pad_forward_kernel3dIN3c107complexIfEEEEvNS_27GenericPackedTensorAccessorIKT_Lm5ENS_16DefaultPtrTraitsElEENS6_IS7_Lm5ES9_lEEiiiii:
        /* <DEDUP_REMOVED lines=29> */
[----:B------:R-:W-:Y:S05]  /*01d0*/  CALL.REL.NOINC `($__internal_4_$__cuda_sm20_div_s64) ;  /* 0x0000000800fc7944 */ /* 0x000fea0003c00000 */
[----:B------:R-:W-:Y:S01]  /*01e0*/  IADD3 R0, -R2, RZ, RZ ;  /* 0x000000ff02007210 */ /* 0x000fe20007ffe1ff */
[----:B------:R-:W-:-:S04]  /*01f0*/  ULDC UR4, c[0x0][0x290] ;  /* 0x0000a40000047ab9 */ /* 0x000fc80000000800 */
[----:B------:R-:W-:Y:S01]  /*0200*/  IMAD R0, R0, UR4, R5 ;  /* 0x0000000400007c24 */ /* 0x000fe2000f8e0205 */
[----:B------:R-:W-:Y:S06]  /*0210*/  BRA `(.L_x_22) ;  /* 0x0000000000547947 */ /* 0x000fec0003800000 */
.L_x_21:
[----:B------:R-:W0:Y:S01]  /*0220*/  I2F.U32.RP R0, UR8 ;  /* 0x0000000800007d06 */ /* 0x000e220008209000 */
[----:B------:R-:W-:-:S07]  /*0230*/  ISETP.NE.U32.AND P2, PT, RZ, UR8, PT ;  /* 0x00000008ff007c0c */ /* 0x000fce000bf45070 */
[----:B0-----:R-:W0:Y:S02]  /*0240*/  MUFU.RCP R0, R0 ;  /* 0x0000000000007308 */ /* 0x001e240000001000 */
[----:B0-----:R-:W-:-:S06]  /*0250*/  VIADD R2, R0, 0xffffffe ;  /* 0x0ffffffe00027836 */ /* 0x001fcc0000000000 */
        /* <DEDUP_REMOVED lines=11> */
[----:B------:R-:W-:Y:S01]  /*0310*/  ISETP.GE.U32.AND P1, PT, R3, UR8, PT ;  /* 0x0000000803007c0c */ /* 0x000fe2000bf26070 */
[----:B------:R-:W-:-:S12]  /*0320*/  IMAD.MOV.U32 R3, RZ, RZ, RZ ;  /* 0x000000ffff037224 */ /* 0x000fd800078e00ff */
[----:B------:R-:W-:Y:S01]  /*0330*/  @P1 VIADD R2, R2, 0x1 ;  /* 0x0000000102021836 */ /* 0x000fe20000000000 */
[----:B------:R-:W-:-:S04]  /*0340*/  @!P2 LOP3.LUT R2, RZ, UR8, RZ, 0x33, !PT ;  /* 0x00000008ff02ac12 */ /* 0x000fc8000f8e33ff */
[----:B------:R-:W-:-:S05]  /*0350*/  IADD3 R0, -R2, RZ, RZ ;  /* 0x000000ff02007210 */ /* 0x000fca0007ffe1ff */
[----:B------:R-:W-:-:S07]  /*0360*/  IMAD R0, R0, UR8, R5 ;  /* 0x0000000800007c24 */ /* 0x000fce000f8e0205 */
.L_x_22:
[----:B------:R-:W-:Y:S05]  /*0370*/  BSYNC B0 ;  /* 0x0000000000007941 */ /* 0x000fea0003800000 */
.L_x_20:
[----:B------:R-:W-:Y:S01]  /*0380*/  ULDC UR4, c[0x0][0x28c] ;  /* 0x0000a30000047ab9 */ /* 0x000fe20000000800 */
[----:B------:R-:W-:Y:S01]  /*0390*/  BSSY B0, `(.L_x_23) ;  /* 0x000001a000007945 */ /* 0x000fe20003800000 */
[----:B------:R-:W-:-:S04]  /*03a0*/  LOP3.LUT R4, R3, UR4, RZ, 0xfc, !PT ;  /* 0x0000000403047c12 */ /* 0x000fc8000f8efcff */
[----:B------:R-:W-:-:S13]  /*03b0*/  ISETP.NE.U32.AND P0, PT, R4, RZ, PT ;  /* 0x000000ff0400720c */ /* 0x000fda0003f05070 */
[----:B------:R-:W-:Y:S05]  /*03c0*/  @!P0 BRA `(.L_x_24) ;  /* 0x0000000000108947 */ /* 0x000fea0003800000 */
[----:B------:R-:W-:Y:S01]  /*03d0*/  IMAD.MOV.U32 R4, RZ, RZ, R2 ;  /* 0x000000ffff047224 */ /* 0x000fe200078e0002 */
[----:B------:R-:W-:-:S07]  /*03e0*/  MOV R2, 0x400 ;  /* 0x0000040000027802 */ /* 0x000fce0000000f00 */
[----:B------:R-:W-:Y:S05]  /*03f0*/  CALL.REL.NOINC `($__internal_5_$__cuda_sm20_rem_s64) ;  /* 0x0000000c00c07944 */ /* 0x000fea0003c00000 */
[----:B------:R-:W-:Y:S05]  /*0400*/  BRA `(.L_x_25) ;  /* 0x0000000000487947 */ /* 0x000fea0003800000 */
.L_x_24:
[----:B------:R-:W-:Y:S02]  /*0410*/  ULDC UR4, c[0x0][0x288] ;  /* 0x0000a20000047ab9 */ /* 0x000fe40000000800 */
        /* <DEDUP_REMOVED lines=13> */
[----:B------:R-:W-:-:S05]  /*04f0*/  @P0 VIADD R4, R4, -UR4 ;  /* 0x8000000404040c36 */ /* 0x000fca0008000000 */
[----:B------:R-:W-:-:S13]  /*0500*/  ISETP.GE.U32.AND P0, PT, R4, UR4, PT ;  /* 0x0000000404007c0c */ /* 0x000fda000bf06070 */
[----:B------:R-:W-:Y:S01]  /*0510*/  @P0 VIADD R4, R4, -UR4 ;  /* 0x8000000404040c36 */ /* 0x000fe20008000000 */
[----:B------:R-:W-:-:S07]  /*0520*/  @!P1 LOP3.LUT R4, RZ, UR4, RZ, 0x33, !PT ;  /* 0x00000004ff049c12 */ /* 0x000fce000f8e33ff */
.L_x_25:
[----:B------:R-:W-:Y:S05]  /*0530*/  BSYNC B0 ;  /* 0x0000000000007941 */ /* 0x000fea0003800000 */
.L_x_23:
        /* <DEDUP_REMOVED lines=15> */
[----:B------:R-:W-:Y:S05]  /*0630*/  CALL.REL.NOINC `($__internal_4_$__cuda_sm20_div_s64) ;  /* 0x0000000400e47944 */ /* 0x000fea0003c00000 */
[----:B------:R-:W-:Y:S05]  /*0640*/  BRA `(.L_x_28) ;  /* 0x0000000000487947 */ /* 0x000fea0003800000 */
.L_x_27:
        /* <DEDUP_REMOVED lines=18> */
.L_x_28:
[----:B------:R-:W-:Y:S05]  /*0770*/  BSYNC B0 ;  /* 0x0000000000007941 */ /* 0x000fea0003800000 */
.L_x_26:
        /* <DEDUP_REMOVED lines=59> */
[----:B------:R-:W-:Y:S01]  /*0b30*/  ULDC.64 UR8, c[0x0][0x250] ;  /* 0x0000940000087ab9 */ /* 0x000fe20000000a00 */
[----:B------:R-:W0:Y:S02]  /*0b40*/  LDC.64 R10, c[0x0][0x2b8] ;  /* 0x0000ae00ff0a7b82 */ /* 0x000e240000000a00 */
[----:B------:R-:W-:-:S02]  /*0b50*/  IMAD R8, R8, UR8, RZ ;  /* 0x0000000808087c24 */ /* 0x000fc4000f8e02ff */
[----:B------:R-:W-:Y:S02]  /*0b60*/  IMAD.IADD R7, R7, 0x1, R9 ;  /* 0x0000000107077824 */ /* 0x000fe400078e0209 */
[C---:B------:R-:W-:Y:S02]  /*0b70*/  IMAD R5, R3.reuse, UR9, R8 ;  /* 0x0000000903057c24 */ /* 0x040fe4000f8e0208 */
[----:B------:R-:W-:Y:S01]  /*0b80*/  IMAD.WIDE.U32 R6, R3, UR8, R6 ;  /* 0x0000000803067c25 */ /* 0x000fe2000f8e0006 */
[----:B------:R-:W-:-:S04]  /*0b90*/  ULDC.64 UR8, c[0x0][0x210] ;  /* 0x0000840000087ab9 */ /* 0x000fc80000000a00 */
[----:B------:R-:W-:Y:S02]  /*0ba0*/  IADD3 R3, R7, R5, RZ ;  /* 0x0000000507037210 */ /* 0x000fe40007ffe0ff */
[----:B------:R-:W-:-:S04]  /*0bb0*/  LEA R8, P0, R6, UR8, 0x3 ;  /* 0x0000000806087c11 */ /* 0x000fc8000f8018ff */
[----:B------:R-:W-:-:S05]  /*0bc0*/  LEA.HI.X R9, R6, UR9, R3, 0x3, P0 ;  /* 0x0000000906097c11 */ /* 0x000fca00080f1c03 */
[----:B------:R1:W2:Y:S01]  /*0bd0*/  LDG.E.64 R6, desc[UR16][R8.64] ;  /* 0x0000001008067981 */ /* 0x0002a2000c1e1b00 */
[----:B------:R-:W-:Y:S01]  /*0be0*/  UIMAD UR13, UR13, UR14, URZ ;  /* 0x0000000e0d0d72a4 */ /* 0x000fe2000f8e023f */
[----:B------:R-:W-:Y:S01]  /*0bf0*/  SHF.R.S32.HI R3, RZ, 0x1f, R0 ;  /* 0x0000001fff037819 */ /* 0x000fe20000011400 */
[----:B------:R-:W-:Y:S02]  /*0c00*/  UIMAD.WIDE.U32 UR8, UR11, UR14, URZ ;  /* 0x0000000e0b0872a5 */ /* 0x000fe4000f8e003f */
[----:B------:R-:W-:Y:S02]  /*0c10*/  UIMAD UR13, UR11, UR15, UR13 ;  /* 0x0000000f0b0d72a4 */ /* 0x000fe4000f8e020d */
[----:B0-----:R-:W-:Y:S01]  /*0c20*/  IMAD R3, R3, R10, RZ ;  /* 0x0000000a03037224 */ /* 0x001fe200078e02ff */
[----:B------:R-:W-:Y:S01]  /*0c30*/  ULDC.64 UR14, c[0x0][0x298] ;  /* 0x0000a600000e7ab9 */ /* 0x000fe20000000a00 */
[----:B------:R-:W-:Y:S02]  /*0c40*/  UIADD3 UR9, UR9, UR13, URZ ;  /* 0x0000000d09097290 */ /* 0x000fe4000fffe03f */
[----:B------:R-:W-:Y:S01]  /*0c50*/  UIMAD UR12, UR12, UR14, URZ ;  /* 0x0000000e0c0c72a4 */ /* 0x000fe2000f8e023f */
[----:B------:R-:W-:Y:S01]  /*0c60*/  IMAD R3, R0, R11, R3 ;  /* 0x0000000b00037224 */ /* 0x000fe200078e0203 */
[----:B------:R-:W-:-:S02]  /*0c70*/  UIMAD.WIDE.U32 UR8, UR10, UR14, UR8 ;  /* 0x0000000e0a0872a5 */ /* 0x000fc4000f8e0008 */
[----:B------:R-:W-:-:S04]  /*0c80*/  UIMAD UR12, UR10, UR15, UR12 ;  /* 0x0000000f0a0c72a4 */ /* 0x000fc8000f8e020c */
[----:B------:R-:W-:-:S06]  /*0c90*/  UIADD3 UR9, UR9, UR12, URZ ;  /* 0x0000000c09097290 */ /* 0x000fcc000fffe03f */
[----:B-1----:R-:W-:Y:S01]  /*0ca0*/  IMAD.WIDE.U32 R8, R0, R10, UR8 ;  /* 0x0000000800087e25 */ /* 0x002fe2000f8e000a */
        /* <DEDUP_REMOVED lines=16> */
[----:B--2---:R-:W-:Y:S01]  /*0db0*/  STG.E.64 desc[UR16][R4.64], R6 ;  /* 0x0000000604007986 */ /* 0x004fe2000c101b10 */
[----:B------:R-:W-:Y:S05]  /*0dc0*/  EXIT ;  /* 0x000000000000794d */ /* 0x000fea0003800000 */
        .weak           $__internal_4_$__cuda_sm20_div_s64
        .type           $__internal_4_$__cuda_sm20_div_s64,@function
        .size           $__internal_4_$__cuda_sm20_div_s64,($__internal_5_$__cuda_sm20_rem_s64 - $__internal_4_$__cuda_sm20_div_s64)
$__internal_4_$__cuda_sm20_div_s64:
        /* <DEDUP_REMOVED lines=26> */
[----:B------:R-:W-:Y:S02]  /*0f70*/  IADD3 R13, P0, RZ, -R12, RZ ;  /* 0x8000000cff0d7210 */ /* 0x000fe40007f1e0ff */
[----:B------:R-:W-:Y:S01]  /*0f80*/  IADD3 R12, P4, RZ, -R5, RZ ;  /* 0x80000005ff0c7210 */ /* 0x000fe20007f9e0ff */
[----:B------:R-:W-:Y:S02]  /*0f90*/  IMAD R9, R11, R2, R9 ;  /* 0x000000020b097224 */ /* 0x000fe400078e0209 */
[----:B------:R-:W-:-:S03]  /*0fa0*/  IMAD.HI.U32 R14, R15, R13, RZ ;  /* 0x0000000d0f0e7227 */ /* 0x000fc600078e00ff */
[----:B------:R-:W-:Y:S02]  /*0fb0*/  IADD3.X R16, RZ, ~R9, RZ, P0, !PT ;  /* 0x80000009ff107210 */ /* 0x000fe400007fe4ff */
[----:B------:R-:W-:-:S03]  /*0fc0*/  SEL R9, R12, R5, !P3 ;  /* 0x000000050c097207 */ /* 0x000fc60005800000 */
[----:B------:R-:W-:-:S04]  /*0fd0*/  IMAD.WIDE.U32 R14, P0, R15, R16, R14 ;  /* 0x000000100f0e7225 */ /* 0x000fc8000780000e */
[----:B------:R-:W-:-:S04]  /*0fe0*/  IMAD.HI.U32 R14, P1, R11, R13, R14 ;  /* 0x0000000d0b0e7227 */ /* 0x000fc8000782000e */
[CC--:B------:R-:W-:Y:S02]  /*0ff0*/  IMAD R13, R11.reuse, R16.reuse, RZ ;  /* 0x000000100b0d7224 */ /* 0x0c0fe400078e02ff */
[----:B------:R-:W-:-:S03]  /*1000*/  IMAD.HI.U32 R16, R11, R16, RZ ;  /* 0x000000100b107227 */ /* 0x000fc600078e00ff */
[----:B------:R-:W-:Y:S01]  /*1010*/  IADD3 R14, P2, R13, R14, RZ ;  /* 0x0000000e0d0e7210 */ /* 0x000fe20007f5e0ff */
[----:B------:R-:W-:Y:S02]  /*1020*/  IMAD.X R13, R16, 0x1, R11, P0 ;  /* 0x00000001100d7824 */ /* 0x000fe400000e060b */
[----:B------:R-:W-:Y:S02]  /*1030*/  IMAD.X R15, RZ, RZ, ~R6, P4 ;  /* 0x000000ffff0f7224 */ /* 0x000fe400020e0e06 */
[----:B------:R-:W-:Y:S01]  /*1040*/  IMAD.HI.U32 R12, R14, R9, RZ ;  /* 0x000000090e0c7227 */ /* 0x000fe200078e00ff */
[----:B------:R-:W-:Y:S01]  /*1050*/  IADD3.X R16, RZ, RZ, R13, P2, P1 ;  /* 0x000000ffff107210 */ /* 0x000fe200017e240d */
[----:B------:R-:W-:Y:S01]  /*1060*/  HFMA2.MMA R13, -RZ, RZ, 0, 0 ;  /* 0x00000000ff0d7435 */ /* 0x000fe200000001ff */
[----:B------:R-:W-:-:S05]  /*1070*/  SEL R11, R15, R6, !P3 ;  /* 0x000000060f0b7207 */ /* 0x000fca0005800000 */
[-C--:B------:R-:W-:Y:S02]  /*1080*/  IMAD R15, R16, R11.reuse, RZ ;  /* 0x0000000b100f7224 */ /* 0x080fe400078e02ff */
        /* <DEDUP_REMOVED lines=38> */
[----:B------:R-:W-:Y:S06]  /*12f0*/  RET.REL.NODEC R8 `(_ZN2at6native54_GLOBAL__N__757059ea_21_ReplicationPadding_cu_4a93dcdf32replication_pad_forward_kernel3dIN3c107complexIfEEEEvNS_27GenericPackedTensorAccessorIKT_Lm5ENS_16DefaultPtrTraitsElEENS6_IS7_Lm5ES9_lEEiiiii) ;  /* 0xffffffec08407950 */ /* 0x000fec0003c3ffff */
        .weak           $__internal_5_$__cuda_sm20_rem_s64
        .type           $__internal_5_$__cuda_sm20_rem_s64,@function
        .size           $__internal_5_$__cuda_sm20_rem_s64,(.L_x_318 - $__internal_5_$__cuda_sm20_rem_s64)
$__internal_5_$__cuda_sm20_rem_s64:
        /* <DEDUP_REMOVED lines=21> */
[----:B------:R-:W-:-:S04]  /*1450*/  IADD3.X R7, R7, R9, RZ, P0, !PT ;  /* 0x0000000907077210 */ /* 0x000fc800007fe4ff */
[----:B------:R-:W-:-:S04]  /*1460*/  IADD3 R11, P2, R17, R10, RZ ;  /* 0x0000000a110b7210 */ /* 0x000fc80007f5e0ff */
[----:B------:R-:W-:Y:S01]  /*1470*/  IADD3.X R7, RZ, RZ, R7, P2, P1 ;  /* 0x000000ffff077210 */ /* 0x000fe200017e2407 */
[----:B------:R-:W-:Y:S01]  /*1480*/  IMAD.WIDE.U32 R8, R11, UR4, RZ ;  /* 0x000000040b087c25 */ /* 0x000fe2000f8e00ff */
[----:B------:R-:W-:-:S03]  /*1490*/  ISETP.GE.AND P1, PT, R3, RZ, PT ;  /* 0x000000ff0300720c */ /* 0x000fc60003f26270 */
[----:B------:R-:W-:Y:S01]  /*14a0*/  IMAD R10, R11, UR5, R9 ;  /* 0x000000050b0a7c24 */ /* 0x000fe2000f8e0209 */
[----:B------:R-:W-:Y:S02]  /*14b0*/  IADD3 R13, P0, RZ, -R8, RZ ;  /* 0x80000008ff0d7210 */ /* 0x000fe40007f1e0ff */
[----:B------:R-:W-:Y:S01]  /*14c0*/  IADD3 R9, P4, RZ, -R4, RZ ;  /* 0x80000004ff097210 */ /* 0x000fe20007f9e0ff */
        /* <DEDUP_REMOVED lines=12> */
[----:B------:R-:W-:Y:S01]  /*1590*/  SEL R12, R12, R3, !P1 ;  /* 0x000000030c0c7207 */ /* 0x000fe20004800000 */
[----:B------:R-:W-:Y:S01]  /*15a0*/  IMAD.MOV.U32 R9, RZ, RZ, RZ ;  /* 0x000000ffff097224 */ /* 0x000fe200078e00ff */
[----:B------:R-:W-:-:S03]  /*15b0*/  IADD3.X R7, RZ, RZ, R7, P3, P2 ;  /* 0x000000ffff077210 */ /* 0x000fc60001fe4407 */
        /* <DEDUP_REMOVED lines=28> */
[----:B------:R-:W-:Y:S06]  /*1780*/  RET.REL.NODEC R2 `(_ZN2at6native54_GLOBAL__N__757059ea_21_ReplicationPadding_cu_4a93dcdf32replication_pad_forward_kernel3dIN3c107complexIfEEEEvNS_27GenericPackedTensorAccessorIKT_Lm5ENS_16DefaultPtrTraitsElEENS6_IS7_Lm5ES9_lEEiiiii) ;  /* 0xffffffe8021c7950 */ /* 0x000fec0003c3ffff */
.L_x_29:
        /* <DEDUP_REMOVED lines=15> */
.L_x_318:


//--------------------- .text._ZN2at6native54_GLOBAL__N__757059ea_21_ReplicationPadding_cu_4a93dcdf32replication_pad_forward_kernel3dIN3c107complexIdEEEEvNS_27GenericPackedTensorAccessorIKT_Lm5ENS_16DefaultPtrTraitsElEENS6_IS7_Lm5ES9_lEEiiiii --------------------------
	.section	.text._ZN2at6native54_GLOBAL__N__757059ea_21_ReplicationPadding_cu_4a93dcdf32replication_pad_forward_kernel3dIN3c107complexIdEEEEvNS_27GenericPackedTensorAccessorIKT_Lm5ENS_16DefaultPtrTraitsElEENS6_IS7_Lm5ES9_lEEiiiii,"ax",@progbits
	.align	128
.text._ZN2at6native54_GLOBAL__N__757059ea_21_ReplicationPadding_cu_4a93dcdf32replication_pad_forward_kernel3dIN3c107complexIdEEEEvNS_27GenericPackedTensorAccessorIKT_Lm5ENS_16DefaultPtrTraitsElEENS6_IS7_Lm5ES9_lEEiiiii:
        .type           _ZN2at6native54_GLOBAL__N__757059ea_21_ReplicationPadding_cu_4a93dcdf32replication_pad_forward_kernel3dIN3c107complexIdEEEEvNS_27GenericPackedTensorAccessorIKT_Lm5ENS_16DefaultPtrTraitsElEENS6_IS7_Lm5ES9_lEEiiiii,@function
        .size           _ZN2at6native54_GLOBAL__N__757059ea_21_ReplicationPadding_cu_4a93dcdf32replication_pad_forward_kernel3dIN3c107complexIdEEEEvNS_27GenericPackedTensorAccessorIKT_Lm5ENS_16DefaultPtrTraitsElEENS6_IS7_Lm5ES9_lEEiiiii,(.L_x_321 - _ZN2at6native54_GLOBAL__N__757059ea_21_ReplicationPadding_cu_4a93dcdf32replication_pad_forward_kernel3dIN3c107complexIdEEEEvNS_27GenericPackedTensorAccessorIKT_Lm5ENS_16DefaultPtrTraitsElEENS6_IS7_Lm5ES9_lEEiiiii)
        .other          _ZN2at6native54_GLOBAL__N__757059ea_21_ReplicationPadding_cu_4a93dcdf32replication_pad_forward_kernel3dIN3c107complexIdEEEEvNS_27GenericPackedTensorAccessorIKT_Lm5ENS_16DefaultPtrTraitsElEENS6_IS7_Lm5ES9_lEEiiiii,@"STO_CUDA_ENTRY STV_DEFAULT"
_ZN2at6native54_GLOBAL__N__757059ea_21_ReplicationPadding_cu_4a93dcdf32replication_pad_forward_kernel3dIN3c107complexIdEEEEvNS_27GenericPackedTensorAccessorIKT_Lm5ENS_16DefaultPtrTraitsElEENS6_IS7_Lm5ES9_lEEiiiii:
        /* <DEDUP_REMOVED lines=29> */
[----:B------:R-:W-:Y:S05]  /*01d0*/  CALL.REL.NOINC `($__internal_6_$__cuda_sm20_div_s64) ;  /* 0x0000000800fc7944 */ /* 0x000fea0003c00000 */
[----:B------:R-:W-:Y:S01]  /*01e0*/  IADD3 R0, -R2, RZ, RZ ;  /* 0x000000ff02007210 */ /* 0x000fe20007ffe1ff */
[----:B------:R-:W-:-:S04]  /*01f0*/  ULDC UR4, c[0x0][0x290] ;  /* 0x0000a40000047ab9 */ /* 0x000fc80000000800 */
[----:B------:R-:W-:Y:S01]  /*0200*/  IMAD R0, R0, UR4, R5 ;  /* 0x0000000400007c24 */ /* 0x000fe2000f8e0205 */
[----:B------:R-:W-:Y:S06]  /*0210*/  BRA `(.L_x_32) ;  /* 0x0000000000547947 */ /* 0x000fec0003800000 */
.L_x_31:
        /* <DEDUP_REMOVED lines=21> */
.L_x_32:
[----:B------:R-:W-:Y:S05]  /*0370*/  BSYNC B0 ;  /* 0x0000000000007941 */ /* 0x000fea0003800000 */
.L_x_30:
[----:B------:R-:W-:Y:S01]  /*0380*/  ULDC UR4, c[0x0][0x28c] ;  /* 0x0000a30000047ab9 */ /* 0x000fe20000000800 */
[----:B------:R-:W-:Y:S01]  /*0390*/  BSSY B0, `(.L_x_33) ;  /* 0x000001a000007945 */ /* 0x000fe20003800000 */
[----:B------:R-:W-:-:S04]  /*03a0*/  LOP3.LUT R4, R3, UR4, RZ, 0xfc, !PT ;  /* 0x0000000403047c12 */ /* 0x000fc8000f8efcff */
[----:B------:R-:W-:-:S13]  /*03b0*/  ISETP.NE.U32.AND P0, PT, R4, RZ, PT ;  /* 0x000000ff0400720c */ /* 0x000fda0003f05070 */
[----:B------:R-:W-:Y:S05]  /*03c0*/  @!P0 BRA `(.L_x_34) ;  /* 0x0000000000108947 */ /* 0x000fea0003800000 */
[----:B------:R-:W-:Y:S01]  /*03d0*/  IMAD.MOV.U32 R4, RZ, RZ, R2 ;  /* 0x000000ffff047224 */ /* 0x000fe200078e0002 */
[----:B------:R-:W-:-:S07]  /*03e0*/  MOV R2, 0x400 ;  /* 0x0000040000027802 */ /* 0x000fce0000000f00 */
[----:B------:R-:W-:Y:S05]  /*03f0*/  CALL.REL.NOINC `($__internal_7_$__cuda_sm20_rem_s64) ;  /* 0x0000000c00c07944 */ /* 0x000fea0003c00000 */
[----:B------:R-:W-:Y:S05]  /*0400*/  BRA `(.L_x_35) ;  /* 0x0000000000487947 */ /* 0x000fea0003800000 */
.L_x_34:
        /* <DEDUP_REMOVED lines=18> */
.L_x_35:
[----:B------:R-:W-:Y:S05]  /*0530*/  BSYNC B0 ;  /* 0x0000000000007941 */ /* 0x000fea0003800000 */
.L_x_33:
        /* <DEDUP_REMOVED lines=15> */
[----:B------:R-:W-:Y:S05]  /*0630*/  CALL.REL.NOINC `($__internal_6_$__cuda_sm20_div_s64) ;  /* 0x0000000400e47944 */ /* 0x000fea0003c00000 */
[----:B------:R-:W-:Y:S05]  /*0640*/  BRA `(.L_x_38) ;  /* 0x0000000000487947 */ /* 0x000fea0003800000 */
.L_x_37:
        /* <DEDUP_REMOVED lines=18> */
.L_x_38:
[----:B------:R-:W-:Y:S05]  /*0770*/  BSYNC B0 ;  /* 0x0000000000007941 */ /* 0x000fea0003800000 */
.L_x_36:
        /* <DEDUP_REMOVED lines=69> */
[----:B------:R-:W2:Y:S01]  /*0bd0*/  LDG.E.128 R8, desc[UR16][R8.64] ;  /* 0x0000001008087981 */ /* 0x000ea2000c1e1d00 */
        /* <DEDUP_REMOVED lines=29> */
[----:B--2---:R-:W-:Y:S01]  /*0db0*/  STG.E.128 desc[UR16][R4.64], R8 ;  /* 0x0000000804007986 */ /* 0x004fe2000c101d10 */
[----:B------:R-:W-:Y:S05]  /*0dc0*/  EXIT ;  /* 0x000000000000794d */ /* 0x000fea0003800000 */
        .weak           $__internal_6_$__cuda_sm20_div_s64
        .type           $__internal_6_$__cuda_sm20_div_s64,@function
        .size           $__internal_6_$__cuda_sm20_div_s64,($__internal_7_$__cuda_sm20_rem_s64 - $__internal_6_$__cuda_sm20_div_s64)
$__internal_6_$__cuda_sm20_div_s64:
        /* <DEDUP_REMOVED lines=82> */
[----:B------:R-:W-:Y:S06]  /*12f0*/  RET.REL.NODEC R8 `(_ZN2at6native54_GLOBAL__N__757059ea_21_ReplicationPadding_cu_4a93dcdf32replication_pad_forward_kernel3dIN3c107complexIdEEEEvNS_27GenericPackedTensorAccessorIKT_Lm5ENS_16DefaultPtrTraitsElEENS6_IS7_Lm5ES9_lEEiiiii) ;  /* 0xffffffec08407950 */ /* 0x000fec0003c3ffff */
        .weak           $__internal_7_$__cuda_sm20_rem_s64
        .type           $__internal_7_$__cuda_sm20_rem_s64,@function
        .size           $__internal_7_$__cuda_sm20_rem_s64,(.L_x_321 - $__internal_7_$__cuda_sm20_rem_s64)
$__internal_7_$__cuda_sm20_rem_s64:
        /* <DEDUP_REMOVED lines=72> */
[----:B------:R-:W-:Y:S06]  /*1780*/  RET.REL.NODEC R2 `(_ZN2at6native54_GLOBAL__N__757059ea_21_ReplicationPadding_cu_4a93dcdf32replication_pad_forward_kernel3dIN3c107complexIdEEEEvNS_27GenericPackedTensorAccessorIKT_Lm5ENS_16DefaultPtrTraitsElEENS6_IS7_Lm5ES9_lEEiiiii) ;  /* 0xffffffe8021c7950 */ /* 0x000fec0003c3ffff */
.L_x_39:
        /* <DEDUP_REMOVED lines=15> */
.L_x_321:


//--------------------- .text._ZN2at6native54_GLOBAL__N__757059ea_21_ReplicationPadding_cu_4a93dcdf32replication_pad_forward_kernel3dIfEEvNS_27GenericPackedTensorAccessorIKT_Lm5ENS_16DefaultPtrTraitsElEENS3_IS4_Lm5ES6_lEEiiiii --------------------------
	.section	.text._ZN2at6native54_GLOBAL__N__757059ea_21_ReplicationPadding_cu_4a93dcdf32replication_pad_forward_kernel3dIfEEvNS_27GenericPackedTensorAccessorIKT_Lm5ENS_16DefaultPtrTraitsElEENS3_IS4_Lm5ES6_lEEiiiii,"ax",@progbits
	.align	128
.text._ZN2at6native54_GLOBAL__N__757059ea_21_ReplicationPadding_cu_4a93dcdf32replication_pad_forward_kernel3dIfEEvNS_27GenericPackedTensorAccessorIKT_Lm5ENS_16DefaultPtrTraitsElEENS3_IS4_Lm5ES6_lEEiiiii:
        .type           _ZN2at6native54_GLOBAL__N__757059ea_21_ReplicationPadding_cu_4a93dcdf32replication_pad_forward_kernel3dIfEEvNS_27GenericPackedTensorAccessorIKT_Lm5ENS_16DefaultPtrTraitsElEENS3_IS4_Lm5ES6_lEEiiiii,@function
        .size           _ZN2at6native54_GLOBAL__N__757059ea_21_ReplicationPadding_cu_4a93dcdf32replication_pad_forward_kernel3dIfEEvNS_27GenericPackedTensorAccessorIKT_Lm5ENS_16DefaultPtrTraitsElEENS3_IS4_Lm5ES6_lEEiiiii,(.L_x_324 - _ZN2at6native54_GLOBAL__N__757059ea_21_ReplicationPadding_cu_4a93dcdf32replication_pad_forward_kernel3dIfEEvNS_27GenericPackedTensorAccessorIKT_Lm5ENS_16DefaultPtrTraitsElEENS3_IS4_Lm5ES6_lEEiiiii)
        .other          _ZN2at6native54_GLOBAL__N__757059ea_21_ReplicationPadding_cu_4a93dcdf32replication_pad_forward_kernel3dIfEEvNS_27GenericPackedTensorAccessorIKT_Lm5ENS_16DefaultPtrTraitsElEENS3_IS4_Lm5ES6_lEEiiiii,@"STO_CUDA_ENTRY STV_DEFAULT"
_ZN2at6native54_GLOBAL__N__757059ea_21_ReplicationPadding_cu_4a93dcdf32replication_pad_forward_kernel3dIfEEvNS_27GenericPackedTensorAccessorIKT_Lm5ENS_16DefaultPtrTraitsElEENS3_IS4_Lm5ES6_lEEiiiii:
        /* <DEDUP_REMOVED lines=29> */
[----:B------:R-:W-:Y:S05]  /*01d0*/  CALL.REL.NOINC `($__internal_8_$__cuda_sm20_div_s64) ;  /* 0x0000000c00007944 */ /* 0x000fea0003c00000 */
[----:B------:R-:W-:Y:S01]  /*01e0*/  IADD3 R7, -R2, RZ, RZ ;  /* 0x000000ff02077210 */ /* 0x000fe20007ffe1ff */
[----:B------:R-:W-:-:S04]  /*01f0*/  ULDC UR4, c[0x0][0x290] ;  /* 0x0000a40000047ab9 */ /* 0x000fc80000000800 */
[----:B------:R-:W-:Y:S01]  /*0200*/  IMAD R0, R7, UR4, R4 ;  /* 0x0000000407007c24 */ /* 0x000fe2000f8e0204 */
[----:B------:R-:W-:Y:S06]  /*0210*/  BRA `(.L_x_42) ;  /* 0x0000000000547947 */ /* 0x000fec0003800000 */
.L_x_41:
        /* <DEDUP_REMOVED lines=21> */
.L_x_42:
[----:B------:R-:W-:Y:S05]  /*0370*/  BSYNC B0 ;  /* 0x0000000000007941 */ /* 0x000fea0003800000 */
.L_x_40:
[----:B------:R-:W-:Y:S01]  /*0380*/  ULDC UR4, c[0x0][0x28c] ;  /* 0x0000a30000047ab9 */ /* 0x000fe20000000800 */
[----:B------:R-:W-:Y:S01]  /*0390*/  BSSY B0, `(.L_x_43) ;  /* 0x000001b000007945 */ /* 0x000fe20003800000 */
[----:B------:R-:W-:-:S04]  /*03a0*/  LOP3.LUT R6, R3, UR4, RZ, 0xfc, !PT ;  /* 0x0000000403067c12 */ /* 0x000fc8000f8efcff */
[----:B------:R-:W-:-:S13]  /*03b0*/  ISETP.NE.U32.AND P0, PT, R6, RZ, PT ;  /* 0x000000ff0600720c */ /* 0x000fda0003f05070 */
[----:B------:R-:W-:Y:S05]  /*03c0*/  @!P0 BRA `(.L_x_44) ;  /* 0x0000000000108947 */ /* 0x000fea0003800000 */
[----:B------:R-:W-:Y:S01]  /*03d0*/  IMAD.MOV.U32 R6, RZ, RZ, R2 ;  /* 0x000000ffff067224 */ /* 0x000fe200078e0002 */
[----:B------:R-:W-:-:S07]  /*03e0*/  MOV R2, 0x400 ;  /* 0x0000040000027802 */ /* 0x000fce0000000f00 */
[----:B------:R-:W-:Y:S05]  /*03f0*/  CALL.REL.NOINC `($__internal_9_$__cuda_sm20_rem_s64) ;  /* 0x0000000c00c47944 */ /* 0x000fea0003c00000 */
[----:B------:R-:W-:Y:S05]  /*0400*/  BRA `(.L_x_45) ;  /* 0x00000000004c7947 */ /* 0x000fea0003800000 */
.L_x_44:
        /* <DEDUP_REMOVED lines=19> */
.L_x_45:
[----:B------:R-:W-:Y:S05]  /*0540*/  BSYNC B0 ;  /* 0x0000000000007941 */ /* 0x000fea0003800000 */
.L_x_43:
        /* <DEDUP_REMOVED lines=15> */
[----:B------:R-:W-:Y:S05]  /*0640*/  CALL.REL.NOINC `($__internal_8_$__cuda_sm20_div_s64) ;  /* 0x0000000400e47944 */ /* 0x000fea0003c00000 */
[----:B------:R-:W-:Y:S05]  /*0650*/  BRA `(.L_x_48) ;  /* 0x0000000000487947 */ /* 0x000fea0003800000 */
.L_x_47:
        /* <DEDUP_REMOVED lines=18> */
.L_x_48:
[----:B------:R-:W-:Y:S05]  /*0780*/  BSYNC B0 ;  /* 0x0000000000007941 */ /* 0x000fea0003800000 */
.L_x_46:
        /* <DEDUP_REMOVED lines=69> */
[----:B------:R-:W2:Y:S01]  /*0be0*/  LDG.E R9, desc[UR16][R8.64] ;  /* 0x0000001008097981 */ /* 0x000ea2000c1e1900 */
        /* <DEDUP_REMOVED lines=29> */
[----:B--2---:R-:W-:Y:S01]  /*0dc0*/  STG.E desc[UR16][R4.64], R9 ;  /* 0x0000000904007986 */ /* 0x004fe2000c101910 */
[----:B------:R-:W-:Y:S05]  /*0dd0*/  EXIT ;  /* 0x000000000000794d */ /* 0x000fea0003800000 */
        .weak           $__internal_8_$__cuda_sm20_div_s64
        .type           $__internal_8_$__cuda_sm20_div_s64,@function
        .size           $__internal_8_$__cuda_sm20_div_s64,($__internal_9_$__cuda_sm20_rem_s64 - $__internal_8_$__cuda_sm20_div_s64)
$__internal_8_$__cuda_sm20_div_s64:
        /* <DEDUP_REMOVED lines=82> */
[----:B------:R-:W-:Y:S06]  /*1300*/  RET.REL.NODEC R8 `(_ZN2at6native54_GLOBAL__N__757059ea_21_ReplicationPadding_cu_4a93dcdf32replication_pad_forward_kernel3dIfEEvNS_27GenericPackedTensorAccessorIKT_Lm5ENS_16DefaultPtrTraitsElEENS3_IS4_Lm5ES6_lEEiiiii) ;  /* 0xffffffec083c7950 */ /* 0x000fec0003c3ffff */
        .weak           $__internal_9_$__cuda_sm20_rem_s64
        .type           $__internal_9_$__cuda_sm20_rem_s64,@function
        .size           $__internal_9_$__cuda_sm20_rem_s64,(.L_x_324 - $__internal_9_$__cuda_sm20_rem_s64)
$__internal_9_$__cuda_sm20_rem_s64:
        /* <DEDUP_REMOVED lines=72> */
[----:B------:R-:W-:Y:S06]  /*1790*/  RET.REL.NODEC R2 `(_ZN2at6native54_GLOBAL__N__757059ea_21_ReplicationPadding_cu_4a93dcdf32replication_pad_forward_kernel3dIfEEvNS_27GenericPackedTensorAccessorIKT_Lm5ENS_16DefaultPtrTraitsElEENS3_IS4_Lm5ES6_lEEiiiii) ;  /* 0xffffffe802187950 */ /* 0x000fec0003c3ffff */
.L_x_49:
        /* <DEDUP_REMOVED lines=14> */
.L_x_324:


//--------------------- .text._ZN2at6native54_GLOBAL__N__757059ea_21_ReplicationPadding_cu_4a93dcdf32replication_pad_forward_kernel3dIdEEvNS_27GenericPackedTensorAccessorIKT_Lm5ENS_16DefaultPtrTraitsElEENS3_IS4_Lm5ES6_lEEiiiii --------------------------
	.section	.text._ZN2at6native54_GLOBAL__N__757059ea_21_ReplicationPadding_cu_4a93dcdf32replication_pad_forward_kernel3dIdEEvNS_27GenericPackedTensorAccessorIKT_Lm5ENS_16DefaultPtrTraitsElEENS3_IS4_Lm5ES6_lEEiiiii,"ax",@progbits
	.align	128
.text._ZN2at6native54_GLOBAL__N__757059ea_21_ReplicationPadding_cu_4a93dcdf32replication_pad_forward_kernel3dIdEEvNS_27GenericPackedTensorAccessorIKT_Lm5ENS_16DefaultPtrTraitsElEENS3_IS4_Lm5ES6_lEEiiiii:
        .type           _ZN2at6native54_GLOBAL__N__757059ea_21_ReplicationPadding_cu_4a93dcdf32replication_pad_forward_kernel3dIdEEvNS_27GenericPackedTensorAccessorIKT_Lm5ENS_16DefaultPtrTraitsElEENS3_IS4_Lm5ES6_lEEiiiii,@function
        .size           _ZN2at6native54_GLOBAL__N__757059ea_21_ReplicationPadding_cu_4a93dcdf32replication_pad_forward_kernel3dIdEEvNS_27GenericPackedTensorAccessorIKT_Lm5ENS_16DefaultPtrTraitsElEENS3_IS4_Lm5ES6_lEEiiiii,(.L_x_327 - _ZN2at6native54_GLOBAL__N__757059ea_21_ReplicationPadding_cu_4a93dcdf32replication_pad_forward_kernel3dIdEEvNS_27GenericPackedTensorAccessorIKT_Lm5ENS_16DefaultPtrTraitsElEENS3_IS4_Lm5ES6_lEEiiiii)
        .other          _ZN2at6native54_GLOBAL__N__757059ea_21_ReplicationPadding_cu_4a93dcdf32replication_pad_forward_kernel3dIdEEvNS_27GenericPackedTensorAccessorIKT_Lm5ENS_16DefaultPtrTraitsElEENS3_IS4_Lm5ES6_lEEiiiii,@"STO_CUDA_ENTRY STV_DEFAULT"
_ZN2at6native54_GLOBAL__N__757059ea_21_ReplicationPadding_cu_4a93dcdf32replication_pad_forward_kernel3dIdEEvNS_27GenericPackedTensorAccessorIKT_Lm5ENS_16DefaultPtrTraitsElEENS3_IS4_Lm5ES6_lEEiiiii:
        /* <DEDUP_REMOVED lines=29> */
[----:B------:R-:W-:Y:S05]  /*01d0*/  CALL.REL.NOINC `($__internal_10_$__cuda_sm20_div_s64) ;  /* 0x0000000800fc7944 */ /* 0x000fea0003c00000 */
[----:B------:R-:W-:Y:S01]  /*01e0*/  IADD3 R0, -R2, RZ, RZ ;  /* 0x000000ff02007210 */ /* 0x000fe20007ffe1ff */
[----:B------:R-:W-:-:S04]  /*01f0*/  ULDC UR4, c[0x0][0x290] ;  /* 0x0000a40000047ab9 */ /* 0x000fc80000000800 */
[----:B------:R-:W-:Y:S01]  /*0200*/  IMAD R0, R0, UR4, R5 ;  /* 0x0000000400007c24 */ /* 0x000fe2000f8e0205 */
[----:B------:R-:W-:Y:S06]  /*0210*/  BRA `(.L_x_52) ;  /* 0x0000000000547947 */ /* 0x000fec0003800000 */
.L_x_51:
        /* <DEDUP_REMOVED lines=21> */
.L_x_52:
[----:B------:R-:W-:Y:S05]  /*0370*/  BSYNC B0 ;  /* 0x0000000000007941 */ /* 0x000fea0003800000 */
.L_x_50:
[----:B------:R-:W-:Y:S01]  /*0380*/  ULDC UR4, c[0x0][0x28c] ;  /* 0x0000a30000047ab9 */ /* 0x000fe20000000800 */
[----:B------:R-:W-:Y:S01]  /*0390*/  BSSY B0, `(.L_x_53) ;  /* 0x000001a000007945 */ /* 0x000fe20003800000 */
[----:B------:R-:W-:-:S04]  /*03a0*/  LOP3.LUT R4, R3, UR4, RZ, 0xfc, !PT ;  /* 0x0000000403047c12 */ /* 0x000fc8000f8efcff */
[----:B------:R-:W-:-:S13]  /*03b0*/  ISETP.NE.U32.AND P0, PT, R4, RZ, PT ;  /* 0x000000ff0400720c */ /* 0x000fda0003f05070 */
[----:B------:R-:W-:Y:S05]  /*03c0*/  @!P0 BRA `(.L_x_54) ;  /* 0x0000000000108947 */ /* 0x000fea0003800000 */
[----:B------:R-:W-:Y:S01]  /*03d0*/  IMAD.MOV.U32 R4, RZ, RZ, R2 ;  /* 0x000000ffff047224 */ /* 0x000fe200078e0002 */
[----:B------:R-:W-:-:S07]  /*03e0*/  MOV R2, 0x400 ;  /* 0x0000040000027802 */ /* 0x000fce0000000f00 */
[----:B------:R-:W-:Y:S05]  /*03f0*/  CALL.REL.NOINC `($__internal_11_$__cuda_sm20_rem_s64) ;  /* 0x0000000c00c07944 */ /* 0x000fea0003c00000 */
[----:B------:R-:W-:Y:S05]  /*0400*/  BRA `(.L_x_55) ;  /* 0x0000000000487947 */ /* 0x000fea0003800000 */
.L_x_54:
        /* <DEDUP_REMOVED lines=18> */
.L_x_55:
[----:B------:R-:W-:Y:S05]  /*0530*/  BSYNC B0 ;  /* 0x0000000000007941 */ /* 0x000fea0003800000 */
.L_x_53:
        /* <DEDUP_REMOVED lines=15> */
[----:B------:R-:W-:Y:S05]  /*0630*/  CALL.REL.NOINC `($__internal_10_$__cuda_sm20_div_s64) ;  /* 0x0000000400e47944 */ /* 0x000fea0003c00000 */
[----:B------:R-:W-:Y:S05]  /*0640*/  BRA `(.L_x_58) ;  /* 0x0000000000487947 */ /* 0x000fea0003800000 */
.L_x_57:
        /* <DEDUP_REMOVED lines=18> */
.L_x_58:
[----:B------:R-:W-:Y:S05]  /*0770*/  BSYNC B0 ;  /* 0x0000000000007941 */ /* 0x000fea0003800000 */
.L_x_56:
        /* <DEDUP_REMOVED lines=101> */
        .weak           $__internal_10_$__cuda_sm20_div_s64
        .type           $__internal_10_$__cuda_sm20_div_s64,@function
        .size           $__internal_10_$__cuda_sm20_div_s64,($__internal_11_$__cuda_sm20_rem_s64 - $__internal_10_$__cuda_sm20_div_s64)
$__internal_10_$__cuda_sm20_div_s64:
        /* <DEDUP_REMOVED lines=82> */
[----:B------:R-:W-:Y:S06]  /*12f0*/  RET.REL.NODEC R8 `(_ZN2at6native54_GLOBAL__N__757059ea_21_ReplicationPadding_cu_4a93dcdf32replication_pad_forward_kernel3dIdEEvNS_27GenericPackedTensorAccessorIKT_Lm5ENS_16DefaultPtrTraitsElEENS3_IS4_Lm5ES6_lEEiiiii) ;  /* 0xffffffec08407950 */ /* 0x000fec0003c3ffff */
        .weak           $__internal_11_$__cuda_sm20_rem_s64
        .type           $__internal_11_$__cuda_sm20_rem_s64,@function
        .size           $__internal_11_$__cuda_sm20_rem_s64,(.L_x_327 - $__internal_11_$__cuda_sm20_rem_s64)
$__internal_11_$__cuda_sm20_rem_s64:
        /* <DEDUP_REMOVED lines=72> */
[----:B------:R-:W-:Y:S06]  /*1780*/  RET.REL.NODEC R2 `(_ZN2at6native54_GLOBAL__N__757059ea_21_ReplicationPadding_cu_4a93dcdf32replication_pad_forward_kernel3dIdEEvNS_27GenericPackedTensorAccessorIKT_Lm5ENS_16DefaultPtrTraitsElEENS3_IS4_Lm5ES6_lEEiiiii) ;  /* 0xffffffe8021c7950 */ /* 0x000fec0003c3ffff */
.L_x_59:
        /* <DEDUP_REMOVED lines=15> */
.L_x_327:


//--------------------- .text._ZN2at6native54_GLOBAL__N__757059ea_21_ReplicationPadding_cu_4a93dcdf32replication_pad_forward_kernel3dIsEEvNS_27GenericPackedTensorAccessorIKT_Lm5ENS_16DefaultPtrTraitsElEENS3_IS4_Lm5ES6_lEEiiiii --------------------------
	.section	.text._ZN2at6native54_GLOBAL__N__757059ea_21_ReplicationPadding_cu_4a93dcdf32replication_pad_forward_kernel3dIsEEvNS_27GenericPackedTensorAccessorIKT_Lm5ENS_16DefaultPtrTraitsElEENS3_IS4_Lm5ES6_lEEiiiii,"ax",@progbits
	.align	128
.text._ZN2at6native54_GLOBAL__N__757059ea_21_ReplicationPadding_cu_4a93dcdf32replication_pad_forward_kernel3dIsEEvNS_27GenericPackedTensorAccessorIKT_Lm5ENS_16DefaultPtrTraitsElEENS3_IS4_Lm5ES6_lEEiiiii:
        .type           _ZN2at6native54_GLOBAL__N__757059ea_21_ReplicationPadding_cu_4a93dcdf32replication_pad_forward_kernel3dIsEEvNS_27GenericPackedTensorAccessorIKT_Lm5ENS_16DefaultPtrTraitsElEENS3_IS4_Lm5ES6_lEEiiiii,@function
        .size           _ZN2at6native54_GLOBAL__N__757059ea_21_ReplicationPadding_cu_4a93dcdf32replication_pad_forward_kernel3dIsEEvNS_27GenericPackedTensorAccessorIKT_Lm5ENS_16DefaultPtrTraitsElEENS3_IS4_Lm5ES6_lEEiiiii,(.L_x_330 - _ZN2at6native54_GLOBAL__N__757059ea_21_ReplicationPadding_cu_4a93dcdf32replication_pad_forward_kernel3dIsEEvNS_27GenericPackedTensorAccessorIKT_Lm5ENS_16DefaultPtrTraitsElEENS3_IS4_Lm5ES6_lEEiiiii)
        .other          _ZN2at6native54_GLOBAL__N__757059ea_21_ReplicationPadding_cu_4a93dcdf32replication_pad_forward_kernel3dIsEEvNS_27GenericPackedTensorAccessorIKT_Lm5ENS_16DefaultPtrTraitsElEENS3_IS4_Lm5ES6_lEEiiiii,@"STO_CUDA_ENTRY STV_DEFAULT"
_ZN2at6native54_GLOBAL__N__757059ea_21_ReplicationPadding_cu_4a93dcdf32replication_pad_forward_kernel3dIsEEvNS_27GenericPackedTensorAccessorIKT_Lm5ENS_16DefaultPtrTraitsElEENS3_IS4_Lm5ES6_lEEiiiii:
        /* <DEDUP_REMOVED lines=29> */
[----:B------:R-:W-:Y:S05]  /*01d0*/  CALL.REL.NOINC `($__internal_12_$__cuda_sm20_div_s64) ;  /* 0x0000000c00007944 */ /* 0x000fea0003c00000 */
[----:B------:R-:W-:Y:S01]  /*01e0*/  IADD3 R7, -R2, RZ, RZ ;  /* 0x000000ff02077210 */ /* 0x000fe20007ffe1ff */
[----:B------:R-:W-:-:S04]  /*01f0*/  ULDC UR4, c[0x0][0x290] ;  /* 0x0000a40000047ab9 */ /* 0x000fc80000000800 */
[----:B------:R-:W-:Y:S01]  /*0200*/  IMAD R0, R7, UR4, R4 ;  /* 0x0000000407007c24 */ /* 0x000fe2000f8e0204 */
[----:B------:R-:W-:Y:S06]  /*0210*/  BRA `(.L_x_62) ;  /* 0x0000000000547947 */ /* 0x000fec0003800000 */
.L_x_61:
        /* <DEDUP_REMOVED lines=21> */
.L_x_62:
[----:B------:R-:W-:Y:S05]  /*0370*/  BSYNC B0 ;  /* 0x0000000000007941 */ /* 0x000fea0003800000 */
.L_x_60:
[----:B------:R-:W-:Y:S01]  /*0380*/  ULDC UR4, c[0x0][0x28c] ;  /* 0x0000a30000047ab9 */ /* 0x000fe20000000800 */
[----:B------:R-:W-:Y:S01]  /*0390*/  BSSY B0, `(.L_x_63) ;  /* 0x000001b000007945 */ /* 0x000fe20003800000 */
[----:B------:R-:W-:-:S04]  /*03a0*/  LOP3.LUT R6, R3, UR4, RZ, 0xfc, !PT ;  /* 0x0000000403067c12 */ /* 0x000fc8000f8efcff */
[----:B------:R-:W-:-:S13]  /*03b0*/  ISETP.NE.U32.AND P0, PT, R6, RZ, PT ;  /* 0x000000ff0600720c */ /* 0x000fda0003f05070 */
[----:B------:R-:W-:Y:S05]  /*03c0*/  @!P0 BRA `(.L_x_64) ;  /* 0x0000000000108947 */ /* 0x000fea0003800000 */
[----:B------:R-:W-:Y:S01]  /*03d0*/  IMAD.MOV.U32 R6, RZ, RZ, R2 ;  /* 0x000000ffff067224 */ /* 0x000fe200078e0002 */
[----:B------:R-:W-:-:S07]  /*03e0*/  MOV R2, 0x400 ;  /* 0x0000040000027802 */ /* 0x000fce0000000f00 */
[----:B------:R-:W-:Y:S05]  /*03f0*/  CALL.REL.NOINC `($__internal_13_$__cuda_sm20_rem_s64) ;  /* 0x0000000c00c47944 */ /* 0x000fea0003c00000 */
[----:B------:R-:W-:Y:S05]  /*0400*/  BRA `(.L_x_65) ;  /* 0x00000000004c7947 */ /* 0x000fea0003800000 */
.L_x_64:
        /* <DEDUP_REMOVED lines=19> */
.L_x_65:
[----:B------:R-:W-:Y:S05]  /*0540*/  BSYNC B0 ;  /* 0x0000000000007941 */ /* 0x000fea0003800000 */
.L_x_63:
        /* <DEDUP_REMOVED lines=15> */
[----:B------:R-:W-:Y:S05]  /*0640*/  CALL.REL.NOINC `($__internal_12_$__cuda_sm20_div_s64) ;  /* 0x0000000400e47944 */ /* 0x000fea0003c00000 */
[----:B------:R-:W-:Y:S05]  /*0650*/  BRA `(.L_x_68) ;  /* 0x0000000000487947 */ /* 0x000fea0003800000 */
.L_x_67:
        /* <DEDUP_REMOVED lines=18> */
.L_x_68:
[----:B------:R-:W-:Y:S05]  /*0780*/  BSYNC B0 ;  /* 0x0000000000007941 */ /* 0x000fea0003800000 */
.L_x_66:
        /* <DEDUP_REMOVED lines=101> */
        .weak           $__internal_12_$__cuda_sm20_div_s64
        .type           $__internal_12_$__cuda_sm20_div_s64,@function
        .size           $__internal_12_$__cuda_sm20_div_s64,($__internal_13_$__cuda_sm20_rem_s64 - $__internal_12_$__cuda_sm20_div_s64)
$__internal_12_$__cuda_sm20_div_s64:
        /* <DEDUP_REMOVED lines=82> */
[----:B------:R-:W-:Y:S06]  /*1300*/  RET.REL.NODEC R8 `(_ZN2at6native54_GLOBAL__N__757059ea_21_ReplicationPadding_cu_4a93dcdf32replication_pad_forward_kernel3dIsEEvNS_27GenericPackedTensorAccessorIKT_Lm5ENS_16DefaultPtrTraitsElEENS3_IS4_Lm5ES6_lEEiiiii) ;  /* 0xffffffec083c7950 */ /* 0x000fec0003c3ffff */
        .weak           $__internal_13_$__cuda_sm20_rem_s64
        .type           $__internal_13_$__cuda_sm20_rem_s64,@function
        .size           $__internal_13_$__cuda_sm20_rem_s64,(.L_x_330 - $__internal_13_$__cuda_sm20_rem_s64)
$__internal_13_$__cuda_sm20_rem_s64:
        /* <DEDUP_REMOVED lines=72> */
[----:B------:R-:W-:Y:S06]  /*1790*/  RET.REL.NODEC R2 `(_ZN2at6native54_GLOBAL__N__757059ea_21_ReplicationPadding_cu_4a93dcdf32replication_pad_forward_kernel3dIsEEvNS_27GenericPackedTensorAccessorIKT_Lm5ENS_16DefaultPtrTraitsElEENS3_IS4_Lm5ES6_lEEiiiii) ;  /* 0xffffffe802187950 */ /* 0x000fec0003c3ffff */
.L_x_69:
        /* <DEDUP_REMOVED lines=14> */
.L_x_330:


//--------------------- .text._ZN2at6native54_GLOBAL__N__757059ea_21_ReplicationPadding_cu_4a93dcdf32replication_pad_forward_kernel3dIlEEvNS_27GenericPackedTensorAccessorIKT_Lm5ENS_16DefaultPtrTraitsElEENS3_IS4_Lm5ES6_lEEiiiii --------------------------
	.section	.text._ZN2at6native54_GLOBAL__N__757059ea_21_ReplicationPadding_cu_4a93dcdf32replication_pad_forward_kernel3dIlEEvNS_27GenericPackedTensorAccessorIKT_Lm5ENS_16DefaultPtrTraitsElEENS3_IS4_Lm5ES6_lEEiiiii,"ax",@progbits
	.align	128
.text._ZN2at6native54_GLOBAL__N__757059ea_21_ReplicationPadding_cu_4a93dcdf32replication_pad_forward_kernel3dIlEEvNS_27GenericPackedTensorAccessorIKT_Lm5ENS_16DefaultPtrTraitsElEENS3_IS4_Lm5ES6_lEEiiiii:
        .type           _ZN2at6native54_GLOBAL__N__757059ea_21_ReplicationPadding_cu_4a93dcdf32replication_pad_forward_kernel3dIlEEvNS_27GenericPackedTensorAccessorIKT_Lm5ENS_16DefaultPtrTraitsElEENS3_IS4_Lm5ES6_lEEiiiii,@function
        .size           _ZN2at6native54_GLOBAL__N__757059ea_21_ReplicationPadding_cu_4a93dcdf32replication_pad_forward_kernel3dIlEEvNS_27GenericPackedTensorAccessorIKT_Lm5ENS_16DefaultPtrTraitsElEENS3_IS4_Lm5ES6_lEEiiiii,(.L_x_333 - _ZN2at6native54_GLOBAL__N__757059ea_21_ReplicationPadding_cu_4a93dcdf32replication_pad_forward_kernel3dIlEEvNS_27GenericPackedTensorAccessorIKT_Lm5ENS_16DefaultPtrTraitsElEENS3_IS4_Lm5ES6_lEEiiiii)
        .other          _ZN2at6native54_GLOBAL__N__757059ea_21_ReplicationPadding_cu_4a93dcdf32replication_pad_forward_kernel3dIlEEvNS_27GenericPackedTensorAccessorIKT_Lm5ENS_16DefaultPtrTraitsElEENS3_IS4_Lm5ES6_lEEiiiii,@"STO_CUDA_ENTRY STV_DEFAULT"
_ZN2at6native54_GLOBAL__N__757059ea_21_ReplicationPadding_cu_4a93dcdf32replication_pad_forward_kernel3dIlEEvNS_27GenericPackedTensorAccessorIKT_Lm5ENS_16DefaultPtrTraitsElEENS3_IS4_Lm5ES6_lEEiiiii:
        /* <DEDUP_REMOVED lines=29> */
[----:B------:R-:W-:Y:S05]  /*01d0*/  CALL.REL.NOINC `($__internal_14_$__cuda_sm20_div_s64) ;  /* 0x0000000800fc7944 */ /* 0x000fea0003c00000 */
[----:B------:R-:W-:Y:S01]  /*01e0*/  IADD3 R0, -R2, RZ, RZ ;  /* 0x000000ff02007210 */ /* 0x000fe20007ffe1ff */
[----:B------:R-:W-:-:S04]  /*01f0*/  ULDC UR4, c[0x0][0x290] ;  /* 0x0000a40000047ab9 */ /* 0x000fc80000000800 */
[----:B------:R-:W-:Y:S01]  /*0200*/  IMAD R0, R0, UR4, R5 ;  /* 0x0000000400007c24 */ /* 0x000fe2000f8e0205 */
[----:B------:R-:W-:Y:S06]  /*0210*/  BRA `(.L_x_72) ;  /* 0x0000000000547947 */ /* 0x000fec0003800000 */
.L_x_71:
        /* <DEDUP_REMOVED lines=21> */
.L_x_72:
[----:B------:R-:W-:Y:S05]  /*0370*/  BSYNC B0 ;  /* 0x0000000000007941 */ /* 0x000fea0003800000 */
.L_x_70:
[----:B------:R-:W-:Y:S01]  /*0380*/  ULDC UR4, c[0x0][0x28c] ;  /* 0x0000a30000047ab9 */ /* 0x000fe20000000800 */
[----:B------:R-:W-:Y:S01]  /*0390*/  BSSY B0, `(.L_x_73) ;  /* 0x000001a000007945 */ /* 0x000fe20003800000 */
[----:B------:R-:W-:-:S04]  /*03a0*/  LOP3.LUT R4, R3, UR4, RZ, 0xfc, !PT ;  /* 0x0000000403047c12 */ /* 0x000fc8000f8efcff */
[----:B------:R-:W-:-:S13]  /*03b0*/  ISETP.NE.U32.AND P0, PT, R4, RZ, PT ;  /* 0x000000ff0400720c */ /* 0x000fda0003f05070 */
[----:B------:R-:W-:Y:S05]  /*03c0*/  @!P0 BRA `(.L_x_74) ;  /* 0x0000000000108947 */ /* 0x000fea0003800000 */
[----:B------:R-:W-:Y:S01]  /*03d0*/  IMAD.MOV.U32 R4, RZ, RZ, R2 ;  /* 0x000000ffff047224 */ /* 0x000fe200078e0002 */
[----:B------:R-:W-:-:S07]  /*03e0*/  MOV R2, 0x400 ;  /* 0x0000040000027802 */ /* 0x000fce0000000f00 */
[----:B------:R-:W-:Y:S05]  /*03f0*/  CALL.REL.NOINC `($__internal_15_$__cuda_sm20_rem_s64) ;  /* 0x0000000c00c07944 */ /* 0x000fea0003c00000 */
[----:B------:R-:W-:Y:S05]  /*0400*/  BRA `(.L_x_75) ;  /* 0x0000000000487947 */ /* 0x000fea0003800000 */
.L_x_74:
        /* <DEDUP_REMOVED lines=18> */
.L_x_75:
[----:B------:R-:W-:Y:S05]  /*0530*/  BSYNC B0 ;  /* 0x0000000000007941 */ /* 0x000fea0003800000 */
.L_x_73:
        /* <DEDUP_REMOVED lines=15> */
[----:B------:R-:W-:Y:S05]  /*0630*/  CALL.REL.NOINC `($__internal_14_$__cuda_sm20_div_s64) ;  /* 0x0000000400e47944 */ /* 0x000fea0003c00000 */
[----:B------:R-:W-:Y:S05]  /*0640*/  BRA `(.L_x_78) ;  /* 0x0000000000487947 */ /* 0x000fea0003800000 */
.L_x_77:
        /* <DEDUP_REMOVED lines=18> */
.L_x_78:
[----:B------:R-:W-:Y:S05]  /*0770*/  BSYNC B0 ;  /* 0x0000000000007941 */ /* 0x000fea0003800000 */
.L_x_76:
        /* <DEDUP_REMOVED lines=101> */
        .weak           $__internal_14_$__cuda_sm20_div_s64
        .type           $__internal_14_$__cuda_sm20_div_s64,@function
        .size           $__internal_14_$__cuda_sm20_div_s64,($__internal_15_$__cuda_sm20_rem_s64 - $__internal_14_$__cuda_sm20_div_s64)
$__internal_14_$__cuda_sm20_div_s64:
        /* <DEDUP_REMOVED lines=82> */
[----:B------:R-:W-:Y:S06]  /*12f0*/  RET.REL.NODEC R8 `(_ZN2at6native54_GLOBAL__N__757059ea_21_ReplicationPadding_cu_4a93dcdf32replication_pad_forward_kernel3dIlEEvNS_27GenericPackedTensorAccessorIKT_Lm5ENS_16DefaultPtrTraitsElEENS3_IS4_Lm5ES6_lEEiiiii) ;  /* 0xffffffec08407950 */ /* 0x000fec0003c3ffff */
        .weak           $__internal_15_$__cuda_sm20_rem_s64
        .type           $__internal_15_$__cuda_sm20_rem_s64,@function
        .size           $__internal_15_$__cuda_sm20_rem_s64,(.L_x_333 - $__internal_15_$__cuda_sm20_rem_s64)
$__internal_15_$__cuda_sm20_rem_s64:
        /* <DEDUP_REMOVED lines=72> */
[----:B------:R-:W-:Y:S06]  /*1780*/  RET.REL.NODEC R2 `(_ZN2at6native54_GLOBAL__N__757059ea_21_ReplicationPadding_cu_4a93dcdf32replication_pad_forward_kernel3dIlEEvNS_27GenericPackedTensorAccessorIKT_Lm5ENS_16DefaultPtrTraitsElEENS3_IS4_Lm5ES6_lEEiiiii) ;  /* 0xffffffe8021c7950 */ /* 0x000fec0003c3ffff */
.L_x_79:
        /* <DEDUP_REMOVED lines=15> */
.L_x_333:


//--------------------- .text._ZN2at6native54_GLOBAL__N__757059ea_21_ReplicationPadding_cu_4a93dcdf32replication_pad_forward_kernel3dIiEEvNS_27GenericPackedTensorAccessorIKT_Lm5ENS_16DefaultPtrTraitsElEENS3_IS4_Lm5ES6_lEEiiiii --------------------------
	.section	.text._ZN2at6native54_GLOBAL__N__757059ea_21_ReplicationPadding_cu_4a93dcdf32replication_pad_forward_kernel3dIiEEvNS_27GenericPackedTensorAccessorIKT_Lm5ENS_16DefaultPtrTraitsElEENS3_IS4_Lm5ES6_lEEiiiii,"ax",@progbits
	.align	128
.text._ZN2at6native54_GLOBAL__N__757059ea_21_ReplicationPadding_cu_4a93dcdf32replication_pad_forward_kernel3dIiEEvNS_27GenericPackedTensorAccessorIKT_Lm5ENS_16DefaultPtrTraitsElEENS3_IS4_Lm5ES6_lEEiiiii:
        .type           _ZN2at6native54_GLOBAL__N__757059ea_21_ReplicationPadding_cu_4a93dcdf32replication_pad_forward_kernel3dIiEEvNS_27GenericPackedTensorAccessorIKT_Lm5ENS_16DefaultPtrTraitsElEENS3_IS4_Lm5ES6_lEEiiiii,@function
        .size           _ZN2at6native54_GLOBAL__N__757059ea_21_ReplicationPadding_cu_4a93dcdf32replication_pad_forward_kernel3dIiEEvNS_27GenericPackedTensorAccessorIKT_Lm5ENS_16DefaultPtrTraitsElEENS3_IS4_Lm5ES6_lEEiiiii,(.L_x_336 - _ZN2at6native54_GLOBAL__N__757059ea_21_ReplicationPadding_cu_4a93dcdf32replication_pad_forward_kernel3dIiEEvNS_27GenericPackedTensorAccessorIKT_Lm5ENS_16DefaultPtrTraitsElEENS3_IS4_Lm5ES6_lEEiiiii)
        .other          _ZN2at6native54_GLOBAL__N__757059ea_21_ReplicationPadding_cu_4a93dcdf32replication_pad_forward_kernel3dIiEEvNS_27GenericPackedTensorAccessorIKT_Lm5ENS_16DefaultPtrTraitsElEENS3_IS4_Lm5ES6_lEEiiiii,@"STO_CUDA_ENTRY STV_DEFAULT"
_ZN2at6native54_GLOBAL__N__757059ea_21_ReplicationPadding_cu_4a93dcdf32replication_pad_forward_kernel3dIiEEvNS_27GenericPackedTensorAccessorIKT_Lm5ENS_16DefaultPtrTraitsElEENS3_IS4_Lm5ES6_lEEiiiii:
        /* <DEDUP_REMOVED lines=29> */
[----:B------:R-:W-:Y:S05]  /*01d0*/  CALL.REL.NOINC `($__internal_16_$__cuda_sm20_div_s64) ;  /* 0x0000000c00007944 */ /* 0x000fea0003c00000 */
[----:B------:R-:W-:Y:S01]  /*01e0*/  IADD3 R7, -R2, RZ, RZ ;  /* 0x000000ff02077210 */ /* 0x000fe20007ffe1ff */
[----:B------:R-:W-:-:S04]  /*01f0*/  ULDC UR4, c[0x0][0x290] ;  /* 0x0000a40000047ab9 */ /* 0x000fc80000000800 */
[----:B------:R-:W-:Y:S01]  /*0200*/  IMAD R0, R7, UR4, R4 ;  /* 0x0000000407007c24 */ /* 0x000fe2000f8e0204 */
[----:B------:R-:W-:Y:S06]  /*0210*/  BRA `(.L_x_82) ;  /* 0x0000000000547947 */ /* 0x000fec0003800000 */
.L_x_81:
        /* <DEDUP_REMOVED lines=21> */
.L_x_82:
[----:B------:R-:W-:Y:S05]  /*0370*/  BSYNC B0 ;  /* 0x0000000000007941 */ /* 0x000fea0003800000 */
.L_x_80:
[----:B------:R-:W-:Y:S01]  /*0380*/  ULDC UR4, c[0x0][0x28c] ;  /* 0x0000a30000047ab9 */ /* 0x000fe20000000800 */
[----:B------:R-:W-:Y:S01]  /*0390*/  BSSY B0, `(.L_x_83) ;  /* 0x000001b000007945 */ /* 0x000fe20003800000 */
[----:B------:R-:W-:-:S04]  /*03a0*/  LOP3.LUT R6, R3, UR4, RZ, 0xfc, !PT ;  /* 0x0000000403067c12 */ /* 0x000fc8000f8efcff */
[----:B------:R-:W-:-:S13]  /*03b0*/  ISETP.NE.U32.AND P0, PT, R6, RZ, PT ;  /* 0x000000ff0600720c */ /* 0x000fda0003f05070 */
[----:B------:R-:W-:Y:S05]  /*03c0*/  @!P0 BRA `(.L_x_84) ;  /* 0x0000000000108947 */ /* 0x000fea0003800000 */
[----:B------:R-:W-:Y:S01]  /*03d0*/  IMAD.MOV.U32 R6, RZ, RZ, R2 ;  /* 0x000000ffff067224 */ /* 0x000fe200078e0002 */
[----:B------:R-:W-:-:S07]  /*03e0*/  MOV R2, 0x400 ;  /* 0x0000040000027802 */ /* 0x000fce0000000f00 */
[----:B------:R-:W-:Y:S05]  /*03f0*/  CALL.REL.NOINC `($__internal_17_$__cuda_sm20_rem_s64) ;  /* 0x0000000c00c47944 */ /* 0x000fea0003c00000 */
[----:B------:R-:W-:Y:S05]  /*0400*/  BRA `(.L_x_85) ;  /* 0x00000000004c7947 */ /* 0x000fea0003800000 */
.L_x_84:
        /* <DEDUP_REMOVED lines=19> */
.L_x_85:
[----:B------:R-:W-:Y:S05]  /*0540*/  BSYNC B0 ;  /* 0x0000000000007941 */ /* 0x000fea0003800000 */
.L_x_83:
        /* <DEDUP_REMOVED lines=15> */
[----:B------:R-:W-:Y:S05]  /*0640*/  CALL.REL.NOINC `($__internal_16_$__cuda_sm20_div_s64) ;  /* 0x0000000400e47944 */ /* 0x000fea0003c00000 */
[----:B------:R-:W-:Y:S05]  /*0650*/  BRA `(.L_x_88) ;  /* 0x0000000000487947 */ /* 0x000fea0003800000 */
.L_x_87:
        /* <DEDUP_REMOVED lines=18> */
.L_x_88:
[----:B------:R-:W-:Y:S05]  /*0780*/  BSYNC B0 ;  /* 0x0000000000007941 */ /* 0x000fea0003800000 */
.L_x_86:
        /* <DEDUP_REMOVED lines=101> */
        .weak           $__internal_16_$__cuda_sm20_div_s64
        .type           $__internal_16_$__cuda_sm20_div_s64,@function
        .size           $__internal_16_$__cuda_sm20_div_s64,($__internal_17_$__cuda_sm20_rem_s64 - $__internal_16_$__cuda_sm20_div_s64)
$__internal_16_$__cuda_sm20_div_s64:
        /* <DEDUP_REMOVED lines=82> */
[----:B------:R-:W-:Y:S06]  /*1300*/  RET.REL.NODEC R8 `(_ZN2at6native54_GLOBAL__N__757059ea_21_ReplicationPadding_cu_4a93dcdf32replication_pad_forward_kernel3dIiEEvNS_27GenericPackedTensorAccessorIKT_Lm5ENS_16DefaultPtrTraitsElEENS3_IS4_Lm5ES6_lEEiiiii) ;  /* 0xffffffec083c7950 */ /* 0x000fec0003c3ffff */
        .weak           $__internal_17_$__cuda_sm20_rem_s64
        .type           $__internal_17_$__cuda_sm20_rem_s64,@function
        .size           $__internal_17_$__cuda_sm20_rem_s64,(.L_x_336 - $__internal_17_$__cuda_sm20_rem_s64)
$__internal_17_$__cuda_sm20_rem_s64:
        /* <DEDUP_REMOVED lines=72> */
[----:B------:R-:W-:Y:S06]  /*1790*/  RET.REL.NODEC R2 `(_ZN2at6native54_GLOBAL__N__757059ea_21_ReplicationPadding_cu_4a93dcdf32replication_pad_forward_kernel3dIiEEvNS_27GenericPackedTensorAccessorIKT_Lm5ENS_16DefaultPtrTraitsElEENS3_IS4_Lm5ES6_lEEiiiii) ;  /* 0xffffffe802187950 */ /* 0x000fec0003c3ffff */
.L_x_89:
        /* <DEDUP_REMOVED lines=14> */
.L_x_336:


//--------------------- .text._ZN2at6native54_GLOBAL__N__757059ea_21_ReplicationPadding_cu_4a93dcdf32replication_pad_forward_kernel3dIaEEvNS_27GenericPackedTensorAccessorIKT_Lm5ENS_16DefaultPtrTraitsElEENS3_IS4_Lm5ES6_lEEiiiii --------------------------
	.section	.text._ZN2at6native54_GLOBAL__N__757059ea_21_ReplicationPadding_cu_4a93dcdf32replication_pad_forward_kernel3dIaEEvNS_27GenericPackedTensorAccessorIKT_Lm5ENS_16DefaultPtrTraitsElEENS3_IS4_Lm5ES6_lEEiiiii,"ax",@progbits
	.align	128
.text._ZN2at6native54_GLOBAL__N__757059ea_21_ReplicationPadding_cu_4a93dcdf32replication_pad_forward_kernel3dIaEEvNS_27GenericPackedTensorAccessorIKT_Lm5ENS_16DefaultPtrTraitsElEENS3_IS4_Lm5ES6_lEEiiiii:
        .type           _ZN2at6native54_GLOBAL__N__757059ea_21_ReplicationPadding_cu_4a93dcdf32replication_pad_forward_kernel3dIaEEvNS_27GenericPackedTensorAccessorIKT_Lm5ENS_16DefaultPtrTraitsElEENS3_IS4_Lm5ES6_lEEiiiii,@function
        .size           _ZN2at6native54_GLOBAL__N__757059ea_21_ReplicationPadding_cu_4a93dcdf32replication_pad_forward_kernel3dIaEEvNS_27GenericPackedTensorAccessorIKT_Lm5ENS_16DefaultPtrTraitsElEENS3_IS4_Lm5ES6_lEEiiiii,(.L_x_339 - _ZN2at6native54_GLOBAL__N__757059ea_21_ReplicationPadding_cu_4a93dcdf32replication_pad_forward_kernel3dIaEEvNS_27GenericPackedTensorAccessorIKT_Lm5ENS_16DefaultPtrTraitsElEENS3_IS4_Lm5ES6_lEEiiiii)
        .other          _ZN2at6native54_GLOBAL__N__757059ea_21_ReplicationPadding_cu_4a93dcdf32replication_pad_forward_kernel3dIaEEvNS_27GenericPackedTensorAccessorIKT_Lm5ENS_16DefaultPtrTraitsElEENS3_IS4_Lm5ES6_lEEiiiii,@"STO_CUDA_ENTRY STV_DEFAULT"
_ZN2at6native54_GLOBAL__N__757059ea_21_ReplicationPadding_cu_4a93dcdf32replication_pad_forward_kernel3dIaEEvNS_27GenericPackedTensorAccessorIKT_Lm5ENS_16DefaultPtrTraitsElEENS3_IS4_Lm5ES6_lEEiiiii:
        /* <DEDUP_REMOVED lines=29> */
[----:B------:R-:W-:Y:S05]  /*01d0*/  CALL.REL.NOINC `($__internal_18_$__cuda_sm20_div_s64) ;  /* 0x0000000800f87944 */ /* 0x000fea0003c00000 */
[----:B------:R-:W-:Y:S01]  /*01e0*/  IADD3 R7, -R2, RZ, RZ ;  /* 0x000000ff02077210 */ /* 0x000fe20007ffe1ff */
[----:B------:R-:W-:-:S04]  /*01f0*/  ULDC UR4, c[0x0][0x290] ;  /* 0x0000a40000047ab9 */ /* 0x000fc80000000800 */
[----:B------:R-:W-:Y:S01]  /*0200*/  IMAD R0, R7, UR4, R4 ;  /* 0x0000000407007c24 */ /* 0x000fe2000f8e0204 */
[----:B------:R-:W-:Y:S06]  /*0210*/  BRA `(.L_x_92) ;  /* 0x0000000000547947 */ /* 0x000fec0003800000 */
.L_x_91:
        /* <DEDUP_REMOVED lines=17> */
[----:B------:R-:W-:-:S05]  /*0330*/  @!P2 LOP3.LUT R2, RZ, UR8, RZ, 0x33, !PT ;  /* 0x00000008ff02ac12 */ /* 0x000fca000f8e33ff */
[----:B------:R-:W-:-:S04]  /*0340*/  IMAD.MOV R3, RZ, RZ, -R2 ;  /* 0x000000ffff037224 */ /* 0x000fc800078e0a02 */
[----:B------:R-:W-:Y:S02]  /*0350*/  IMAD R0, R3, UR8, R4 ;  /* 0x0000000803007c24 */ /* 0x000fe4000f8e0204 */
[----:B------:R-:W-:-:S07]  /*0360*/  IMAD.MOV.U32 R3, RZ, RZ, RZ ;  /* 0x000000ffff037224 */ /* 0x000fce00078e00ff */
.L_x_92:
[----:B------:R-:W-:Y:S05]  /*0370*/  BSYNC B0 ;  /* 0x0000000000007941 */ /* 0x000fea0003800000 */
.L_x_90:
[----:B------:R-:W-:Y:S01]  /*0380*/  ULDC UR4, c[0x0][0x28c] ;  /* 0x0000a30000047ab9 */ /* 0x000fe20000000800 */
[----:B------:R-:W-:Y:S01]  /*0390*/  BSSY B0, `(.L_x_93) ;  /* 0x000001b000007945 */ /* 0x000fe20003800000 */
[----:B------:R-:W-:-:S04]  /*03a0*/  LOP3.LUT R6, R3, UR4, RZ, 0xfc, !PT ;  /* 0x0000000403067c12 */ /* 0x000fc8000f8efcff */
[----:B------:R-:W-:-:S13]  /*03b0*/  ISETP.NE.U32.AND P0, PT, R6, RZ, PT ;  /* 0x000000ff0600720c */ /* 0x000fda0003f05070 */
[----:B------:R-:W-:Y:S05]  /*03c0*/  @!P0 BRA `(.L_x_94) ;  /* 0x0000000000108947 */ /* 0x000fea0003800000 */
[----:B------:R-:W-:Y:S02]  /*03d0*/  MOV R6, R2 ;  /* 0x0000000200067202 */ /* 0x000fe40000000f00 */
[----:B------:R-:W-:-:S07]  /*03e0*/  MOV R2, 0x400 ;  /* 0x0000040000027802 */ /* 0x000fce0000000f00 */
[----:B------:R-:W-:Y:S05]  /*03f0*/  CALL.REL.NOINC `($__internal_19_$__cuda_sm20_rem_s64) ;  /* 0x0000000c00bc7944 */ /* 0x000fea0003c00000 */
[----:B------:R-:W-:Y:S05]  /*0400*/  BRA `(.L_x_95) ;  /* 0x00000000004c7947 */ /* 0x000fea0003800000 */
.L_x_94:
[----:B------:R-:W-:Y:S02]  /*0410*/  ULDC UR4, c[0x0][0x288] ;  /* 0x0000a20000047ab9 */ /* 0x000fe40000000800 */
        /* <DEDUP_REMOVED lines=13> */
[----:B------:R-:W-:-:S05]  /*04f0*/  @P0 VIADD R2, R2, -UR4 ;  /* 0x8000000402020c36 */ /* 0x000fca0008000000 */
[----:B------:R-:W-:-:S13]  /*0500*/  ISETP.GE.U32.AND P0, PT, R2, UR4, PT ;  /* 0x0000000402007c0c */ /* 0x000fda000bf06070 */
[----:B------:R-:W-:Y:S02]  /*0510*/  @P0 IADD3 R2, R2, -UR4, RZ ;  /* 0x8000000402020c10 */ /* 0x000fe4000fffe0ff */
[----:B------:R-:W-:-:S05]  /*0520*/  @!P1 LOP3.LUT R2, RZ, UR4, RZ, 0x33, !PT ;  /* 0x00000004ff029c12 */ /* 0x000fca000f8e33ff */
[----:B------:R-:W-:-:S07]  /*0530*/  IMAD.MOV.U32 R6, RZ, RZ, R2 ;  /* 0x000000ffff067224 */ /* 0x000fce00078e0002 */
.L_x_95:
[----:B------:R-:W-:Y:S05]  /*0540*/  BSYNC B0 ;  /* 0x0000000000007941 */ /* 0x000fea0003800000 */
.L_x_93:
        /* <DEDUP_REMOVED lines=11> */
[----:B------:R-:W-:Y:S01]  /*0600*/  IMAD.U32 R10, RZ, RZ, UR4 ;  /* 0x00000004ff0a7e24 */ /* 0x000fe2000f8e00ff */
[----:B------:R-:W-:Y:S01]  /*0610*/  MOV R11, UR5 ;  /* 0x00000005000b7c02 */ /* 0x000fe20008000f00 */
[----:B------:R-:W-:Y:S01]  /*0620*/  IMAD.U32 R7, RZ, RZ, UR6 ;  /* 0x00000006ff077e24 */ /* 0x000fe2000f8e00ff */
[----:B------:R-:W-:-:S07]  /*0630*/  MOV R8, 0x650 ;  /* 0x0000065000087802 */ /* 0x000fce0000000f00 */
[----:B------:R-:W-:Y:S05]  /*0640*/  CALL.REL.NOINC `($__internal_18_$__cuda_sm20_div_s64) ;  /* 0x0000000400dc7944 */ /* 0x000fea0003c00000 */
[----:B------:R-:W-:Y:S05]  /*0650*/  BRA `(.L_x_98) ;  /* 0x0000000000487947 */ /* 0x000fea0003800000 */
.L_x_97:
        /* <DEDUP_REMOVED lines=13> */
[----:B------:R-:W-:Y:S01]  /*0730*/  @P0 IADD3 R4, R4, -UR4, RZ ;  /* 0x8000000404040c10 */ /* 0x000fe2000fffe0ff */
[----:B------:R-:W-:-:S03]  /*0740*/  @P0 VIADD R2, R2, 0x1 ;  /* 0x0000000102020836 */ /* 0x000fc60000000000 */
[----:B------:R-:W-:-:S13]  /*0750*/  ISETP.GE.U32.AND P1, PT, R4, UR4, PT ;  /* 0x0000000404007c0c */ /* 0x000fda000bf26070 */
[----:B------:R-:W-:Y:S01]  /*0760*/  @P1 VIADD R2, R2, 0x1 ;  /* 0x0000000102021836 */ /* 0x000fe20000000000 */
[----:B------:R-:W-:-:S07]  /*0770*/  @!P2 LOP3.LUT R2, RZ, UR4, RZ, 0x33, !PT ;  /* 0x00000004ff02ac12 */ /* 0x000fce000f8e33ff */
.L_x_98:
[----:B------:R-:W-:Y:S05]  /*0780*/  BSYNC B0 ;  /* 0x0000000000007941 */ /* 0x000fea0003800000 */
.L_x_96:
[----:B------:R-:W0:Y:S01]  /*0790*/  S2UR UR11, SR_CTAID.Y ;  /* 0x00000000000b79c3 */ /* 0x000e220000002600 */
[----:B------:R-:W-:Y:S01]  /*07a0*/  ULDC.64 UR18, c[0x0][0x2c8] ;  /* 0x0000b20000127ab9 */ /* 0x000fe20000000a00 */
[----:B------:R-:W-:Y:S01]  /*07b0*/  ULDC.64 UR14, c[0x0][0x248] ;  /* 0x00009200000e7ab9 */ /* 0x000fe20000000a00 */
[----:B------:R-:W-:Y:S01]  /*07c0*/  ULDC UR12, c[0x0][0x2d0] ;  /* 0x0000b400000c7ab9 */ /* 0x000fe20000000800 */
[----:B------:R-:W-:Y:S01]  /*07d0*/  VIMNMX R3, R0, UR18, !PT ;  /* 0x0000001200037c48 */ /* 0x000fe2000ffe0100 */
[----:B------:R-:W-:Y:S01]  /*07e0*/  ULDC.64 UR22, c[0x0][0x2c0] ;  /* 0x0000b00000167ab9 */ /* 0x000fe20000000a00 */
[----:B------:R-:W-:Y:S02]  /*07f0*/  ULDC.64 UR20, c[0x0][0x240] ;  /* 0x0000900000147ab9 */ /* 0x000fe40000000a00 */
[----:B------:R-:W1:Y:S08]  /*0800*/  LDC R8, c[0x0][0x238] ;  /* 0x00008e00ff087b82 */ /* 0x000e700000000800 */
[----:B------:R-:W2:Y:S01]  /*0810*/  S2UR UR10, SR_CTAID.Z ;  /* 0x00000000000a79c3 */ /* 0x000ea20000002700 */
[----:B0-----:R-:W-:-:S07]  /*0820*/  UIADD3 UR11, UR11, UR19, URZ ;  /* 0x000000130b0b7290 */ /* 0x001fce000fffe03f */
[----:B------:R-:W0:Y:S01]  /*0830*/  LDC R10, c[0x0][0x230] ;  /* 0x00008c00ff0a7b82 */ /* 0x000e220000000800 */
[----:B------:R-:W-:Y:S02]  /*0840*/  USHF.R.S32.HI UR13, URZ, 0x1f, UR11 ;  /* 0x0000001f3f0d7899 */ /* 0x000fe4000801140b */
[----:B------:R-:W-:Y:S02]  /*0850*/  UIMAD.WIDE.U32 UR8, UR11, UR14, URZ ;  /* 0x0000000e0b0872a5 */ /* 0x000fe4000f8e003f */
[----:B------:R-:W-:-:S03]  /*0860*/  UIMAD UR7, UR13, UR14, URZ ;  /* 0x0000000e0d0772a4 */ /* 0x000fc6000f8e023f */
[----:B------:R-:W3:Y:S01]  /*0870*/  LDC.64 R4, c[0x0][0x260] ;  /* 0x00009800ff047b82 */ /* 0x000ee20000000a00 */
[----:B-1----:R-:W-:Y:S01]  /*0880*/  IADD3 R8, R8, UR18, RZ ;  /* 0x0000001208087c10 */ /* 0x002fe2000fffe0ff */
[----:B------:R-:W-:Y:S02]  /*0890*/  UIMAD UR14, UR11, UR15, UR7 ;  /* 0x0000000f0b0e72a4 */ /* 0x000fe4000f8e0207 */
[----:B------:R-:W-:Y:S01]  /*08a0*/  UIADD3 UR7, -UR18, URZ, URZ ;  /* 0x0000003f12077290 */ /* 0x000fe2000fffe13f */
[----:B------:R-:W-:Y:S01]  /*08b0*/  VIADDMNMX R8, R8, 0xffffffff, R3, PT ;  /* 0xffffffff08087846 */ /* 0x000fe20003800103 */
[----:B--2---:R-:W-:Y:S02]  /*08c0*/  UIADD3 UR10, UR10, UR12, URZ ;  /* 0x0000000c0a0a7290 */ /* 0x004fe4000fffe03f */
[----:B------:R-:W1:Y:S01]  /*08d0*/  LDC R12, c[0x0][0x228] ;  /* 0x00008a00ff0c7b82 */ /* 0x000e620000000800 */
[----:B------:R-:W-:Y:S01]  /*08e0*/  UISETP.LT.AND UP0, UPT, URZ, UR7, UPT ;  /* 0x000000073f00728c */ /* 0x000fe2000bf01270 */
[----:B------:R-:W-:Y:S01]  /*08f0*/  VIMNMX R3, RZ, UR18, !PT ;  /* 0x00000012ff037c48 */ /* 0x000fe2000ffe0100 */
[----:B------:R-:W-:-:S02]  /*0900*/  USHF.R.S32.HI UR12, URZ, 0x1f, UR10 ;  /* 0x0000001f3f0c7899 */ /* 0x000fc4000801140a */
[----:B------:R-:W-:Y:S02]  /*0910*/  USEL UR7, URZ, UR7, !UP0 ;  /* 0x000000073f077287 */ /* 0x000fe4000c000000 */
[----:B------:R-:W-:Y:S02]  /*0920*/  UIADD3 UR18, -UR23, URZ, URZ ;  /* 0x0000003f17127290 */ /* 0x000fe4000fffe13f */
[----:B0-----:R-:W-:Y:S01]  /*0930*/  VIADD R10, R10, UR23 ;  /* 0x000000170a0a7c36 */ /* 0x001fe20008000000 */
[----:B------:R-:W-:Y:S01]  /*0940*/  UIMAD UR15, UR12, UR20, URZ ;  /* 0x000000140c0f72a4 */ /* 0x000fe2000f8e023f */
[----:B------:R-:W-:Y:S01]  /*0950*/  IADD3 R8, R8, UR7, -R3 ;  /* 0x0000000708087c10 */ /* 0x000fe2000fffe803 */
[----:B------:R-:W-:Y:S01]  /*0960*/  UIADD3 UR9, UR9, UR14, URZ ;  /* 0x0000000e09097290 */ /* 0x000fe2000fffe03f */
[----:B------:R-:W-:Y:S01]  /*0970*/  VIMNMX R3, R6, UR23, !PT ;  /* 0x0000001706037c48 */ /* 0x000fe2000ffe0100 */
[----:B------:R-:W-:Y:S01]  /*0980*/  UISETP.LT.AND UP0, UPT, URZ, UR18, UPT ;  /* 0x000000123f00728c */ /* 0x000fe2000bf01270 */
[----:B------:R-:W-:Y:S01]  /*0990*/  SHF.R.S32.HI R7, RZ, 0x1f, R8 ;  /* 0x0000001fff077819 */ /* 0x000fe20000011408 */
[----:B------:R-:W-:Y:S01]  /*09a0*/  UIMAD UR15, UR10, UR21, UR15 ;  /* 0x000000150a0f72a4 */ /* 0x000fe2000f8e020f */
[----:B------:R-:W-:Y:S01]  /*09b0*/  VIADDMNMX R10, R10, 0xffffffff, R3, PT ;  /* 0xffffffff0a0a7846 */ /* 0x000fe20003800103 */
[----:B------:R-:W-:Y:S01]  /*09c0*/  UIMAD.WIDE.U32 UR8, UR10, UR20, UR8 ;  /* 0x000000140a0872a5 */ /* 0x000fe2000f8e0008 */
[----:B------:R-:W-:Y:S01]  /*09d0*/  VIMNMX R3, RZ, UR23, !PT ;  /* 0x00000017ff037c48 */ /* 0x000fe2000ffe0100 */
[----:B------:R-:W-:Y:S01]  /*09e0*/  USEL UR7, URZ, UR18, !UP0 ;  /* 0x000000123f077287 */ /* 0x000fe2000c000000 */
[----:B---3--:R-:W-:Y:S01]  /*09f0*/  IMAD R9, R7, R4, RZ ;  /* 0x0000000407097224 */ /* 0x008fe200078e02ff */
[----:B------:R-:W-:-:S03]  /*0a00*/  UIADD3 UR9, UR9, UR15, URZ ;  /* 0x0000000f09097290 */ /* 0x000fc6000fffe03f */
[----:B------:R-:W-:Y:S01]  /*0a10*/  IMAD R11, R8, R5, R9 ;  /* 0x00000005080b7224 */ /* 0x000fe200078e0209 */
[----:B------:R-:W-:Y:S01]  /*0a20*/  IADD3 R7, R10, UR7, -R3 ;  /* 0x000000070a077c10 */ /* 0x000fe2000fffe803 */
[----:B------:R-:W-:Y:S01]  /*0a30*/  UIADD3 UR7, -UR22, URZ, URZ ;  /* 0x0000003f16077290 */ /* 0x000fe2000fffe13f */
[----:B------:R-:W-:Y:S01]  /*0a40*/  IMAD.WIDE.U32 R4, R8, R4, UR8 ;  /* 0x0000000808047e25 */ /* 0x000fe2000f8e0004 */
[----:B------:R-:W-:Y:S01]  /*0a50*/  VIMNMX R3, R2, UR22, !PT ;  /* 0x0000001602037c48 */ /* 0x000fe2000ffe0100 */
[----:B------:R-:W-:Y:S01]  /*0a60*/  ULDC.64 UR8, c[0x0][0x258] ;  /* 0x0000960000087ab9 */ /* 0x000fe20000000a00 */
[----:B------:R-:W-:Y:S01]  /*0a70*/  UISETP.LT.AND UP0, UPT, URZ, UR7, UPT ;  /* 0x000000073f00728c */ /* 0x000fe2000bf01270 */
[----:B-1----:R-:W-:Y:S01]  /*0a80*/  VIADD R8, R12, UR22 ;  /* 0x000000160c087c36 */ /* 0x002fe20008000000 */
[----:B------:R-:W-:Y:S01]  /*0a90*/  SHF.R.S32.HI R9, RZ, 0x1f, R7 ;  /* 0x0000001fff097819 */ /* 0x000fe20000011407 */
[----:B------:R-:W-:Y:S01]  /*0aa0*/  ULDC.64 UR14, c[0x0][0x210] ;  /* 0x00008400000e7ab9 */ /* 0x000fe20000000a00 */
[----:B------:R-:W-:Y:S01]  /*0ab0*/  USEL UR7, URZ, UR7, !UP0 ;  /* 0x000000073f077287 */ /* 0x000fe2000c000000 */
[----:B------:R-:W-:-:S02]  /*0ac0*/  IADD3 R5, R5, R11, RZ ;  /* 0x0000000b05057210 */ /* 0x000fc40007ffe0ff */
[----:B------:R-:W-:Y:S01]  /*0ad0*/  VIADDMNMX R8, R8, 0xffffffff, R3, PT ;  /* 0xffffffff08087846 */ /* 0x000fe20003800103 */
[----:B------:R-:W-:Y:S01]  /*0ae0*/  IMAD R10, R9, UR8, RZ ;  /* 0x00000008090a7c24 */ /* 0x000fe2000f8e02ff */
[----:B------:R-:W-:Y:S01]  /*0af0*/  VIMNMX R3, RZ, UR22, !PT ;  /* 0x00000016ff037c48 */ /* 0x000fe2000ffe0100 */
[----:B------:R-:W-:-:S03]  /*0b00*/  IMAD.WIDE.U32 R4, R7, UR8, R4 ;  /* 0x0000000807047c25 */ /* 0x000fc6000f8e0004 */
[----:B------:R-:W-:Y:S01]  /*0b10*/  IADD3 R3, R8, UR7, -R3 ;  /* 0x0000000708037c10 */ /* 0x000fe2000fffe803 */
[----:B------:R-:W-:Y:S01]  /*0b20*/  IMAD R9, R7, UR9, R10 ;  /* 0x0000000907097c24 */ /* 0x000fe2000f8e020a */
[----:B------:R-:W-:Y:S01]  /*0b30*/  ULDC.64 UR8, c[0x0][0x250] ;  /* 0x0000940000087ab9 */ /* 0x000fe20000000a00 */
[----:B------:R-:W0:Y:S01]  /*0b40*/  LDC.64 R10, c[0x0][0x2b8] ;  /* 0x0000ae00ff0a7b82 */ /* 0x000e220000000a00 */
[----:B------:R-:W-:Y:S01]  /*0b50*/  SHF.R.S32.HI R7, RZ, 0x1f, R3 ;  /* 0x0000001fff077819 */ /* 0x000fe20000011403 */
[----:B------:R-:W-:-:S04]  /*0b60*/  IMAD.IADD R5, R5, 0x1, R9 ;  /* 0x0000000105057824 */ /* 0x000fc800078e0209 */
[----:B------:R-:W-:Y:S02]  /*0b70*/  IMAD R8, R7, UR8, RZ ;  /* 0x0000000807087c24 */ /* 0x000fe4000f8e02ff */
[----:B------:R-:W-:-:S04]  /*0b80*/  IMAD.WIDE.U32 R4, R3, UR8, R4 ;  /* 0x0000000803047c25 */ /* 0x000fc8000f8e0004 */
[----:B------:R-:W-:Y:S01]  /*0b90*/  IMAD R3, R3, UR9, R8 ;  /* 0x0000000903037c24 */ /* 0x000fe2000f8e0208 */
[----:B------:R-:W-:-:S04]  /*0ba0*/  IADD3 R4, P0, R4, UR14, RZ ;  /* 0x0000000e04047c10 */ /* 0x000fc8000ff1e0ff */
[----:B------:R-:W-:Y:S01]  /*0bb0*/  IADD3.X R5, R5, UR15, R3, P0, !PT ;  /* 0x0000000f05057c10 */ /* 0x000fe200087fe403 */
[----:B------:R-:W-:-:S04]  /*0bc0*/  ULDC.64 UR14, c[0x0][0x2a0] ;  /* 0x0000a800000e7ab9 */ /* 0x000fc80000000a00 */
[----:B------:R1:W2:Y:S01]  /*0bd0*/  LDG.E.U8 R9, desc[UR16][R4.64] ;  /* 0x0000001004097981 */ /* 0x0002a2000c1e1100 */
        /* <DEDUP_REMOVED lines=9> */
[----:B------:R-:W-:Y:S01]  /*0c70*/  UIMAD.WIDE.U32 UR8, UR10, UR14, UR8 ;  /* 0x0000000e0a0872a5 */ /* 0x000fe2000f8e0008 */
[----:B------:R-:W-:Y:S01]  /*0c80*/  SHF.R.S32.HI R3, RZ, 0x1f, R6 ;  /* 0x0000001fff037819 */ /* 0x000fe20000011406 */
[----:B------:R-:W-:-:S03]  /*0c90*/  UIMAD UR12, UR10, UR15, UR12 ;  /* 0x0000000f0a0c72a4 */ /* 0x000fc6000f8e020c */
[----:B------:R-:W-:Y:S01]  /*0ca0*/  ULDC.64 UR10, c[0x0][0x268] ;  /* 0x00009a00000a7ab9 */ /* 0x000fe20000000a00 */
[----:B------:R-:W-:-:S06]  /*0cb0*/  UIADD3 UR9, UR9, UR12, URZ ;  /* 0x0000000c09097290 */ /* 0x000fcc000fffe03f */
[----:B-1----:R-:W-:Y:S01]  /*0cc0*/  IMAD.WIDE.U32 R4, R0, R10, UR8 ;  /* 0x0000000800047e25 */ /* 0x002fe2000f8e000a */
[----:B------:R-:W-:Y:S01]  /*0cd0*/  ULDC.64 UR8, c[0x0][0x2b0] ;  /* 0x0000ac0000087ab9 */ /* 0x000fe20000000a00 */
[----:B------:R-:W-:Y:S02]  /*0ce0*/  SHF.R.S32.HI R0, RZ, 0x1f, R2 ;  /* 0x0000001fff007819 */ /* 0x000fe40000011402 */
[----:B------:R-:W-:Y:S02]  /*0cf0*/  IMAD R3, R3, UR8, RZ ;  /* 0x0000000803037c24 */ /* 0x000fe4000f8e02ff */
[----:B------:R-:W-:Y:S02]  /*0d00*/  IMAD.IADD R5, R5, 0x1, R7 ;  /* 0x0000000105057824 */ /* 0x000fe400078e0207 */
[C---:B------:R-:W-:Y:S02]  /*0d10*/  IMAD R3, R6.reuse, UR9, R3 ;  /* 0x0000000906037c24 */ /* 0x040fe4000f8e0203 */
[----:B------:R-:W-:Y:S01]  /*0d20*/  IMAD.WIDE.U32 R6, R6, UR8, R4 ;  /* 0x0000000806067c25 */ /* 0x000fe2000f8e0004 */
[----:B------:R-:W-:-:S04]  /*0d30*/  ULDC.64 UR8, c[0x0][0x2a8] ;  /* 0x0000aa0000087ab9 */ /* 0x000fc80000000a00 */
[----:B------:R-:W-:Y:S01]  /*0d40*/  IADD3 R7, R7, R3, RZ ;  /* 0x0000000307077210 */ /* 0x000fe20007ffe0ff */
[----:B------:R-:W-:Y:S02]  /*0d50*/  IMAD R3, R0, UR8, RZ ;  /* 0x0000000800037c24 */ /* 0x000fe4000f8e02ff */
[----:B------:R-:W-:-:S04]  /*0d60*/  IMAD.WIDE.U32 R4, R2, UR8, R6 ;  /* 0x0000000802047c25 */ /* 0x000fc8000f8e0006 */
[----:B------:R-:W-:Y:S01]  /*0d70*/  IMAD R3, R2, UR9, R3 ;  /* 0x0000000902037c24 */ /* 0x000fe2000f8e0203 */
[----:B------:R-:W-:-:S04]  /*0d80*/  IADD3 R2, P0, R4, UR10, RZ ;  /* 0x0000000a04027c10 */ /* 0x000fc8000ff1e0ff */
[----:B------:R-:W-:-:S05]  /*0d90*/  IADD3.X R3, R5, UR11, R3, P0, !PT ;  /* 0x0000000b05037c10 */ /* 0x000fca00087fe403 */
[----:B--2---:R-:W-:Y:S01]  /*0da0*/  STG.E.U8 desc[UR16][R2.64], R9 ;  /* 0x0000000902007986 */ /* 0x004fe2000c101110 */
[----:B------:R-:W-:Y:S05]  /*0db0*/  EXIT ;  /* 0x000000000000794d */ /* 0x000fea0003800000 */
        .weak           $__internal_18_$__cuda_sm20_div_s64
        .type           $__internal_18_$__cuda_sm20_div_s64,@function
        .size           $__internal_18_$__cuda_sm20_div_s64,($__internal_19_$__cuda_sm20_rem_s64 - $__internal_18_$__cuda_sm20_div_s64)
$__internal_18_$__cuda_sm20_div_s64:
        /* <DEDUP_REMOVED lines=41> */
[----:B------:R-:W-:Y:S02]  /*1050*/  IADD3.X R16, RZ, RZ, R13, P2, P1 ;  /* 0x000000ffff107210 */ /* 0x000fe400017e240d */
[----:B------:R-:W-:-:S03]  /*1060*/  MOV R13, RZ ;  /* 0x000000ff000d7202 */ /* 0x000fc60000000f00 */
        /* <DEDUP_REMOVED lines=39> */
[----:B------:R-:W-:Y:S06]  /*12e0*/  RET.REL.NODEC R8 `(_ZN2at6native54_GLOBAL__N__757059ea_21_ReplicationPadding_cu_4a93dcdf32replication_pad_forward_kernel3dIaEEvNS_27GenericPackedTensorAccessorIKT_Lm5ENS_16DefaultPtrTraitsElEENS3_IS4_Lm5ES6_lEEiiiii) ;  /* 0xffffffec08447950 */ /* 0x000fec0003c3ffff */
        .weak           $__internal_19_$__cuda_sm20_rem_s64
        .type           $__internal_19_$__cuda_sm20_rem_s64,@function
        .size           $__internal_19_$__cuda_sm20_rem_s64,(.L_x_339 - $__internal_19_$__cuda_sm20_rem_s64)
$__internal_19_$__cuda_sm20_rem_s64:
        /* <DEDUP_REMOVED lines=72> */
[----:B------:R-:W-:Y:S06]  /*1770*/  RET.REL.NODEC R2 `(_ZN2at6native54_GLOBAL__N__757059ea_21_ReplicationPadding_cu_4a93dcdf32replication_pad_forward_kernel3dIaEEvNS_27GenericPackedTensorAccessorIKT_Lm5ENS_16DefaultPtrTraitsElEENS3_IS4_Lm5ES6_lEEiiiii) ;  /* 0xffffffe802207950 */ /* 0x000fec0003c3ffff */
.L_x_99:
        /* <DEDUP_REMOVED lines=16> */
.L_x_339:


//--------------------- .text._ZN2at6native54_GLOBAL__N__757059ea_21_ReplicationPadding_cu_4a93dcdf32replication_pad_forward_kernel3dIhEEvNS_27GenericPackedTensorAccessorIKT_Lm5ENS_16DefaultPtrTraitsElEENS3_IS4_Lm5ES6_lEEiiiii --------------------------
	.section	.text._ZN2at6native54_GLOBAL__N__757059ea_21_ReplicationPadding_cu_4a93dcdf32replication_pad_forward_kernel3dIhEEvNS_27GenericPackedTensorAccessorIKT_Lm5ENS_16DefaultPtrTraitsElEENS3_IS4_Lm5ES6_lEEiiiii,"ax",@progbits
	.align	128
.text._ZN2at6native54_GLOBAL__N__757059ea_21_ReplicationPadding_cu_4a93dcdf32replication_pad_forward_kernel3dIhEEvNS_27GenericPackedTensorAccessorIKT_Lm5ENS_16DefaultPtrTraitsElEENS3_IS4_Lm5ES6_lEEiiiii:
        .type           _ZN2at6native54_GLOBAL__N__757059ea_21_ReplicationPadding_cu_4a93dcdf32replication_pad_forward_kernel3dIhEEvNS_27GenericPackedTensorAccessorIKT_Lm5ENS_16DefaultPtrTraitsElEENS3_IS4_Lm5ES6_lEEiiiii,@function
        .size           _ZN2at6native54_GLOBAL__N__757059ea_21_ReplicationPadding_cu_4a93dcdf32replication_pad_forward_kernel3dIhEEvNS_27GenericPackedTensorAccessorIKT_Lm5ENS_16DefaultPtrTraitsElEENS3_IS4_Lm5ES6_lEEiiiii,(.L_x_342 - _ZN2at6native54_GLOBAL__N__757059ea_21_ReplicationPadding_cu_4a93dcdf32replication_pad_forward_kernel3dIhEEvNS_27GenericPackedTensorAccessorIKT_Lm5ENS_16DefaultPtrTraitsElEENS3_IS4_Lm5ES6_lEEiiiii)
        .other          _ZN2at6native54_GLOBAL__N__757059ea_21_ReplicationPadding_cu_4a93dcdf32replication_pad_forward_kernel3dIhEEvNS_27GenericPackedTensorAccessorIKT_Lm5ENS_16DefaultPtrTraitsElEENS3_IS4_Lm5ES6_lEEiiiii,@"STO_CUDA_ENTRY STV_DEFAULT"
_ZN2at6native54_GLOBAL__N__757059ea_21_ReplicationPadding_cu_4a93dcdf32replication_pad_forward_kernel3dIhEEvNS_27GenericPackedTensorAccessorIKT_Lm5ENS_16DefaultPtrTraitsElEENS3_IS4_Lm5ES6_lEEiiiii:
        /* <DEDUP_REMOVED lines=29> */
[----:B------:R-:W-:Y:S05]  /*01d0*/  CALL.REL.NOINC `($__internal_20_$__cuda_sm20_div_s64) ;  /* 0x0000000800f87944 */ /* 0x000fea0003c00000 */
[----:B------:R-:W-:Y:S01]  /*01e0*/  IADD3 R7, -R2, RZ, RZ ;  /* 0x000000ff02077210 */ /* 0x000fe20007ffe1ff */
[----:B------:R-:W-:-:S04]  /*01f0*/  ULDC UR4, c[0x0][0x290] ;  /* 0x0000a40000047ab9 */ /* 0x000fc80000000800 */
[----:B------:R-:W-:Y:S01]  /*0200*/  IMAD R0, R7, UR4, R4 ;  /* 0x0000000407007c24 */ /* 0x000fe2000f8e0204 */
[----:B------:R-:W-:Y:S06]  /*0210*/  BRA `(.L_x_102) ;  /* 0x0000000000547947 */ /* 0x000fec0003800000 */
.L_x_101:
        /* <DEDUP_REMOVED lines=21> */
.L_x_102:
[----:B------:R-:W-:Y:S05]  /*0370*/  BSYNC B0 ;  /* 0x0000000000007941 */ /* 0x000fea0003800000 */
.L_x_100:
[----:B------:R-:W-:Y:S01]  /*0380*/  ULDC UR4, c[0x0][0x28c] ;  /* 0x0000a30000047ab9 */ /* 0x000fe20000000800 */
[----:B------:R-:W-:Y:S01]  /*0390*/  BSSY B0, `(.L_x_103) ;  /* 0x000001b000007945 */ /* 0x000fe20003800000 */
[----:B------:R-:W-:-:S04]  /*03a0*/  LOP3.LUT R6, R3, UR4, RZ, 0xfc, !PT ;  /* 0x0000000403067c12 */ /* 0x000fc8000f8efcff */
[----:B------:R-:W-:-:S13]  /*03b0*/  ISETP.NE.U32.AND P0, PT, R6, RZ, PT ;  /* 0x000000ff0600720c */ /* 0x000fda0003f05070 */
[----:B------:R-:W-:Y:S05]  /*03c0*/  @!P0 BRA `(.L_x_104) ;  /* 0x0000000000108947 */ /* 0x000fea0003800000 */
[----:B------:R-:W-:Y:S02]  /*03d0*/  MOV R6, R2 ;  /* 0x0000000200067202 */ /* 0x000fe40000000f00 */
[----:B------:R-:W-:-:S07]  /*03e0*/  MOV R2, 0x400 ;  /* 0x0000040000027802 */ /* 0x000fce0000000f00 */
[----:B------:R-:W-:Y:S05]  /*03f0*/  CALL.REL.NOINC `($__internal_21_$__cuda_sm20_rem_s64) ;  /* 0x0000000c00bc7944 */ /* 0x000fea0003c00000 */
[----:B------:R-:W-:Y:S05]  /*0400*/  BRA `(.L_x_105) ;  /* 0x00000000004c7947 */ /* 0x000fea0003800000 */
.L_x_104:
        /* <DEDUP_REMOVED lines=19> */
.L_x_105:
[----:B------:R-:W-:Y:S05]  /*0540*/  BSYNC B0 ;  /* 0x0000000000007941 */ /* 0x000fea0003800000 */
.L_x_103:
        /* <DEDUP_REMOVED lines=15> */
[----:B------:R-:W-:Y:S05]  /*0640*/  CALL.REL.NOINC `($__internal_20_$__cuda_sm20_div_s64) ;  /* 0x0000000400dc7944 */ /* 0x000fea0003c00000 */
[----:B------:R-:W-:Y:S05]  /*0650*/  BRA `(.L_x_108) ;  /* 0x0000000000487947 */ /* 0x000fea0003800000 */
.L_x_107:
        /* <DEDUP_REMOVED lines=18> */
.L_x_108:
[----:B------:R-:W-:Y:S05]  /*0780*/  BSYNC B0 ;  /* 0x0000000000007941 */ /* 0x000fea0003800000 */
.L_x_106:
        /* <DEDUP_REMOVED lines=99> */
        .weak           $__internal_20_$__cuda_sm20_div_s64
        .type           $__internal_20_$__cuda_sm20_div_s64,@function
        .size           $__internal_20_$__cuda_sm20_div_s64,($__internal_21_$__cuda_sm20_rem_s64 - $__internal_20_$__cuda_sm20_div_s64)
$__internal_20_$__cuda_sm20_div_s64:
        /* <DEDUP_REMOVED lines=82> */
[----:B------:R-:W-:Y:S06]  /*12e0*/  RET.REL.NODEC R8 `(_ZN2at6native54_GLOBAL__N__757059ea_21_ReplicationPadding_cu_4a93dcdf32replication_pad_forward_kernel3dIhEEvNS_27GenericPackedTensorAccessorIKT_Lm5ENS_16DefaultPtrTraitsElEENS3_IS4_Lm5ES6_lEEiiiii) ;  /* 0xffffffec08447950 */ /* 0x000fec0003c3ffff */
        .weak           $__internal_21_$__cuda_sm20_rem_s64
        .type           $__internal_21_$__cuda_sm20_rem_s64,@function
        .size           $__internal_21_$__cuda_sm20_rem_s64,(.L_x_342 - $__internal_21_$__cuda_sm20_rem_s64)
$__internal_21_$__cuda_sm20_rem_s64:
        /* <DEDUP_REMOVED lines=72> */
[----:B------:R-:W-:Y:S06]  /*1770*/  RET.REL.NODEC R2 `(_ZN2at6native54_GLOBAL__N__757059ea_21_ReplicationPadding_cu_4a93dcdf32replication_pad_forward_kernel3dIhEEvNS_27GenericPackedTensorAccessorIKT_Lm5ENS_16DefaultPtrTraitsElEENS3_IS4_Lm5ES6_lEEiiiii) ;  /* 0xffffffe802207950 */ /* 0x000fec0003c3ffff */
.L_x_109:
        /* <DEDUP_REMOVED lines=16> */
.L_x_342:


//--------------------- .text._ZN2at6native54_GLOBAL__N__757059ea_21_ReplicationPadding_cu_4a93dcdf32replication_pad_forward_kernel2dIN3c108BFloat16EEEvNS_27GenericPackedTensorAccessorIKT_Lm4ENS_16DefaultPtrTraitsElEENS5_IS6_Lm4ES8_lEEiiii --------------------------
	.section	.text._ZN2at6native54_GLOBAL__N__757059ea_21_ReplicationPadding_cu_4a93dcdf32replication_pad_forward_kernel2dIN3c108BFloat16EEEvNS_27GenericPackedTensorAccessorIKT_Lm4ENS_16DefaultPtrTraitsElEENS5_IS6_Lm4ES8_lEEiiii,"ax",@progbits
	.align	128
.text._ZN2at6native54_GLOBAL__N__757059ea_21_ReplicationPadding_cu_4a93dcdf32replication_pad_forward_kernel2dIN3c108BFloat16EEEvNS_27GenericPackedTensorAccessorIKT_Lm4ENS_16DefaultPtrTraitsElEENS5_IS6_Lm4ES8_lEEiiii:
        .type           _ZN2at6native54_GLOBAL__N__757059ea_21_ReplicationPadding_cu_4a93dcdf32replication_pad_forward_kernel2dIN3c108BFloat16EEEvNS_27GenericPackedTensorAccessorIKT_Lm4ENS_16DefaultPtrTraitsElEENS5_IS6_Lm4ES8_lEEiiii,@function
        .size           _ZN2at6native54_GLOBAL__N__757059ea_21_ReplicationPadding_cu_4a93dcdf32replication_pad_forward_kernel2dIN3c108BFloat16EEEvNS_27GenericPackedTensorAccessorIKT_Lm4ENS_16DefaultPtrTraitsElEENS5_IS6_Lm4ES8_lEEiiii,(.L_x_345 - _ZN2at6native54_GLOBAL__N__757059ea_21_ReplicationPadding_cu_4a93dcdf32replication_pad_forward_kernel2dIN3c108BFloat16EEEvNS_27GenericPackedTensorAccessorIKT_Lm4ENS_16DefaultPtrTraitsElEENS5_IS6_Lm4ES8_lEEiiii)
        .other          _ZN2at6native54_GLOBAL__N__757059ea_21_ReplicationPadding_cu_4a93dcdf32replication_pad_forward_kernel2dIN3c108BFloat16EEEvNS_27GenericPackedTensorAccessorIKT_Lm4ENS_16DefaultPtrTraitsElEENS5_IS6_Lm4ES8_lEEiiii,@"STO_CUDA_ENTRY STV_DEFAULT"
_ZN2at6native54_GLOBAL__N__757059ea_21_ReplicationPadding_cu_4a93dcdf32replication_pad_forward_kernel2dIN3c108BFloat16EEEvNS_27GenericPackedTensorAccessorIKT_Lm4ENS_16DefaultPtrTraitsElEENS5_IS6_Lm4ES8_lEEiiii:
[----:B------:R-:W-:Y:S01]  /*0000*/  LDC R1, c[0x0][0x28] ;  /* 0x00000a00ff017b82 */ /* 0x000fe20000000800 */
[----:B------:R-:W0:Y:S01]  /*0010*/  S2R R0, SR_CTAID.X ;  /* 0x0000000000007919 */ /* 0x000e220000002500 */
[----:B------:R-:W-:Y:S01]  /*0020*/  ULDC.64 UR6, c[0x0][0x270] ;  /* 0x00009c0000067ab9 */ /* 0x000fe20000000a00 */
[----:B------:R-:W-:Y:S01]  /*0030*/  ULDC.64 UR12, c[0x0][0x278] ;  /* 0x00009e00000c7ab9 */ /* 0x000fe20000000a00 */
[----:B------:R-:W-:Y:S01]  /*0040*/  ULDC UR5, c[0x0][0x0] ;  /* 0x0000000000057ab9 */ /* 0x000fe20000000800 */
[----:B------:R-:W0:Y:S01]  /*0050*/  S2R R3, SR_TID.X ;  /* 0x0000000000037919 */ /* 0x000e220000002100 */
[----:B------:R-:W-:Y:S02]  /*0060*/  UIMAD UR4, UR7, UR12, URZ ;  /* 0x0000000c070472a4 */ /* 0x000fe4000f8e023f */
[----:B------:R-:W-:Y:S02]  /*0070*/  UIMAD.WIDE.U32 UR8, UR6, UR12, URZ ;  /* 0x0000000c060872a5 */ /* 0x000fe4000f8e003f */
[----:B------:R-:W-:-:S04]  /*0080*/  UIMAD UR4, UR6, UR13, UR4 ;  /* 0x0000000d060472a4 */ /* 0x000fc8000f8e0204 */
[----:B------:R-:W-:-:S06]  /*0090*/  UIADD3 UR4, UR9, UR4, URZ ;  /* 0x0000000409047290 */ /* 0x000fcc000fffe03f */
[----:B------:R-:W-:Y:S02]  /*00a0*/  IMAD.U32 R2, RZ, RZ, UR4 ;  /* 0x00000004ff027e24 */ /* 0x000fe4000f8e00ff */
[----:B0-----:R-:W-:-:S05]  /*00b0*/  IMAD R0, R0, UR5, R3 ;  /* 0x0000000500007c24 */ /* 0x001fca000f8e0203 */
[----:B------:R-:W-:Y:S02]  /*00c0*/  ISETP.LT.U32.AND P0, PT, R0, UR8, PT ;  /* 0x0000000800007c0c */ /* 0x000fe4000bf01070 */
[----:B------:R-:W-:-:S04]  /*00d0*/  SHF.R.S32.HI R3, RZ, 0x1f, R0 ;  /* 0x0000001fff037819 */ /* 0x000fc80000011400 */
[----:B------:R-:W-:-:S13]  /*00e0*/  ISETP.GT.AND.EX P0, PT, R2, R3, PT, P0 ;  /* 0x000000030200720c */ /* 0x000fda0003f04300 */
[----:B------:R-:W-:Y:S05]  /*00f0*/  @!P0 EXIT ;  /* 0x000000000000894d */ /* 0x000fea0003800000 */
[----:B------:R-:W-:Y:S01]  /*0100*/  LOP3.LUT R2, R3, UR13, RZ, 0xfc, !PT ;  /* 0x0000000d03027c12 */ /* 0x000fe2000f8efcff */
[----:B------:R-:W-:Y:S01]  /*0110*/  ULDC.64 UR14, c[0x0][0x208] ;  /* 0x00008200000e7ab9 */ /* 0x000fe20000000a00 */
[----:B------:R-:W-:Y:S02]  /*0120*/  BSSY B0, `(.L_x_110) ;  /* 0x000001e000007945 */ /* 0x000fe40003800000 */
[----:B------:R-:W-:-:S13]  /*0130*/  ISETP.NE.U32.AND P0, PT, R2, RZ, PT ;  /* 0x000000ff0200720c */ /* 0x000fda0003f05070 */
[----:B------:R-:W-:Y:S05]  /*0140*/  @!P0 BRA `(.L_x_111) ;  /* 0x00000000001c8947 */ /* 0x000fea0003800000 */
[----:B------:R-:W-:-:S07]  /*0150*/  MOV R2, 0x170 ;  /* 0x0000017000027802 */ /* 0x000fce0000000f00 */
[----:B------:R-:W-:Y:S05]  /*0160*/  CALL.REL.NOINC `($__internal_22_$__cuda_sm20_div_s64) ;  /* 0x0000000400a47944 */ /* 0x000fea0003c00000 */
[----:B------:R-:W-:Y:S01]  /*0170*/  IMAD.MOV R3, RZ, RZ, -R4 ;  /* 0x000000ffff037224 */ /* 0x000fe200078e0a04 */
[----:B------:R-:W-:Y:S01]  /*0180*/  ULDC UR4, c[0x0][0x278] ;  /* 0x00009e0000047ab9 */ /* 0x000fe20000000800 */
[----:B------:R-:W-:Y:S02]  /*0190*/  MOV R2, R4 ;  /* 0x0000000400027202 */ /* 0x000fe40000000f00 */
[----:B------:R-:W-:Y:S01]  /*01a0*/  IMAD R0, R3, UR4, R0 ;  /* 0x0000000403007c24 */ /* 0x000fe2000f8e0200 */
[----:B------:R-:W-:Y:S06]  /*01b0*/  BRA `(.L_x_112) ;  /* 0x0000000000507947 */ /* 0x000fec0003800000 */
.L_x_111:
        /* <DEDUP_REMOVED lines=19> */
[----:B------:R-:W-:-:S07]  /*02f0*/  IMAD R0, R3, UR12, R0 ;  /* 0x0000000c03007c24 */ /* 0x000fce000f8e0200 */
.L_x_112:
[----:B------:R-:W-:Y:S05]  /*0300*/  BSYNC B0 ;  /* 0x0000000000007941 */ /* 0x000fea0003800000 */
.L_x_110:
[----:B------:R-:W0:Y:S01]  /*0310*/  S2UR UR8, SR_CTAID.Y ;  /* 0x00000000000879c3 */ /* 0x000e220000002600 */
[----:B------:R-:W-:Y:S01]  /*0320*/  ULDC.64 UR4, c[0x0][0x2a8] ;  /* 0x0000aa0000047ab9 */ /* 0x000fe20000000a00 */
[----:B------:R-:W-:Y:S01]  /*0330*/  ULDC.64 UR16, c[0x0][0x240] ;  /* 0x0000900000107ab9 */ /* 0x000fe20000000a00 */
[----:B------:R-:W-:Y:S02]  /*0340*/  ULDC.64 UR18, c[0x0][0x2a0] ;  /* 0x0000a80000127ab9 */ /* 0x000fe40000000a00 */
[----:B------:R-:W-:Y:S01]  /*0350*/  VIMNMX R3, R0, UR19, !PT ;  /* 0x0000001300037c48 */ /* 0x000fe2000ffe0100 */
[----:B------:R-:W-:Y:S02]  /*0360*/  UIADD3 UR13, -UR18, URZ, URZ ;  /* 0x0000003f120d7290 */ /* 0x000fe4000fffe13f */
[----:B------:R-:W-:Y:S01]  /*0370*/  VIMNMX R7, R2, UR18, !PT ;  /* 0x0000001202077c48 */ /* 0x000fe2000ffe0100 */
[----:B------:R-:W1:Y:S08]  /*0380*/  LDC R6, c[0x0][0x230] ;  /* 0x00008c00ff067b82 */ /* 0x000e700000000800 */
[----:B------:R-:W2:Y:S01]  /*0390*/  S2UR UR7, SR_CTAID.Z ;  /* 0x00000000000779c3 */ /* 0x000ea20000002700 */
[----:B0-----:R-:W-:-:S07]  /*03a0*/  UIADD3 UR8, UR8, UR4, URZ ;  /* 0x0000000408087290 */ /* 0x001fce000fffe03f */
[----:B------:R-:W0:Y:S01]  /*03b0*/  LDC R8, c[0x0][0x228] ;  /* 0x00008a00ff087b82 */ /* 0x000e220000000800 */
[----:B------:R-:W-:-:S04]  /*03c0*/  USHF.R.S32.HI UR10, URZ, 0x1f, UR8 ;  /* 0x0000001f3f0a7899 */ /* 0x000fc80008011408 */
[----:B------:R-:W-:-:S03]  /*03d0*/  UIMAD UR6, UR10, UR16, URZ ;  /* 0x000000100a0672a4 */ /* 0x000fc6000f8e023f */
[----:B------:R-:W3:Y:S01]  /*03e0*/  LDC.64 R4, c[0x0][0x250] ;  /* 0x00009400ff047b82 */ /* 0x000ee20000000a00 */
[----:B-1----:R-:W-:Y:S01]  /*03f0*/  IADD3 R6, R6, UR19, RZ ;  /* 0x0000001306067c10 */ /* 0x002fe2000fffe0ff */
[----:B------:R-:W-:Y:S02]  /*0400*/  UIMAD UR11, UR8, UR17, UR6 ;  /* 0x00000011080b72a4 */ /* 0x000fe4000f8e0206 */
[----:B------:R-:W-:Y:S01]  /*0410*/  UIADD3 UR6, -UR19, URZ, URZ ;  /* 0x0000003f13067290 */ /* 0x000fe2000fffe13f */
[----:B------:R-:W-:Y:S01]  /*0420*/  VIADDMNMX R6, R6, 0xffffffff, R3, PT ;  /* 0xffffffff06067846 */ /* 0x000fe20003800103 */
[----:B--2---:R-:W-:Y:S01]  /*0430*/  UIADD3 UR7, UR7, UR5, URZ ;  /* 0x0000000507077290 */ /* 0x004fe2000fffe03f */
[----:B------:R-:W-:Y:S01]  /*0440*/  VIMNMX R3, RZ, UR19, !PT ;  /* 0x00000013ff037c48 */ /* 0x000fe2000ffe0100 */
[----:B------:R-:W-:Y:S02]  /*0450*/  UISETP.LT.AND UP0, UPT, URZ, UR6, UPT ;  /* 0x000000063f00728c */ /* 0x000fe4000bf01270 */
[----:B------:R-:W-:-:S02]  /*0460*/  UIMAD.WIDE.U32 UR4, UR8, UR16, URZ ;  /* 0x00000010080472a5 */ /* 0x000fc4000f8e003f */
[----:B------:R-:W-:Y:S02]  /*0470*/  USEL UR6, URZ, UR6, !UP0 ;  /* 0x000000063f067287 */ /* 0x000fe4000c000000 */
[----:B------:R-:W-:Y:S01]  /*0480*/  USHF.R.S32.HI UR9, URZ, 0x1f, UR7 ;  /* 0x0000001f3f097899 */ /* 0x000fe20008011407 */
[----:B0-----:R-:W-:Y:S01]  /*0490*/  VIADD R8, R8, UR18 ;  /* 0x0000001208087c36 */ /* 0x001fe20008000000 */
[----:B------:R-:W-:Y:S01]  /*04a0*/  ULDC.64 UR16, c[0x0][0x238] ;  /* 0x00008e0000107ab9 */ /* 0x000fe20000000a00 */
[----:B------:R-:W-:Y:S01]  /*04b0*/  UISETP.LT.AND UP0, UPT, URZ, UR13, UPT ;  /* 0x0000000d3f00728c */ /* 0x000fe2000bf01270 */
[----:B------:R-:W-:Y:S01]  /*04c0*/  IADD3 R6, R6, UR6, -R3 ;  /* 0x0000000606067c10 */ /* 0x000fe2000fffe803 */
[----:B------:R-:W-:Y:S01]  /*04d0*/  UIADD3 UR5, UR5, UR11, URZ ;  /* 0x0000000b05057290 */ /* 0x000fe2000fffe03f */
[----:B------:R-:W-:Y:S01]  /*04e0*/  VIADDMNMX R8, R8, 0xffffffff, R7, PT ;  /* 0xffffffff08087846 */ /* 0x000fe20003800107 */
[----:B------:R-:W-:Y:S01]  /*04f0*/  UIMAD UR11, UR9, UR16, URZ ;  /* 0x00000010090b72a4 */ /* 0x000fe2000f8e023f */
[----:B------:R-:W-:Y:S01]  /*0500*/  VIMNMX R3, RZ, UR18, !PT ;  /* 0x00000012ff037c48 */ /* 0x000fe2000ffe0100 */
[----:B------:R-:W-:Y:S01]  /*0510*/  USEL UR6, URZ, UR13, !UP0 ;  /* 0x0000000d3f067287 */ /* 0x000fe2000c000000 */
[----:B------:R-:W-:Y:S01]  /*0520*/  SHF.R.S32.HI R7, RZ, 0x1f, R6 ;  /* 0x0000001fff077819 */ /* 0x000fe20000011406 */
[----:B------:R-:W-:-:S02]  /*0530*/  UIMAD UR11, UR7, UR17, UR11 ;  /* 0x00000011070b72a4 */ /* 0x000fc4000f8e020b */
[----:B------:R-:W-:Y:S02]  /*0540*/  UIMAD.WIDE.U32 UR4, UR7, UR16, UR4 ;  /* 0x00000010070472a5 */ /* 0x000fe4000f8e0004 */
[----:B------:R-:W-:Y:S01]  /*0550*/  IADD3 R3, R8, UR6, -R3 ;  /* 0x0000000608037c10 */ /* 0x000fe2000fffe803 */
[-C--:B---3--:R-:W-:Y:S01]  /*0560*/  IMAD R8, R7, R4.reuse, RZ ;  /* 0x0000000407087224 */ /* 0x088fe200078e02ff */
[----:B------:R-:W-:Y:S02]  /*0570*/  UIADD3 UR5, UR5, UR11, URZ ;  /* 0x0000000b05057290 */ /* 0x000fe4000fffe03f */
[----:B------:R-:W-:Y:S01]  /*0580*/  SHF.R.S32.HI R7, RZ, 0x1f, R3 ;  /* 0x0000001fff077819 */ /* 0x000fe20000011403 */
[C---:B------:R-:W-:Y:S01]  /*0590*/  IMAD R9, R6.reuse, R5, R8 ;  /* 0x0000000506097224 */ /* 0x040fe200078e0208 */
[----:B------:R-:W-:Y:S02]  /*05a0*/  ULDC.64 UR16, c[0x0][0x288] ;  /* 0x0000a20000107ab9 */ /* 0x000fe40000000a00 */
[----:B------:R-:W-:Y:S01]  /*05b0*/  IMAD.WIDE.U32 R4, R6, R4, UR4 ;  /* 0x0000000406047e25 */ /* 0x000fe2000f8e0004 */
[----:B------:R-:W-:-:S03]  /*05c0*/  ULDC.64 UR4, c[0x0][0x248] ;  /* 0x0000920000047ab9 */ /* 0x000fc60000000a00 */
[----:B------:R-:W-:Y:S02]  /*05d0*/  IMAD R6, R7, UR4, RZ ;  /* 0x0000000407067c24 */ /* 0x000fe4000f8e02ff */
[----:B------:R-:W-:Y:S02]  /*05e0*/  IMAD.IADD R5, R5, 0x1, R9 ;  /* 0x0000000105057824 */ /* 0x000fe400078e0209 */
[C---:B------:R-:W-:Y:S01]  /*05f0*/  IMAD R7, R3.reuse, UR5, R6 ;  /* 0x0000000503077c24 */ /* 0x040fe2000f8e0206 */
[----:B------:R-:W0:Y:S01]  /*0600*/  LDC.64 R8, c[0x0][0x298] ;  /* 0x0000a600ff087b82 */ /* 0x000e220000000a00 */
[----:B------:R-:W-:Y:S01]  /*0610*/  IMAD.WIDE.U32 R4, R3, UR4, R4 ;  /* 0x0000000403047c25 */ /* 0x000fe2000f8e0004 */
[----:B------:R-:W-:-:S04]  /*0620*/  ULDC.64 UR4, c[0x0][0x210] ;  /* 0x0000840000047ab9 */ /* 0x000fc80000000a00 */
[----:B------:R-:W-:Y:S02]  /*0630*/  IADD3 R3, R5, R7, RZ ;  /* 0x0000000705037210 */ /* 0x000fe40007ffe0ff */
[----:B------:R-:W-:-:S04]  /*0640*/  LEA R6, P0, R4, UR4, 0x1 ;  /* 0x0000000404067c11 */ /* 0x000fc8000f8008ff */
[----:B------:R-:W-:-:S06]  /*0650*/  LEA.HI.X R7, R4, UR5, R3, 0x1, P0 ;  /* 0x0000000504077c11 */ /* 0x000fcc00080f0c03 */
[----:B------:R-:W2:Y:S01]  /*0660*/  LDG.E.U16 R7, desc[UR14][R6.64] ;  /* 0x0000000e06077981 */ /* 0x000ea2000c1e1500 */
        /* <DEDUP_REMOVED lines=11> */
[----:B------:R-:W-:-:S04]  /*0720*/  UIMAD UR9, UR7, UR17, UR9 ;  /* 0x00000011070972a4 */ /* 0x000fc8000f8e0209 */
[----:B------:R-:W-:-:S06]  /*0730*/  UIADD3 UR5, UR5, UR9, URZ ;  /* 0x0000000905057290 */ /* 0x000fcc000fffe03f */
[----:B------:R-:W-:Y:S01]  /*0740*/  IMAD.WIDE.U32 R4, R0, R8, UR4 ;  /* 0x0000000400047e25 */ /* 0x000fe2000f8e0008 */
[----:B------:R-:W-:-:S03]  /*0750*/  ULDC.64 UR4, c[0x0][0x290] ;  /* 0x0000a40000047ab9 */ /* 0x000fc60000000a00 */
[----:B------:R-:W-:Y:S02]  /*0760*/  IMAD R3, R3, UR4, RZ ;  /* 0x0000000403037c24 */ /* 0x000fe4000f8e02ff */
[----:B------:R-:W-:Y:S02]  /*0770*/  IMAD.IADD R5, R5, 0x1, R9 ;  /* 0x0000000105057824 */ /* 0x000fe400078e0209 */
[C---:B------:R-:W-:Y:S02]  /*0780*/  IMAD R9, R2.reuse, UR5, R3 ;  /* 0x0000000502097c24 */ /* 0x040fe4000f8e0203 */
[----:B------:R-:W-:Y:S01]  /*0790*/  IMAD.WIDE.U32 R2, R2, UR4, R4 ;  /* 0x0000000402027c25 */ /* 0x000fe2000f8e0004 */
[----:B------:R-:W-:-:S03]  /*07a0*/  ULDC.64 UR4, c[0x0][0x258] ;  /* 0x0000960000047ab9 */ /* 0x000fc60000000a00 */
[----:B------:R-:W-:Y:S01]  /*07b0*/  IMAD.IADD R3, R3, 0x1, R9 ;  /* 0x0000000103037824 */ /* 0x000fe200078e0209 */
[----:B------:R-:W-:-:S04]  /*07c0*/  LEA R4, P0, R2, UR4, 0x1 ;  /* 0x0000000402047c11 */ /* 0x000fc8000f8008ff */
[----:B------:R-:W-:-:S05]  /*07d0*/  LEA.HI.X R5, R2, UR5, R3, 0x1, P0 ;  /* 0x0000000502057c11 */ /* 0x000fca00080f0c03 */
[----:B--2---:R-:W-:Y:S01]  /*07e0*/  STG.E.U16 desc[UR14][R4.64], R7 ;  /* 0x0000000704007986 */ /* 0x004fe2000c10150e */
[----:B------:R-:W-:Y:S05]  /*07f0*/  EXIT ;  /* 0x000000000000794d */ /* 0x000fea0003800000 */
        .weak           $__internal_22_$__cuda_sm20_div_s64
        .type           $__internal_22_$__cuda_sm20_div_s64,@function
        .size           $__internal_22_$__cuda_sm20_div_s64,(.L_x_345 - $__internal_22_$__cuda_sm20_div_s64)
$__internal_22_$__cuda_sm20_div_s64:
[----:B------:R-:W-:Y:S01]  /*0800*/  ULDC.64 UR6, c[0x0][0x278] ;  /* 0x00009e0000067ab9 */ /* 0x000fe20000000a00 */
[----:B------:R-:W-:Y:S01]  /*0810*/  ISETP.GE.AND P3, PT, R3, RZ, PT ;  /* 0x000000ff0300720c */ /* 0x000fe20003f66270 */
        /* <DEDUP_REMOVED lines=19> */
[----:B------:R-:W-:-:S05]  /*0950*/  IMAD.HI.U32 R6, P1, R5, R9, R6 ;  /* 0x0000000905067227 */ /* 0x000fca0007820006 */
[----:B------:R-:W-:Y:S02]  /*0960*/  IADD3 R7, P2, R13, R6, RZ ;  /* 0x000000060d077210 */ /* 0x000fe40007f5e0ff */
[----:B------:R-:W-:-:S03]  /*0970*/  IADD3.X R6, R11, R5, RZ, P0, !PT ;  /* 0x000000050b067210 */ /* 0x000fc600007fe4ff */
[----:B------:R-:W-:Y:S01]  /*0980*/  IMAD.WIDE.U32 R4, R7, UR4, RZ ;  /* 0x0000000407047c25 */ /* 0x000fe2000f8e00ff */
[----:B------:R-:W-:-:S03]  /*0990*/  IADD3.X R9, RZ, RZ, R6, P2, P1 ;  /* 0x000000ffff097210 */ /* 0x000fc600017e2406 */
[----:B------:R-:W-:Y:S01]  /*09a0*/  IMAD R6, R7, UR5, R5 ;  /* 0x0000000507067c24 */ /* 0x000fe2000f8e0205 */
[----:B------:R-:W-:Y:S02]  /*09b0*/  IADD3 R11, P0, RZ, -R4, RZ ;  /* 0x80000004ff0b7210 */ /* 0x000fe40007f1e0ff */
[-C--:B------:R-:W-:Y:S01]  /*09c0*/  IADD3 R5, P4, RZ, -R0.reuse, RZ ;  /* 0x80000000ff057210 */ /* 0x080fe20007f9e0ff */
[----:B------:R-:W-:Y:S02]  /*09d0*/  IMAD R4, R9, UR4, R6 ;  /* 0x0000000409047c24 */ /* 0x000fe4000f8e0206 */
[----:B------:R-:W-:Y:S01]  /*09e0*/  IMAD.HI.U32 R6, R7, R11, RZ ;  /* 0x0000000b07067227 */ /* 0x000fe200078e00ff */
[----:B------:R-:W-:-:S03]  /*09f0*/  SEL R8, R5, R0, !P3 ;  /* 0x0000000005087207 */ /* 0x000fc60005800000 */
[----:B------:R-:W-:Y:S02]  /*0a00*/  IMAD.X R4, RZ, RZ, ~R4, P0 ;  /* 0x000000ffff047224 */ /* 0x000fe400000e0e04 */
[----:B------:R-:W-:Y:S02]  /*0a10*/  IMAD.X R10, RZ, RZ, ~R3, P4 ;  /* 0x000000ffff0a7224 */ /* 0x000fe400020e0e03 */
[----:B------:R-:W-:-:S03]  /*0a20*/  IMAD.WIDE.U32 R6, P0, R7, R4, R6 ;  /* 0x0000000407067225 */ /* 0x000fc60007800006 */
[----:B------:R-:W-:Y:S01]  /*0a30*/  SEL R10, R10, R3, !P3 ;  /* 0x000000030a0a7207 */ /* 0x000fe20005800000 */
[----:B------:R-:W-:Y:S01]  /*0a40*/  IMAD.MOV.U32 R5, RZ, RZ, RZ ;  /* 0x000000ffff057224 */ /* 0x000fe200078e00ff */
[----:B------:R-:W-:Y:S01]  /*0a50*/  LOP3.LUT R3, R3, UR7, RZ, 0x3c, !PT ;  /* 0x0000000703037c12 */ /* 0x000fe2000f8e3cff */
[----:B------:R-:W-:-:S04]  /*0a60*/  IMAD.HI.U32 R7, P1, R9, R11, R6 ;  /* 0x0000000b09077227 */ /* 0x000fc80007820006 */
[CC--:B------:R-:W-:Y:S02]  /*0a70*/  IMAD R6, R9.reuse, R4.reuse, RZ ;  /* 0x0000000409067224 */ /* 0x0c0fe400078e02ff */
[----:B------:R-:W-:-:S03]  /*0a80*/  IMAD.HI.U32 R4, R9, R4, RZ ;  /* 0x0000000409047227 */ /* 0x000fc600078e00ff */
[----:B------:R-:W-:Y:S02]  /*0a90*/  IADD3 R7, P2, R6, R7, RZ ;  /* 0x0000000706077210 */ /* 0x000fe40007f5e0ff */
[----:B------:R-:W-:-:S03]  /*0aa0*/  IADD3.X R9, R4, R9, RZ, P0, !PT ;  /* 0x0000000904097210 */ /* 0x000fc600007fe4ff */
[----:B------:R-:W-:Y:S01]  /*0ab0*/  IMAD.HI.U32 R4, R7, R8, RZ ;  /* 0x0000000807047227 */ /* 0x000fe200078e00ff */
[----:B------:R-:W-:-:S03]  /*0ac0*/  IADD3.X R9, RZ, RZ, R9, P2, P1 ;  /* 0x000000ffff097210 */ /* 0x000fc600017e2409 */
[----:B------:R-:W-:-:S04]  /*0ad0*/  IMAD.WIDE.U32 R4, R7, R10, R4 ;  /* 0x0000000a07047225 */ /* 0x000fc800078e0004 */
[C---:B------:R-:W-:Y:S02]  /*0ae0*/  IMAD R7, R9.reuse, R10, RZ ;  /* 0x0000000a09077224 */ /* 0x040fe400078e02ff */
[----:B------:R-:W-:-:S04]  /*0af0*/  IMAD.HI.U32 R4, P0, R9, R8, R4 ;  /* 0x0000000809047227 */ /* 0x000fc80007800004 */
[----:B------:R-:W-:Y:S01]  /*0b00*/  IMAD.HI.U32 R6, R9, R10, RZ ;  /* 0x0000000a09067227 */ /* 0x000fe200078e00ff */
[----:B------:R-:W-:-:S04]  /*0b10*/  IADD3 R7, P1, R7, R4, RZ ;  /* 0x0000000407077210 */ /* 0x000fc80007f3e0ff */
[----:B------:R-:W-:Y:S01]  /*0b20*/  IADD3.X R6, R6, RZ, RZ, P0, !PT ;  /* 0x000000ff06067210 */ /* 0x000fe200007fe4ff */
[----:B------:R-:W-:-:S04]  /*0b30*/  IMAD.WIDE.U32 R4, R7, UR4, RZ ;  /* 0x0000000407047c25 */ /* 0x000fc8000f8e00ff */
[----:B------:R-:W-:Y:S01]  /*0b40*/  IMAD.X R6, RZ, RZ, R6, P1 ;  /* 0x000000ffff067224 */ /* 0x000fe200008e0606 */
[----:B------:R-:W-:Y:S01]  /*0b50*/  IADD3 R8, P1, -R4, R8, RZ ;  /* 0x0000000804087210 */ /* 0x000fe20007f3e1ff */
[C---:B------:R-:W-:Y:S02]  /*0b60*/  IMAD R5, R7.reuse, UR5, R5 ;  /* 0x0000000507057c24 */ /* 0x040fe4000f8e0205 */
[----:B------:R-:W-:Y:S01]  /*0b70*/  VIADD R4, R7, 0x1 ;  /* 0x0000000107047836 */ /* 0x000fe20000000000 */
[----:B------:R-:W-:Y:S01]  /*0b80*/  ISETP.GE.U32.AND P0, PT, R8, UR4, PT ;  /* 0x0000000408007c0c */ /* 0x000fe2000bf06070 */
[----:B------:R-:W-:-:S05]  /*0b90*/  IMAD R5, R6, UR4, R5 ;  /* 0x0000000406057c24 */ /* 0x000fca000f8e0205 */
[----:B------:R-:W-:Y:S02]  /*0ba0*/  IADD3.X R9, ~R5, R10, RZ, P1, !PT ;  /* 0x0000000a05097210 */ /* 0x000fe40000ffe5ff */
[----:B------:R-:W-:Y:S02]  /*0bb0*/  IADD3 R5, P1, R8, -UR4, RZ ;  /* 0x8000000408057c10 */ /* 0x000fe4000ff3e0ff */
[C---:B------:R-:W-:Y:S02]  /*0bc0*/  ISETP.GE.U32.AND.EX P0, PT, R9.reuse, UR5, PT, P0 ;  /* 0x0000000509007c0c */ /* 0x040fe4000bf06100 */
[----:B------:R-:W-:Y:S02]  /*0bd0*/  IADD3.X R6, R9, ~UR5, RZ, P1, !PT ;  /* 0x8000000509067c10 */ /* 0x000fe40008ffe4ff */
[----:B------:R-:W-:Y:S02]  /*0be0*/  SEL R5, R5, R8, P0 ;  /* 0x0000000805057207 */ /* 0x000fe40000000000 */
[----:B------:R-:W-:-:S02]  /*0bf0*/  SEL R6, R6, R9, P0 ;  /* 0x0000000906067207 */ /* 0x000fc40000000000 */
[----:B------:R-:W-:Y:S02]  /*0c00*/  SEL R7, R4, R7, P0 ;  /* 0x0000000704077207 */ /* 0x000fe40000000000 */
[----:B------:R-:W-:Y:S02]  /*0c10*/  ISETP.GE.U32.AND P0, PT, R5, UR4, PT ;  /* 0x0000000405007c0c */ /* 0x000fe4000bf06070 */
[----:B------:R-:W-:Y:S02]  /*0c20*/  IADD3 R4, R7, 0x1, RZ ;  /* 0x0000000107047810 */ /* 0x000fe40007ffe0ff */
[----:B------:R-:W-:Y:S02]  /*0c30*/  ISETP.GE.U32.AND.EX P0, PT, R6, UR5, PT, P0 ;  /* 0x0000000506007c0c */ /* 0x000fe4000bf06100 */
[----:B------:R-:W-:Y:S02]  /*0c40*/  ISETP.GE.AND P1, PT, R3, RZ, PT ;  /* 0x000000ff0300720c */ /* 0x000fe40003f26270 */
[----:B------:R-:W-:-:S02]  /*0c50*/  SEL R4, R4, R7, P0 ;  /* 0x0000000704047207 */ /* 0x000fc40000000000 */
[----:B------:R-:W-:-:S03]  /*0c60*/  ISETP.NE.U32.AND P0, PT, RZ, UR6, PT ;  /* 0x00000006ff007c0c */ /* 0x000fc6000bf05070 */
[----:B------:R-:W-:Y:S01]  /*0c70*/  IMAD.MOV R3, RZ, RZ, -R4 ;  /* 0x000000ffff037224 */ /* 0x000fe200078e0a04 */
[----:B------:R-:W-:-:S04]  /*0c80*/  ISETP.NE.AND.EX P0, PT, RZ, UR7, PT, P0 ;  /* 0x00000007ff007c0c */ /* 0x000fc8000bf05300 */
[----:B------:R-:W-:Y:S02]  /*0c90*/  SEL R4, R3, R4, !P1 ;  /* 0x0000000403047207 */ /* 0x000fe40004800000 */
[----:B------:R-:W-:Y:S02]  /*0ca0*/  MOV R3, 0x0 ;  /* 0x0000000000037802 */ /* 0x000fe40000000f00 */
[----:B------:R-:W-:Y:S02]  /*0cb0*/  SEL R4, R4, 0xffffffff, P0 ;  /* 0xffffffff04047807 */ /* 0x000fe40000000000 */
[----:B------:R-:W-:Y:S05]  /*0cc0*/  RET.REL.NODEC R2 `(_ZN2at6native54_GLOBAL__N__757059ea_21_ReplicationPadding_cu_4a93dcdf32replication_pad_forward_kernel2dIN3c108BFloat16EEEvNS_27GenericPackedTensorAccessorIKT_Lm4ENS_16DefaultPtrTraitsElEENS5_IS6_Lm4ES8_lEEiiii) ;  /* 0xfffffff002cc7950 */ /* 0x000fea0003c3ffff */
.L_x_113:
        /* <DEDUP_REMOVED lines=11> */
.L_x_345:


//--------------------- .text._ZN2at6native54_GLOBAL__N__757059ea_21_ReplicationPadding_cu_4a93dcdf32replication_pad_forward_kernel2dIN3c104HalfEEEvNS_27GenericPackedTensorAccessorIKT_Lm4ENS_16DefaultPtrTraitsElEENS5_IS6_Lm4ES8_lEEiiii --------------------------
	.section	.text._ZN2at6native54_GLOBAL__N__757059ea_21_ReplicationPadding_cu_4a93dcdf32replication_pad_forward_kernel2dIN3c104HalfEEEvNS_27GenericPackedTensorAccessorIKT_Lm4ENS_16DefaultPtrTraitsElEENS5_IS6_Lm4ES8_lEEiiii,"ax",@progbits
	.align	128
.text._ZN2at6native54_GLOBAL__N__757059ea_21_ReplicationPadding_cu_4a93dcdf32replication_pad_forward_kernel2dIN3c104HalfEEEvNS_27GenericPackedTensorAccessorIKT_Lm4ENS_16DefaultPtrTraitsElEENS5_IS6_Lm4ES8_lEEiiii:
        .type           _ZN2at6native54_GLOBAL__N__757059ea_21_ReplicationPadding_cu_4a93dcdf32replication_pad_forward_kernel2dIN3c104HalfEEEvNS_27GenericPackedTensorAccessorIKT_Lm4ENS_16DefaultPtrTraitsElEENS5_IS6_Lm4ES8_lEEiiii,@function
        .size           _ZN2at6native54_GLOBAL__N__757059ea_21_ReplicationPadding_cu_4a93dcdf32replication_pad_forward_kernel2dIN3c104HalfEEEvNS_27GenericPackedTensorAccessorIKT_Lm4ENS_16DefaultPtrTraitsElEENS5_IS6_Lm4ES8_lEEiiii,(.L_x_347 - _ZN2at6native54_GLOBAL__N__757059ea_21_ReplicationPadding_cu_4a93dcdf32replication_pad_forward_kernel2dIN3c104HalfEEEvNS_27GenericPackedTensorAccessorIKT_Lm4ENS_16DefaultPtrTraitsElEENS5_IS6_Lm4ES8_lEEiiii)
        .other          _ZN2at6native54_GLOBAL__N__757059ea_21_ReplicationPadding_cu_4a93dcdf32replication_pad_forward_kernel2dIN3c104HalfEEEvNS_27GenericPackedTensorAccessorIKT_Lm4ENS_16DefaultPtrTraitsElEENS5_IS6_Lm4ES8_lEEiiii,@"STO_CUDA_ENTRY STV_DEFAULT"
_ZN2at6native54_GLOBAL__N__757059ea_21_ReplicationPadding_cu_4a93dcdf32replication_pad_forward_kernel2dIN3c104HalfEEEvNS_27GenericPackedTensorAccessorIKT_Lm4ENS_16DefaultPtrTraitsElEENS5_IS6_Lm4ES8_lEEiiii:
        /* <DEDUP_REMOVED lines=22> */
[----:B------:R-:W-:Y:S05]  /*0160*/  CALL.REL.NOINC `($__internal_23_$__cuda_sm20_div_s64) ;  /* 0x0000000400a47944 */ /* 0x000fea0003c00000 */
[----:B------:R-:W-:Y:S01]  /*0170*/  IMAD.MOV R3, RZ, RZ, -R4 ;  /* 0x000000ffff037224 */ /* 0x000fe200078e0a04 */
[----:B------:R-:W-:Y:S01]  /*0180*/  ULDC UR4, c[0x0][0x278] ;  /* 0x00009e0000047ab9 */ /* 0x000fe20000000800 */
[----:B------:R-:W-:Y:S02]  /*0190*/  MOV R2, R4 ;  /* 0x0000000400027202 */ /* 0x000fe40000000f00 */
[----:B------:R-:W-:Y:S01]  /*01a0*/  IMAD R0, R3, UR4, R0 ;  /* 0x0000000403007c24 */ /* 0x000fe2000f8e0200 */
[----:B------:R-:W-:Y:S06]  /*01b0*/  BRA `(.L_x_116) ;  /* 0x0000000000507947 */ /* 0x000fec0003800000 */
.L_x_115:
        /* <DEDUP_REMOVED lines=20> */
.L_x_116:
[----:B------:R-:W-:Y:S05]  /*0300*/  BSYNC B0 ;  /* 0x0000000000007941 */ /* 0x000fea0003800000 */
.L_x_114:
        /* <DEDUP_REMOVED lines=79> */
        .weak           $__internal_23_$__cuda_sm20_div_s64
        .type           $__internal_23_$__cuda_sm20_div_s64,@function
        .size           $__internal_23_$__cuda_sm20_div_s64,(.L_x_347 - $__internal_23_$__cuda_sm20_div_s64)
$__internal_23_$__cuda_sm20_div_s64:
        /* <DEDUP_REMOVED lines=76> */
[----:B------:R-:W-:Y:S05]  /*0cc0*/  RET.REL.NODEC R2 `(_ZN2at6native54_GLOBAL__N__757059ea_21_ReplicationPadding_cu_4a93dcdf32replication_pad_forward_kernel2dIN3c104HalfEEEvNS_27GenericPackedTensorAccessorIKT_Lm4ENS_16DefaultPtrTraitsElEENS5_IS6_Lm4ES8_lEEiiii) ;  /* 0xfffffff002cc7950 */ /* 0x000fea0003c3ffff */
.L_x_117:
        /* <DEDUP_REMOVED lines=11> */
.L_x_347:


//--------------------- .text._ZN2at6native54_GLOBAL__N__757059ea_21_ReplicationPadding_cu_4a93dcdf32replication_pad_forward_kernel2dIN3c107complexIfEEEEvNS_27GenericPackedTensorAccessorIKT_Lm4ENS_16DefaultPtrTraitsElEENS6_IS7_Lm4ES9_lEEiiii --------------------------
	.section	.text._ZN2at6native54_GLOBAL__N__757059ea_21_ReplicationPadding_cu_4a93dcdf32replication_pad_forward_kernel2dIN3c107complexIfEEEEvNS_27GenericPackedTensorAccessorIKT_Lm4ENS_16DefaultPtrTraitsElEENS6_IS7_Lm4ES9_lEEiiii,"ax",@progbits
	.align	128
.text._ZN2at6native54_GLOBAL__N__757059ea_21_ReplicationPadding_cu_4a93dcdf32replication_pad_forward_kernel2dIN3c107complexIfEEEEvNS_27GenericPackedTensorAccessorIKT_Lm4ENS_16DefaultPtrTraitsElEENS6_IS7_Lm4ES9_lEEiiii:
        .type           _ZN2at6native54_GLOBAL__N__757059ea_21_ReplicationPadding_cu_4a93dcdf32replication_pad_forward_kernel2dIN3c107complexIfEEEEvNS_27GenericPackedTensorAccessorIKT_Lm4ENS_16DefaultPtrTraitsElEENS6_IS7_Lm4ES9_lEEiiii,@function
        .size           _ZN2at6native54_GLOBAL__N__757059ea_21_ReplicationPadding_cu_4a93dcdf32replication_pad_forward_kernel2dIN3c107complexIfEEEEvNS_27GenericPackedTensorAccessorIKT_Lm4ENS_16DefaultPtrTraitsElEENS6_IS7_Lm4ES9_lEEiiii,(.L_x_349 - _ZN2at6native54_GLOBAL__N__757059ea_21_ReplicationPadding_cu_4a93dcdf32replication_pad_forward_kernel2dIN3c107complexIfEEEEvNS_27GenericPackedTensorAccessorIKT_Lm4ENS_16DefaultPtrTraitsElEENS6_IS7_Lm4ES9_lEEiiii)
        .other          _ZN2at6native54_GLOBAL__N__757059ea_21_ReplicationPadding_cu_4a93dcdf32replication_pad_forward_kernel2dIN3c107complexIfEEEEvNS_27GenericPackedTensorAccessorIKT_Lm4ENS_16DefaultPtrTraitsElEENS6_IS7_Lm4ES9_lEEiiii,@"STO_CUDA_ENTRY STV_DEFAULT"
_ZN2at6native54_GLOBAL__N__757059ea_21_ReplicationPadding_cu_4a93dcdf32replication_pad_forward_kernel2dIN3c107complexIfEEEEvNS_27GenericPackedTensorAccessorIKT_Lm4ENS_16DefaultPtrTraitsElEENS6_IS7_Lm4ES9_lEEiiii:
        /* <DEDUP_REMOVED lines=22> */
[----:B------:R-:W-:Y:S05]  /*0160*/  CALL.REL.NOINC `($__internal_24_$__cuda_sm20_div_s64) ;  /* 0x0000000400a47944 */ /* 0x000fea0003c00000 */
[----:B------:R-:W-:Y:S01]  /*0170*/  IMAD.MOV R3, RZ, RZ, -R4 ;  /* 0x000000ffff037224 */ /* 0x000fe200078e0a04 */
[----:B------:R-:W-:Y:S01]  /*0180*/  ULDC UR4, c[0x0][0x278] ;  /* 0x00009e0000047ab9 */ /* 0x000fe20000000800 */
[----:B------:R-:W-:Y:S02]  /*0190*/  MOV R2, R4 ;  /* 0x0000000400027202 */ /* 0x000fe40000000f00 */
[----:B------:R-:W-:Y:S01]  /*01a0*/  IMAD R0, R3, UR4, R0 ;  /* 0x0000000403007c24 */ /* 0x000fe2000f8e0200 */
[----:B------:R-:W-:Y:S06]  /*01b0*/  BRA `(.L_x_120) ;  /* 0x0000000000507947 */ /* 0x000fec0003800000 */
.L_x_119:
        /* <DEDUP_REMOVED lines=20> */
.L_x_120:
[----:B------:R-:W-:Y:S05]  /*0300*/  BSYNC B0 ;  /* 0x0000000000007941 */ /* 0x000fea0003800000 */
.L_x_118:
        /* <DEDUP_REMOVED lines=67> */
[----:B-1----:R-:W-:Y:S01]  /*0740*/  IMAD.WIDE.U32 R6, R0, R8, UR4 ;  /* 0x0000000400067e25 */ /* 0x002fe2000f8e0008 */
        /* <DEDUP_REMOVED lines=9> */
[----:B--2---:R-:W-:Y:S01]  /*07e0*/  STG.E.64 desc[UR14][R6.64], R4 ;  /* 0x0000000406007986 */ /* 0x004fe2000c101b0e */
[----:B------:R-:W-:Y:S05]  /*07f0*/  EXIT ;  /* 0x000000000000794d */ /* 0x000fea0003800000 */
        .weak           $__internal_24_$__cuda_sm20_div_s64
        .type           $__internal_24_$__cuda_sm20_div_s64,@function
        .size           $__internal_24_$__cuda_sm20_div_s64,(.L_x_349 - $__internal_24_$__cuda_sm20_div_s64)
$__internal_24_$__cuda_sm20_div_s64:
        /* <DEDUP_REMOVED lines=76> */
[----:B------:R-:W-:Y:S05]  /*0cc0*/  RET.REL.NODEC R2 `(_ZN2at6native54_GLOBAL__N__757059ea_21_ReplicationPadding_cu_4a93dcdf32replication_pad_forward_kernel2dIN3c107complexIfEEEEvNS_27GenericPackedTensorAccessorIKT_Lm4ENS_16DefaultPtrTraitsElEENS6_IS7_Lm4ES9_lEEiiii) ;  /* 0xfffffff002cc7950 */ /* 0x000fea0003c3ffff */
.L_x_121:
        /* <DEDUP_REMOVED lines=11> */
.L_x_349:


//--------------------- .text._ZN2at6native54_GLOBAL__N__757059ea_21_ReplicationPadding_cu_4a93dcdf32replication_pad_forward_kernel2dIN3c107complexIdEEEEvNS_27GenericPackedTensorAccessorIKT_Lm4ENS_16DefaultPtrTraitsElEENS6_IS7_Lm4ES9_lEEiiii --------------------------
	.section	.text._ZN2at6native54_GLOBAL__N__757059ea_21_ReplicationPadding_cu_4a93dcdf32replication_pad_forward_kernel2dIN3c107complexIdEEEEvNS_27GenericPackedTensorAccessorIKT_Lm4ENS_16DefaultPtrTraitsElEENS6_IS7_Lm4ES9_lEEiiii,"ax",@progbits
	.align	128
.text._ZN2at6native54_GLOBAL__N__757059ea_21_ReplicationPadding_cu_4a93dcdf32replication_pad_forward_kernel2dIN3c107complexIdEEEEvNS_27GenericPackedTensorAccessorIKT_Lm4ENS_16DefaultPtrTraitsElEENS6_IS7_Lm4ES9_lEEiiii:
        .type           _ZN2at6native54_GLOBAL__N__757059ea_21_ReplicationPadding_cu_4a93dcdf32replication_pad_forward_kernel2dIN3c107complexIdEEEEvNS_27GenericPackedTensorAccessorIKT_Lm4ENS_16DefaultPtrTraitsElEENS6_IS7_Lm4ES9_lEEiiii,@function
        .size           _ZN2at6native54_GLOBAL__N__757059ea_21_ReplicationPadding_cu_4a93dcdf32replication_pad_forward_kernel2dIN3c107complexIdEEEEvNS_27GenericPackedTensorAccessorIKT_Lm4ENS_16DefaultPtrTraitsElEENS6_IS7_Lm4ES9_lEEiiii,(.L_x_351 - _ZN2at6native54_GLOBAL__N__757059ea_21_ReplicationPadding_cu_4a93dcdf32replication_pad_forward_kernel2dIN3c107complexIdEEEEvNS_27GenericPackedTensorAccessorIKT_Lm4ENS_16DefaultPtrTraitsElEENS6_IS7_Lm4ES9_lEEiiii)
        .other          _ZN2at6native54_GLOBAL__N__757059ea_21_ReplicationPadding_cu_4a93dcdf32replication_pad_forward_kernel2dIN3c107complexIdEEEEvNS_27GenericPackedTensorAccessorIKT_Lm4ENS_16DefaultPtrTraitsElEENS6_IS7_Lm4ES9_lEEiiii,@"STO_CUDA_ENTRY STV_DEFAULT"
_ZN2at6native54_GLOBAL__N__757059ea_21_ReplicationPadding_cu_4a93dcdf32replication_pad_forward_kernel2dIN3c107complexIdEEEEvNS_27GenericPackedTensorAccessorIKT_Lm4ENS_16DefaultPtrTraitsElEENS6_IS7_Lm4ES9_lEEiiii:
        /* <DEDUP_REMOVED lines=22> */
[----:B------:R-:W-:Y:S05]  /*0160*/  CALL.REL.NOINC `($__internal_25_$__cuda_sm20_div_s64) ;  /* 0x0000000400a47944 */ /* 0x000fea0003c00000 */
[----:B------:R-:W-:Y:S01]  /*0170*/  IMAD.MOV R3, RZ, RZ, -R4 ;  /* 0x000000ffff037224 */ /* 0x000fe200078e0a04 */
[----:B------:R-:W-:Y:S01]  /*0180*/  ULDC UR4, c[0x0][0x278] ;  /* 0x00009e0000047ab9 */ /* 0x000fe20000000800 */
[----:B------:R-:W-:Y:S02]  /*0190*/  MOV R2, R4 ;  /* 0x0000000400027202 */ /* 0x000fe40000000f00 */
[----:B------:R-:W-:Y:S01]  /*01a0*/  IMAD R0, R3, UR4, R0 ;  /* 0x0000000403007c24 */ /* 0x000fe2000f8e0200 */
[----:B------:R-:W-:Y:S06]  /*01b0*/  BRA `(.L_x_124) ;  /* 0x0000000000507947 */ /* 0x000fec0003800000 */
.L_x_123:
        /* <DEDUP_REMOVED lines=20> */
.L_x_124:
[----:B------:R-:W-:Y:S05]  /*0300*/  BSYNC B0 ;  /* 0x0000000000007941 */ /* 0x000fea0003800000 */
.L_x_122:
        /* <DEDUP_REMOVED lines=20> */
[----:B------:R-:W-:Y:S01]  /*0450*/  UISETP.LT.AND UP0, UPT, URZ, UR6, UPT ;  /* 0x000000063f00728c */ /* 0x000fe2000bf01270 */
[----:B------:R-:W1:Y:S01]  /*0460*/  LDC.64 R10, c[0x0][0x298] ;  /* 0x0000a600ff0a7b82 */ /* 0x000e620000000a00 */
        /* <DEDUP_REMOVED lines=30> */
[----:B------:R-:W-:-:S06]  /*0650*/  LEA.HI.X R7, R4, UR5, R3, 0x4, P0 ;  /* 0x0000000504077c11 */ /* 0x000fcc00080f2403 */
[----:B------:R-:W2:Y:S01]  /*0660*/  LDG.E.128 R4, desc[UR14][R6.64] ;  /* 0x0000000e06047981 */ /* 0x000ea2000c1e1d00 */
[----:B------:R-:W-:Y:S01]  /*0670*/  UIMAD UR10, UR10, UR16, URZ ;  /* 0x000000100a0a72a4 */ /* 0x000fe2000f8e023f */
[----:B------:R-:W-:Y:S01]  /*0680*/  SHF.R.S32.HI R3, RZ, 0x1f, R0 ;  /* 0x0000001fff037819 */ /* 0x000fe20000011400 */
[----:B------:R-:W-:Y:S02]  /*0690*/  UIMAD.WIDE.U32 UR4, UR8, UR16, URZ ;  /* 0x00000010080472a5 */ /* 0x000fe4000f8e003f */
[----:B------:R-:W-:Y:S02]  /*06a0*/  UIMAD UR10, UR8, UR17, UR10 ;  /* 0x00000011080a72a4 */ /* 0x000fe4000f8e020a */
[----:B-1----:R-:W-:Y:S01]  /*06b0*/  IMAD R3, R3, R10, RZ ;  /* 0x0000000a03037224 */ /* 0x002fe200078e02ff */
        /* <DEDUP_REMOVED lines=18> */
[----:B--2---:R-:W-:Y:S01]  /*07e0*/  STG.E.128 desc[UR14][R8.64], R4 ;  /* 0x0000000408007986 */ /* 0x004fe2000c101d0e */
[----:B------:R-:W-:Y:S05]  /*07f0*/  EXIT ;  /* 0x000000000000794d */ /* 0x000fea0003800000 */
        .weak           $__internal_25_$__cuda_sm20_div_s64
        .type           $__internal_25_$__cuda_sm20_div_s64,@function
        .size           $__internal_25_$__cuda_sm20_div_s64,(.L_x_351 - $__internal_25_$__cuda_sm20_div_s64)
$__internal_25_$__cuda_sm20_div_s64:
        /* <DEDUP_REMOVED lines=76> */
[----:B------:R-:W-:Y:S05]  /*0cc0*/  RET.REL.NODEC R2 `(_ZN2at6native54_GLOBAL__N__757059ea_21_ReplicationPadding_cu_4a93dcdf32replication_pad_forward_kernel2dIN3c107complexIdEEEEvNS_27GenericPackedTensorAccessorIKT_Lm4ENS_16DefaultPtrTraitsElEENS6_IS7_Lm4ES9_lEEiiii) ;  /* 0xfffffff002cc7950 */ /* 0x000fea0003c3ffff */
.L_x_125:
        /* <DEDUP_REMOVED lines=11> */
.L_x_351:


//--------------------- .text._ZN2at6native54_GLOBAL__N__757059ea_21_ReplicationPadding_cu_4a93dcdf32replication_pad_forward_kernel2dIfEEvNS_27GenericPackedTensorAccessorIKT_Lm4ENS_16DefaultPtrTraitsElEENS3_IS4_Lm4ES6_lEEiiii --------------------------
	.section	.text._ZN2at6native54_GLOBAL__N__757059ea_21_ReplicationPadding_cu_4a93dcdf32replication_pad_forward_kernel2dIfEEvNS_27GenericPackedTensorAccessorIKT_Lm4ENS_16DefaultPtrTraitsElEENS3_IS4_Lm4ES6_lEEiiii,"ax",@progbits
	.align	128
.text._ZN2at6native54_GLOBAL__N__757059ea_21_ReplicationPadding_cu_4a93dcdf32replication_pad_forward_kernel2dIfEEvNS_27GenericPackedTensorAccessorIKT_Lm4ENS_16DefaultPtrTraitsElEENS3_IS4_Lm4ES6_lEEiiii:
        .type           _ZN2at6native54_GLOBAL__N__757059ea_21_ReplicationPadding_cu_4a93dcdf32replication_pad_forward_kernel2dIfEEvNS_27GenericPackedTensorAccessorIKT_Lm4ENS_16DefaultPtrTraitsElEENS3_IS4_Lm4ES6_lEEiiii,@function
        .size           _ZN2at6native54_GLOBAL__N__757059ea_21_ReplicationPadding_cu_4a93dcdf32replication_pad_forward_kernel2dIfEEvNS_27GenericPackedTensorAccessorIKT_Lm4ENS_16DefaultPtrTraitsElEENS3_IS4_Lm4ES6_lEEiiii,(.L_x_353 - _ZN2at6native54_GLOBAL__N__757059ea_21_ReplicationPadding_cu_4a93dcdf32replication_pad_forward_kernel2dIfEEvNS_27GenericPackedTensorAccessorIKT_Lm4ENS_16DefaultPtrTraitsElEENS3_IS4_Lm4ES6_lEEiiii)
        .other          _ZN2at6native54_GLOBAL__N__757059ea_21_ReplicationPadding_cu_4a93dcdf32replication_pad_forward_kernel2dIfEEvNS_27GenericPackedTensorAccessorIKT_Lm4ENS_16DefaultPtrTraitsElEENS3_IS4_Lm4ES6_lEEiiii,@"STO_CUDA_ENTRY STV_DEFAULT"
_ZN2at6native54_GLOBAL__N__757059ea_21_ReplicationPadding_cu_4a93dcdf32replication_pad_forward_kernel2dIfEEvNS_27GenericPackedTensorAccessorIKT_Lm4ENS_16DefaultPtrTraitsElEENS3_IS4_Lm4ES6_lEEiiii:
        /* <DEDUP_REMOVED lines=22> */
[----:B------:R-:W-:Y:S05]  /*0160*/  CALL.REL.NOINC `($__internal_26_$__cuda_sm20_div_s64) ;  /* 0x0000000400a47944 */ /* 0x000fea0003c00000 */
[----:B------:R-:W-:Y:S01]  /*0170*/  IMAD.MOV R3, RZ, RZ, -R4 ;  /* 0x000000ffff037224 */ /* 0x000fe200078e0a04 */
[----:B------:R-:W-:Y:S01]  /*0180*/  ULDC UR4, c[0x0][0x278] ;  /* 0x00009e0000047ab9 */ /* 0x000fe20000000800 */
[----:B------:R-:W-:Y:S02]  /*0190*/  MOV R2, R4 ;  /* 0x0000000400027202 */ /* 0x000fe40000000f00 */
[----:B------:R-:W-:Y:S01]  /*01a0*/  IMAD R0, R3, UR4, R0 ;  /* 0x0000000403007c24 */ /* 0x000fe2000f8e0200 */
[----:B------:R-:W-:Y:S06]  /*01b0*/  BRA `(.L_x_128) ;  /* 0x0000000000507947 */ /* 0x000fec0003800000 */
.L_x_127:
        /* <DEDUP_REMOVED lines=20> */
.L_x_128:
[----:B------:R-:W-:Y:S05]  /*0300*/  BSYNC B0 ;  /* 0x0000000000007941 */ /* 0x000fea0003800000 */
.L_x_126:
        /* <DEDUP_REMOVED lines=53> */
[----:B------:R-:W2:Y:S01]  /*0660*/  LDG.E R7, desc[UR14][R6.64] ;  /* 0x0000000e06077981 */ /* 0x000ea2000c1e1900 */
        /* <DEDUP_REMOVED lines=23> */
[----:B--2---:R-:W-:Y:S01]  /*07e0*/  STG.E desc[UR14][R4.64], R7 ;  /* 0x0000000704007986 */ /* 0x004fe2000c10190e */
[----:B------:R-:W-:Y:S05]  /*07f0*/  EXIT ;  /* 0x000000000000794d */ /* 0x000fea0003800000 */
        .weak           $__internal_26_$__cuda_sm20_div_s64
        .type           $__internal_26_$__cuda_sm20_div_s64,@function
        .size           $__internal_26_$__cuda_sm20_div_s64,(.L_x_353 - $__internal_26_$__cuda_sm20_div_s64)
$__internal_26_$__cuda_sm20_div_s64:
        /* <DEDUP_REMOVED lines=76> */
[----:B------:R-:W-:Y:S05]  /*0cc0*/  RET.REL.NODEC R2 `(_ZN2at6native54_GLOBAL__N__757059ea_21_ReplicationPadding_cu_4a93dcdf32replication_pad_forward_kernel2dIfEEvNS_27GenericPackedTensorAccessorIKT_Lm4ENS_16DefaultPtrTraitsElEENS3_IS4_Lm4ES6_lEEiiii) ;  /* 0xfffffff002cc7950 */ /* 0x000fea0003c3ffff */
.L_x_129:
        /* <DEDUP_REMOVED lines=11> */
.L_x_353:


//--------------------- .text._ZN2at6native54_GLOBAL__N__757059ea_21_ReplicationPadding_cu_4a93dcdf32replication_pad_forward_kernel2dIdEEvNS_27GenericPackedTensorAccessorIKT_Lm4ENS_16DefaultPtrTraitsElEENS3_IS4_Lm4ES6_lEEiiii --------------------------
	.section	.text._ZN2at6native54_GLOBAL__N__757059ea_21_ReplicationPadding_cu_4a93dcdf32replication_pad_forward_kernel2dIdEEvNS_27GenericPackedTensorAccessorIKT_Lm4ENS_16DefaultPtrTraitsElEENS3_IS4_Lm4ES6_lEEiiii,"ax",@progbits
	.align	128
.text._ZN2at6native54_GLOBAL__N__757059ea_21_ReplicationPadding_cu_4a93dcdf32replication_pad_forward_kernel2dIdEEvNS_27GenericPackedTensorAccessorIKT_Lm4ENS_16DefaultPtrTraitsElEENS3_IS4_Lm4ES6_lEEiiii:
        .type           _ZN2at6native54_GLOBAL__N__757059ea_21_ReplicationPadding_cu_4a93dcdf32replication_pad_forward_kernel2dIdEEvNS_27GenericPackedTensorAccessorIKT_Lm4ENS_16DefaultPtrTraitsElEENS3_IS4_Lm4ES6_lEEiiii,@function
        .size           _ZN2at6native54_GLOBAL__N__757059ea_21_ReplicationPadding_cu_4a93dcdf32replication_pad_forward_kernel2dIdEEvNS_27GenericPackedTensorAccessorIKT_Lm4ENS_16DefaultPtrTraitsElEENS3_IS4_Lm4ES6_lEEiiii,(.L_x_355 - _ZN2at6native54_GLOBAL__N__757059ea_21_ReplicationPadding_cu_4a93dcdf32replication_pad_forward_kernel2dIdEEvNS_27GenericPackedTensorAccessorIKT_Lm4ENS_16DefaultPtrTraitsElEENS3_IS4_Lm4ES6_lEEiiii)
        .other          _ZN2at6native54_GLOBAL__N__757059ea_21_ReplicationPadding_cu_4a93dcdf32replication_pad_forward_kernel2dIdEEvNS_27GenericPackedTensorAccessorIKT_Lm4ENS_16DefaultPtrTraitsElEENS3_IS4_Lm4ES6_lEEiiii,@"STO_CUDA_ENTRY STV_DEFAULT"
_ZN2at6native54_GLOBAL__N__757059ea_21_ReplicationPadding_cu_4a93dcdf32replication_pad_forward_kernel2dIdEEvNS_27GenericPackedTensorAccessorIKT_Lm4ENS_16DefaultPtrTraitsElEENS3_IS4_Lm4ES6_lEEiiii:
        /* <DEDUP_REMOVED lines=22> */
[----:B------:R-:W-:Y:S05]  /*0160*/  CALL.REL.NOINC `($__internal_27_$__cuda_sm20_div_s64) ;  /* 0x0000000400a47944 */ /* 0x000fea0003c00000 */
[----:B------:R-:W-:Y:S01]  /*0170*/  IMAD.MOV R3, RZ, RZ, -R4 ;  /* 0x000000ffff037224 */ /* 0x000fe200078e0a04 */
[----:B------:R-:W-:Y:S01]  /*0180*/  ULDC UR4, c[0x0][0x278] ;  /* 0x00009e0000047ab9 */ /* 0x000fe20000000800 */
[----:B------:R-:W-:Y:S02]  /*0190*/  MOV R2, R4 ;  /* 0x0000000400027202 */ /* 0x000fe40000000f00 */
[----:B------:R-:W-:Y:S01]  /*01a0*/  IMAD R0, R3, UR4, R0 ;  /* 0x0000000403007c24 */ /* 0x000fe2000f8e0200 */
[----:B------:R-:W-:Y:S06]  /*01b0*/  BRA `(.L_x_132) ;  /* 0x0000000000507947 */ /* 0x000fec0003800000 */
.L_x_131:
        /* <DEDUP_REMOVED lines=20> */
.L_x_132:
[----:B------:R-:W-:Y:S05]  /*0300*/  BSYNC B0 ;  /* 0x0000000000007941 */ /* 0x000fea0003800000 */
.L_x_130:
        /* <DEDUP_REMOVED lines=79> */
        .weak           $__internal_27_$__cuda_sm20_div_s64
        .type           $__internal_27_$__cuda_sm20_div_s64,@function
        .size           $__internal_27_$__cuda_sm20_div_s64,(.L_x_355 - $__internal_27_$__cuda_sm20_div_s64)
$__internal_27_$__cuda_sm20_div_s64:
        /* <DEDUP_REMOVED lines=76> */
[----:B------:R-:W-:Y:S05]  /*0cc0*/  RET.REL.NODEC R2 `(_ZN2at6native54_GLOBAL__N__757059ea_21_ReplicationPadding_cu_4a93dcdf32replication_pad_forward_kernel2dIdEEvNS_27GenericPackedTensorAccessorIKT_Lm4ENS_16DefaultPtrTraitsElEENS3_IS4_Lm4ES6_lEEiiii) ;  /* 0xfffffff002cc7950 */ /* 0x000fea0003c3ffff */
.L_x_133:
        /* <DEDUP_REMOVED lines=11> */
.L_x_355:


//--------------------- .text._ZN2at6native54_GLOBAL__N__757059ea_21_ReplicationPadding_cu_4a93dcdf32replication_pad_forward_kernel2dIsEEvNS_27GenericPackedTensorAccessorIKT_Lm4ENS_16DefaultPtrTraitsElEENS3_IS4_Lm4ES6_lEEiiii --------------------------
	.section	.text._ZN2at6native54_GLOBAL__N__757059ea_21_ReplicationPadding_cu_4a93dcdf32replication_pad_forward_kernel2dIsEEvNS_27GenericPackedTensorAccessorIKT_Lm4ENS_16DefaultPtrTraitsElEENS3_IS4_Lm4ES6_lEEiiii,"ax",@progbits
	.align	128
.text._ZN2at6native54_GLOBAL__N__757059ea_21_ReplicationPadding_cu_4a93dcdf32replication_pad_forward_kernel2dIsEEvNS_27GenericPackedTensorAccessorIKT_Lm4ENS_16DefaultPtrTraitsElEENS3_IS4_Lm4ES6_lEEiiii:
        .type           _ZN2at6native54_GLOBAL__N__757059ea_21_ReplicationPadding_cu_4a93dcdf32replication_pad_forward_kernel2dIsEEvNS_27GenericPackedTensorAccessorIKT_Lm4ENS_16DefaultPtrTraitsElEENS3_IS4_Lm4ES6_lEEiiii,@function
        .size           _ZN2at6native54_GLOBAL__N__757059ea_21_ReplicationPadding_cu_4a93dcdf32replication_pad_forward_kernel2dIsEEvNS_27GenericPackedTensorAccessorIKT_Lm4ENS_16DefaultPtrTraitsElEENS3_IS4_Lm4ES6_lEEiiii,(.L_x_357 - _ZN2at6native54_GLOBAL__N__757059ea_21_ReplicationPadding_cu_4a93dcdf32replication_pad_forward_kernel2dIsEEvNS_27GenericPackedTensorAccessorIKT_Lm4ENS_16DefaultPtrTraitsElEENS3_IS4_Lm4ES6_lEEiiii)
        .other          _ZN2at6native54_GLOBAL__N__757059ea_21_ReplicationPadding_cu_4a93dcdf32replication_pad_forward_kernel2dIsEEvNS_27GenericPackedTensorAccessorIKT_Lm4ENS_16DefaultPtrTraitsElEENS3_IS4_Lm4ES6_lEEiiii,@"STO_CUDA_ENTRY STV_DEFAULT"
_ZN2at6native54_GLOBAL__N__757059ea_21_ReplicationPadding_cu_4a93dcdf32replication_pad_forward_kernel2dIsEEvNS_27GenericPackedTensorAccessorIKT_Lm4ENS_16DefaultPtrTraitsElEENS3_IS4_Lm4ES6_lEEiiii:
        /* <DEDUP_REMOVED lines=22> */
[----:B------:R-:W-:Y:S05]  /*0160*/  CALL.REL.NOINC `($__internal_28_$__cuda_sm20_div_s64) ;  /* 0x0000000400a47944 */ /* 0x000fea0003c00000 */
[----:B------:R-:W-:Y:S01]  /*0170*/  IMAD.MOV R3, RZ, RZ, -R4 ;  /* 0x000000ffff037224 */ /* 0x000fe200078e0a04 */
[----:B------:R-:W-:Y:S01]  /*0180*/  ULDC UR4, c[0x0][0x278] ;  /* 0x00009e0000047ab9 */ /* 0x000fe20000000800 */
[----:B------:R-:W-:Y:S02]  /*0190*/  MOV R2, R4 ;  /* 0x0000000400027202 */ /* 0x000fe40000000f00 */
[----:B------:R-:W-:Y:S01]  /*01a0*/  IMAD R0, R3, UR4, R0 ;  /* 0x0000000403007c24 */ /* 0x000fe2000f8e0200 */
[----:B------:R-:W-:Y:S06]  /*01b0*/  BRA `(.L_x_136) ;  /* 0x0000000000507947 */ /* 0x000fec0003800000 */
.L_x_135:
        /* <DEDUP_REMOVED lines=20> */
.L_x_136:
[----:B------:R-:W-:Y:S05]  /*0300*/  BSYNC B0 ;  /* 0x0000000000007941 */ /* 0x000fea0003800000 */
.L_x_134:
        /* <DEDUP_REMOVED lines=79> */
        .weak           $__internal_28_$__cuda_sm20_div_s64
        .type           $__internal_28_$__cuda_sm20_div_s64,@function
        .size           $__internal_28_$__cuda_sm20_div_s64,(.L_x_357 - $__internal_28_$__cuda_sm20_div_s64)
$__internal_28_$__cuda_sm20_div_s64:
        /* <DEDUP_REMOVED lines=76> */
[----:B------:R-:W-:Y:S05]  /*0cc0*/  RET.REL.NODEC R2 `(_ZN2at6native54_GLOBAL__N__757059ea_21_ReplicationPadding_cu_4a93dcdf32replication_pad_forward_kernel2dIsEEvNS_27GenericPackedTensorAccessorIKT_Lm4ENS_16DefaultPtrTraitsElEENS3_IS4_Lm4ES6_lEEiiii) ;  /* 0xfffffff002cc7950 */ /* 0x000fea0003c3ffff */
.L_x_137:
        /* <DEDUP_REMOVED lines=11> */
.L_x_357:


//--------------------- .text._ZN2at6native54_GLOBAL__N__757059ea_21_ReplicationPadding_cu_4a93dcdf32replication_pad_forward_kernel2dIlEEvNS_27GenericPackedTensorAccessorIKT_Lm4ENS_16DefaultPtrTraitsElEENS3_IS4_Lm4ES6_lEEiiii --------------------------
	.section	.text._ZN2at6native54_GLOBAL__N__757059ea_21_ReplicationPadding_cu_4a93dcdf32replication_pad_forward_kernel2dIlEEvNS_27GenericPackedTensorAccessorIKT_Lm4ENS_16DefaultPtrTraitsElEENS3_IS4_Lm4ES6_lEEiiii,"ax",@progbits
	.align	128
.text._ZN2at6native54_GLOBAL__N__757059ea_21_ReplicationPadding_cu_4a93dcdf32replication_pad_forward_kernel2dIlEEvNS_27GenericPackedTensorAccessorIKT_Lm4ENS_16DefaultPtrTraitsElEENS3_IS4_Lm4ES6_lEEiiii:
        .type           _ZN2at6native54_GLOBAL__N__757059ea_21_ReplicationPadding_cu_4a93dcdf32replication_pad_forward_kernel2dIlEEvNS_27GenericPackedTensorAccessorIKT_Lm4ENS_16DefaultPtrTraitsElEENS3_IS4_Lm4ES6_lEEiiii,@function
        .size           _ZN2at6native54_GLOBAL__N__757059ea_21_ReplicationPadding_cu_4a93dcdf32replication_pad_forward_kernel2dIlEEvNS_27GenericPackedTensorAccessorIKT_Lm4ENS_16DefaultPtrTraitsElEENS3_IS4_Lm4ES6_lEEiiii,(.L_x_359 - _ZN2at6native54_GLOBAL__N__757059ea_21_ReplicationPadding_cu_4a93dcdf32replication_pad_forward_kernel2dIlEEvNS_27GenericPackedTensorAccessorIKT_Lm4ENS_16DefaultPtrTraitsElEENS3_IS4_Lm4ES6_lEEiiii)
        .other          _ZN2at6native54_GLOBAL__N__757059ea_21_ReplicationPadding_cu_4a93dcdf32replication_pad_forward_kernel2dIlEEvNS_27GenericPackedTensorAccessorIKT_Lm4ENS_16DefaultPtrTraitsElEENS3_IS4_Lm4ES6_lEEiiii,@"STO_CUDA_ENTRY STV_DEFAULT"
_ZN2at6native54_GLOBAL__N__757059ea_21_ReplicationPadding_cu_4a93dcdf32replication_pad_forward_kernel2dIlEEvNS_27GenericPackedTensorAccessorIKT_Lm4ENS_16DefaultPtrTraitsElEENS3_IS4_Lm4ES6_lEEiiii:
        /* <DEDUP_REMOVED lines=22> */
[----:B------:R-:W-:Y:S05]  /*0160*/  CALL.REL.NOINC `($__internal_29_$__cuda_sm20_div_s64) ;  /* 0x0000000400a47944 */ /* 0x000fea0003c00000 */
[----:B------:R-:W-:Y:S01]  /*0170*/  IMAD.MOV R3, RZ, RZ, -R4 ;  /* 0x000000ffff037224 */ /* 0x000fe200078e0a04 */
[----:B------:R-:W-:Y:S01]  /*0180*/  ULDC UR4, c[0x0][0x278] ;  /* 0x00009e0000047ab9 */ /* 0x000fe20000000800 */
[----:B------:R-:W-:Y:S02]  /*0190*/  MOV R2, R4 ;  /* 0x0000000400027202 */ /* 0x000fe40000000f00 */
[----:B------:R-:W-:Y:S01]  /*01a0*/  IMAD R0, R3, UR4, R0 ;  /* 0x0000000403007c24 */ /* 0x000fe2000f8e0200 */
[----:B------:R-:W-:Y:S06]  /*01b0*/  BRA `(.L_x_140) ;  /* 0x0000000000507947 */ /* 0x000fec0003800000 */
.L_x_139:
        /* <DEDUP_REMOVED lines=20> */
.L_x_140:
[----:B------:R-:W-:Y:S05]  /*0300*/  BSYNC B0 ;  /* 0x0000000000007941 */ /* 0x000fea0003800000 */
.L_x_138:
        /* <DEDUP_REMOVED lines=79> */
        .weak           $__internal_29_$__cuda_sm20_div_s64
        .type           $__internal_29_$__cuda_sm20_div_s64,@function
        .size           $__internal_29_$__cuda_sm20_div_s64,(.L_x_359 - $__internal_29_$__cuda_sm20_div_s64)
$__internal_29_$__cuda_sm20_div_s64:
        /* <DEDUP_REMOVED lines=76> */
[----:B------:R-:W-:Y:S05]  /*0cc0*/  RET.REL.NODEC R2 `(_ZN2at6native54_GLOBAL__N__757059ea_21_ReplicationPadding_cu_4a93dcdf32replication_pad_forward_kernel2dIlEEvNS_27GenericPackedTensorAccessorIKT_Lm4ENS_16DefaultPtrTraitsElEENS3_IS4_Lm4ES6_lEEiiii) ;  /* 0xfffffff002cc7950 */ /* 0x000fea0003c3ffff */
.L_x_141:
        /* <DEDUP_REMOVED lines=11> */
.L_x_359:


//--------------------- .text._ZN2at6native54_GLOBAL__N__757059ea_21_ReplicationPadding_cu_4a93dcdf32replication_pad_forward_kernel2dIiEEvNS_27GenericPackedTensorAccessorIKT_Lm4ENS_16DefaultPtrTraitsElEENS3_IS4_Lm4ES6_lEEiiii --------------------------
	.section	.text._ZN2at6native54_GLOBAL__N__757059ea_21_ReplicationPadding_cu_4a93dcdf32replication_pad_forward_kernel2dIiEEvNS_27GenericPackedTensorAccessorIKT_Lm4ENS_16DefaultPtrTraitsElEENS3_IS4_Lm4ES6_lEEiiii,"ax",@progbits
	.align	128
.text._ZN2at6native54_GLOBAL__N__757059ea_21_ReplicationPadding_cu_4a93dcdf32replication_pad_forward_kernel2dIiEEvNS_27GenericPackedTensorAccessorIKT_Lm4ENS_16DefaultPtrTraitsElEENS3_IS4_Lm4ES6_lEEiiii:
        .type           _ZN2at6native54_GLOBAL__N__757059ea_21_ReplicationPadding_cu_4a93dcdf32replication_pad_forward_kernel2dIiEEvNS_27GenericPackedTensorAccessorIKT_Lm4ENS_16DefaultPtrTraitsElEENS3_IS4_Lm4ES6_lEEiiii,@function
        .size           _ZN2at6native54_GLOBAL__N__757059ea_21_ReplicationPadding_cu_4a93dcdf32replication_pad_forward_kernel2dIiEEvNS_27GenericPackedTensorAccessorIKT_Lm4ENS_16DefaultPtrTraitsElEENS3_IS4_Lm4ES6_lEEiiii,(.L_x_361 - _ZN2at6native54_GLOBAL__N__757059ea_21_ReplicationPadding_cu_4a93dcdf32replication_pad_forward_kernel2dIiEEvNS_27GenericPackedTensorAccessorIKT_Lm4ENS_16DefaultPtrTraitsElEENS3_IS4_Lm4ES6_lEEiiii)
        .other          _ZN2at6native54_GLOBAL__N__757059ea_21_ReplicationPadding_cu_4a93dcdf32replication_pad_forward_kernel2dIiEEvNS_27GenericPackedTensorAccessorIKT_Lm4ENS_16DefaultPtrTraitsElEENS3_IS4_Lm4ES6_lEEiiii,@"STO_CUDA_ENTRY STV_DEFAULT"
_ZN2at6native54_GLOBAL__N__757059ea_21_ReplicationPadding_cu_4a93dcdf32replication_pad_forward_kernel2dIiEEvNS_27GenericPackedTensorAccessorIKT_Lm4ENS_16DefaultPtrTraitsElEENS3_IS4_Lm4ES6_lEEiiii:
        /* <DEDUP_REMOVED lines=22> */
[----:B------:R-:W-:Y:S05]  /*0160*/  CALL.REL.NOINC `($__internal_30_$__cuda_sm20_div_s64) ;  /* 0x0000000400a47944 */ /* 0x000fea0003c00000 */
[----:B------:R-:W-:Y:S01]  /*0170*/  IMAD.MOV R3, RZ, RZ, -R4 ;  /* 0x000000ffff037224 */ /* 0x000fe200078e0a04 */
[----:B------:R-:W-:Y:S01]  /*0180*/  ULDC UR4, c[0x0][0x278] ;  /* 0x00009e0000047ab9 */ /* 0x000fe20000000800 */
[----:B------:R-:W-:Y:S02]  /*0190*/  MOV R2, R4 ;  /* 0x0000000400027202 */ /* 0x000fe40000000f00 */
[----:B------:R-:W-:Y:S01]  /*01a0*/  IMAD R0, R3, UR4, R0 ;  /* 0x0000000403007c24 */ /* 0x000fe2000f8e0200 */
[----:B------:R-:W-:Y:S06]  /*01b0*/  BRA `(.L_x_144) ;  /* 0x0000000000507947 */ /* 0x000fec0003800000 */
.L_x_143:
        /* <DEDUP_REMOVED lines=20> */
.L_x_144:
[----:B------:R-:W-:Y:S05]  /*0300*/  BSYNC B0 ;  /* 0x0000000000007941 */ /* 0x000fea0003800000 */
.L_x_142:
        /* <DEDUP_REMOVED lines=79> */
        .weak           $__internal_30_$__cuda_sm20_div_s64
        .type           $__internal_30_$__cuda_sm20_div_s64,@function
        .size           $__internal_30_$__cuda_sm20_div_s64,(.L_x_361 - $__internal_30_$__cuda_sm20_div_s64)
$__internal_30_$__cuda_sm20_div_s64:
        /* <DEDUP_REMOVED lines=76> */
[----:B------:R-:W-:Y:S05]  /*0cc0*/  RET.REL.NODEC R2 `(_ZN2at6native54_GLOBAL__N__757059ea_21_ReplicationPadding_cu_4a93dcdf32replication_pad_forward_kernel2dIiEEvNS_27GenericPackedTensorAccessorIKT_Lm4ENS_16DefaultPtrTraitsElEENS3_IS4_Lm4ES6_lEEiiii) ;  /* 0xfffffff002cc7950 */ /* 0x000fea0003c3ffff */
.L_x_145:
        /* <DEDUP_REMOVED lines=11> */
.L_x_361:


//--------------------- .text._ZN2at6native54_GLOBAL__N__757059ea_21_ReplicationPadding_cu_4a93dcdf32replication_pad_forward_kernel2dIaEEvNS_27GenericPackedTensorAccessorIKT_Lm4ENS_16DefaultPtrTraitsElEENS3_IS4_Lm4ES6_lEEiiii --------------------------
	.section	.text._ZN2at6native54_GLOBAL__N__757059ea_21_ReplicationPadding_cu_4a93dcdf32replication_pad_forward_kernel2dIaEEvNS_27GenericPackedTensorAccessorIKT_Lm4ENS_16DefaultPtrTraitsElEENS3_IS4_Lm4ES6_lEEiiii,"ax",@progbits
	.align	128
.text._ZN2at6native54_GLOBAL__N__757059ea_21_ReplicationPadding_cu_4a93dcdf32replication_pad_forward_kernel2dIaEEvNS_27GenericPackedTensorAccessorIKT_Lm4ENS_16DefaultPtrTraitsElEENS3_IS4_Lm4ES6_lEEiiii:
        .type           _ZN2at6native54_GLOBAL__N__757059ea_21_ReplicationPadding_cu_4a93dcdf32replication_pad_forward_kernel2dIaEEvNS_27GenericPackedTensorAccessorIKT_Lm4ENS_16DefaultPtrTraitsElEENS3_IS4_Lm4ES6_lEEiiii,@function
        .size           _ZN2at6native54_GLOBAL__N__757059ea_21_ReplicationPadding_cu_4a93dcdf32replication_pad_forward_kernel2dIaEEvNS_27GenericPackedTensorAccessorIKT_Lm4ENS_16DefaultPtrTraitsElEENS3_IS4_Lm4ES6_lEEiiii,(.L_x_363 - _ZN2at6native54_GLOBAL__N__757059ea_21_ReplicationPadding_cu_4a93dcdf32replication_pad_forward_kernel2dIaEEvNS_27GenericPackedTensorAccessorIKT_Lm4ENS_16DefaultPtrTraitsElEENS3_IS4_Lm4ES6_lEEiiii)
        .other          _ZN2at6native54_GLOBAL__N__757059ea_21_ReplicationPadding_cu_4a93dcdf32replication_pad_forward_kernel2dIaEEvNS_27GenericPackedTensorAccessorIKT_Lm4ENS_16DefaultPtrTraitsElEENS3_IS4_Lm4ES6_lEEiiii,@"STO_CUDA_ENTRY STV_DEFAULT"
_ZN2at6native54_GLOBAL__N__757059ea_21_ReplicationPadding_cu_4a93dcdf32replication_pad_forward_kernel2dIaEEvNS_27GenericPackedTensorAccessorIKT_Lm4ENS_16DefaultPtrTraitsElEENS3_IS4_Lm4ES6_lEEiiii:
        /* <DEDUP_REMOVED lines=22> */
[----:B------:R-:W-:Y:S05]  /*0160*/  CALL.REL.NOINC `($__internal_31_$__cuda_sm20_div_s64) ;  /* 0x00000004009c7944 */ /* 0x000fea0003c00000 */
[----:B------:R-:W-:Y:S01]  /*0170*/  IMAD.MOV R3, RZ, RZ, -R4 ;  /* 0x000000ffff037224 */ /* 0x000fe200078e0a04 */
[----:B------:R-:W-:Y:S01]  /*0180*/  ULDC UR4, c[0x0][0x278] ;  /* 0x00009e0000047ab9 */ /* 0x000fe20000000800 */
[----:B------:R-:W-:Y:S02]  /*0190*/  MOV R2, R4 ;  /* 0x0000000400027202 */ /* 0x000fe40000000f00 */
[----:B------:R-:W-:Y:S01]  /*01a0*/  IMAD R0, R3, UR4, R0 ;  /* 0x0000000403007c24 */ /* 0x000fe2000f8e0200 */
[----:B------:R-:W-:Y:S06]  /*01b0*/  BRA `(.L_x_148) ;  /* 0x0000000000507947 */ /* 0x000fec0003800000 */
.L_x_147:
        /* <DEDUP_REMOVED lines=20> */
.L_x_148:
[----:B------:R-:W-:Y:S05]  /*0300*/  BSYNC B0 ;  /* 0x0000000000007941 */ /* 0x000fea0003800000 */
.L_x_146:
[----:B------:R-:W0:Y:S01]  /*0310*/  S2UR UR8, SR_CTAID.Y ;  /* 0x00000000000879c3 */ /* 0x000e220000002600 */
[----:B------:R-:W-:Y:S01]  /*0320*/  ULDC.64 UR4, c[0x0][0x2a8] ;  /* 0x0000aa0000047ab9 */ /* 0x000fe20000000a00 */
[----:B------:R-:W-:Y:S01]  /*0330*/  ULDC.64 UR18, c[0x0][0x2a0] ;  /* 0x0000a80000127ab9 */ /* 0x000fe20000000a00 */
[----:B------:R-:W-:Y:S01]  /*0340*/  ULDC.64 UR16, c[0x0][0x240] ;  /* 0x0000900000107ab9 */ /* 0x000fe20000000a00 */
[----:B------:R-:W-:Y:S02]  /*0350*/  UIADD3 UR9, -UR19, URZ, URZ ;  /* 0x0000003f13097290 */ /* 0x000fe4000fffe13f */
[----:B------:R-:W-:Y:S01]  /*0360*/  VIMNMX R3, R0, UR19, !PT ;  /* 0x0000001300037c48 */ /* 0x000fe2000ffe0100 */
[----:B------:R-:W-:Y:S01]  /*0370*/  UIADD3 UR13, -UR18, URZ, URZ ;  /* 0x0000003f120d7290 */ /* 0x000fe2000fffe13f */
[----:B------:R-:W1:Y:S01]  /*0380*/  LDC R6, c[0x0][0x230] ;  /* 0x00008c00ff067b82 */ /* 0x000e620000000800 */
[----:B------:R-:W-:-:S07]  /*0390*/  UISETP.LT.AND UP0, UPT, URZ, UR9, UPT ;  /* 0x000000093f00728c */ /* 0x000fce000bf01270 */
[----:B------:R-:W2:Y:S08]  /*03a0*/  S2UR UR7, SR_CTAID.Z ;  /* 0x00000000000779c3 */ /* 0x000eb00000002700 */
[----:B------:R-:W3:Y:S01]  /*03b0*/  LDC R8, c[0x0][0x228] ;  /* 0x00008a00ff087b82 */ /* 0x000ee20000000800 */
[----:B0-----:R-:W-:-:S04]  /*03c0*/  UIADD3 UR8, UR8, UR4, URZ ;  /* 0x0000000408087290 */ /* 0x001fc8000fffe03f */
[----:B------:R-:W-:-:S03]  /*03d0*/  USHF.R.S32.HI UR10, URZ, 0x1f, UR8 ;  /* 0x0000001f3f0a7899 */ /* 0x000fc60008011408 */
[----:B------:R-:W0:Y:S01]  /*03e0*/  LDC.64 R4, c[0x0][0x250] ;  /* 0x00009400ff047b82 */ /* 0x000e220000000a00 */
[----:B------:R-:W-:Y:S01]  /*03f0*/  UIMAD UR6, UR10, UR16, URZ ;  /* 0x000000100a0672a4 */ /* 0x000fe2000f8e023f */
[----:B-1----:R-:W-:-:S03]  /*0400*/  IADD3 R6, R6, UR19, RZ ;  /* 0x0000001306067c10 */ /* 0x002fc6000fffe0ff */
[----:B------:R-:W-:Y:S01]  /*0410*/  UIMAD UR11, UR8, UR17, UR6 ;  /* 0x00000011080b72a4 */ /* 0x000fe2000f8e0206 */
[----:B------:R-:W-:Y:S01]  /*0420*/  VIADDMNMX R6, R6, 0xffffffff, R3, PT ;  /* 0xffffffff06067846 */ /* 0x000fe20003800103 */
[----:B------:R-:W-:Y:S01]  /*0430*/  USEL UR6, URZ, UR9, !UP0 ;  /* 0x000000093f067287 */ /* 0x000fe2000c000000 */
[----:B------:R-:W-:Y:S01]  /*0440*/  VIMNMX R3, RZ, UR19, !PT ;  /* 0x00000013ff037c48 */ /* 0x000fe2000ffe0100 */
[----:B--2---:R-:W-:Y:S02]  /*0450*/  UIADD3 UR7, UR7, UR5, URZ ;  /* 0x0000000507077290 */ /* 0x004fe4000fffe03f */
[----:B------:R-:W-:Y:S02]  /*0460*/  UIMAD.WIDE.U32 UR4, UR8, UR16, URZ ;  /* 0x00000010080472a5 */ /* 0x000fe4000f8e003f */
[----:B------:R-:W-:Y:S01]  /*0470*/  USHF.R.S32.HI UR9, URZ, 0x1f, UR7 ;  /* 0x0000001f3f097899 */ /* 0x000fe20008011407 */
[----:B------:R-:W-:Y:S01]  /*0480*/  IADD3 R6, R6, UR6, -R3 ;  /* 0x0000000606067c10 */ /* 0x000fe2000fffe803 */
[----:B------:R-:W-:Y:S01]  /*0490*/  ULDC.64 UR16, c[0x0][0x238] ;  /* 0x00008e0000107ab9 */ /* 0x000fe20000000a00 */
[----:B------:R-:W-:Y:S01]  /*04a0*/  UIADD3 UR5, UR5, UR11, URZ ;  /* 0x0000000b05057290 */ /* 0x000fe2000fffe03f */
[----:B---3--:R-:W-:Y:S01]  /*04b0*/  VIADD R8, R8, UR18 ;  /* 0x0000001208087c36 */ /* 0x008fe20008000000 */
[----:B------:R-:W-:Y:S01]  /*04c0*/  UIMAD UR6, UR9, UR16, URZ ;  /* 0x00000010090672a4 */ /* 0x000fe2000f8e023f */
        /* <DEDUP_REMOVED lines=8> */
[----:B0-----:R-:W-:Y:S01]  /*0550*/  IMAD R7, R7, R4, RZ ;  /* 0x0000000407077224 */ /* 0x001fe200078e02ff */
[----:B------:R-:W-:Y:S01]  /*0560*/  UIADD3 UR5, UR5, UR11, URZ ;  /* 0x0000000b05057290 */ /* 0x000fe2000fffe03f */
[----:B------:R-:W-:-:S02]  /*0570*/  ULDC.64 UR16, c[0x0][0x210] ;  /* 0x0000840000107ab9 */ /* 0x000fc40000000a00 */
[----:B------:R-:W-:Y:S01]  /*0580*/  IMAD R7, R6, R5, R7 ;  /* 0x0000000506077224 */ /* 0x000fe200078e0207 */
[----:B------:R-:W-:Y:S02]  /*0590*/  IADD3 R3, R8, UR6, -R3 ;  /* 0x0000000608037c10 */ /* 0x000fe4000fffe803 */
[----:B------:R-:W-:Y:S01]  /*05a0*/  IMAD.WIDE.U32 R4, R6, R4, UR4 ;  /* 0x0000000406047e25 */ /* 0x000fe2000f8e0004 */
[----:B------:R-:W-:Y:S01]  /*05b0*/  ULDC.64 UR4, c[0x0][0x248] ;  /* 0x0000920000047ab9 */ /* 0x000fe20000000a00 */
[----:B------:R-:W-:Y:S01]  /*05c0*/  SHF.R.S32.HI R6, RZ, 0x1f, R3 ;  /* 0x0000001fff067819 */ /* 0x000fe20000011403 */
[----:B------:R-:W0:Y:S01]  /*05d0*/  LDC.64 R8, c[0x0][0x298] ;  /* 0x0000a600ff087b82 */ /* 0x000e220000000a00 */
[----:B------:R-:W-:-:S03]  /*05e0*/  IMAD.IADD R5, R5, 0x1, R7 ;  /* 0x0000000105057824 */ /* 0x000fc600078e0207 */
        /* <DEDUP_REMOVED lines=17> */
[----:B------:R-:W-:-:S03]  /*0700*/  UIMAD UR9, UR7, UR17, UR9 ;  /* 0x00000011070972a4 */ /* 0x000fc6000f8e0209 */
[----:B------:R-:W-:Y:S01]  /*0710*/  ULDC.64 UR6, c[0x0][0x258] ;  /* 0x0000960000067ab9 */ /* 0x000fe20000000a00 */
[----:B------:R-:W-:-:S06]  /*0720*/  UIADD3 UR5, UR5, UR9, URZ ;  /* 0x0000000905057290 */ /* 0x000fcc000fffe03f */
[----:B-1----:R-:W-:Y:S01]  /*0730*/  IMAD.WIDE.U32 R4, R0, R8, UR4 ;  /* 0x0000000400047e25 */ /* 0x002fe2000f8e0008 */
[----:B------:R-:W-:Y:S01]  /*0740*/  SHF.R.S32.HI R0, RZ, 0x1f, R2 ;  /* 0x0000001fff007819 */ /* 0x000fe20000011402 */
[----:B------:R-:W-:-:S03]  /*0750*/  ULDC.64 UR4, c[0x0][0x290] ;  /* 0x0000a40000047ab9 */ /* 0x000fc60000000a00 */
        /* <DEDUP_REMOVED lines=8> */
        .weak           $__internal_31_$__cuda_sm20_div_s64
        .type           $__internal_31_$__cuda_sm20_div_s64,@function
        .size           $__internal_31_$__cuda_sm20_div_s64,(.L_x_363 - $__internal_31_$__cuda_sm20_div_s64)
$__internal_31_$__cuda_sm20_div_s64:
        /* <DEDUP_REMOVED lines=9> */
[----:B0-----:R-:W-:-:S06]  /*0870*/  VIADD R4, R8, 0x1ffffffe ;  /* 0x1ffffffe08047836 */ /* 0x001fcc0000000000 */
[----:B------:R-:W0:Y:S02]  /*0880*/  F2I.U64.TRUNC R4, R4 ;  /* 0x0000000400047311 */ /* 0x000e24000020d800 */
[----:B0-----:R-:W-:-:S04]  /*0890*/  IMAD.WIDE.U32 R6, R4, UR4, RZ ;  /* 0x0000000404067c25 */ /* 0x001fc8000f8e00ff */
[----:B------:R-:W-:Y:S01]  /*08a0*/  IMAD R7, R4, UR5, R7 ;  /* 0x0000000504077c24 */ /* 0x000fe2000f8e0207 */
[----:B------:R-:W-:-:S03]  /*08b0*/  IADD3 R9, P0, RZ, -R6, RZ ;  /* 0x80000006ff097210 */ /* 0x000fc60007f1e0ff */
[----:B------:R-:W-:Y:S02]  /*08c0*/  IMAD R7, R5, UR4, R7 ;  /* 0x0000000405077c24 */ /* 0x000fe4000f8e0207 */
[----:B------:R-:W-:-:S04]  /*08d0*/  IMAD.HI.U32 R6, R4, R9, RZ ;  /* 0x0000000904067227 */ /* 0x000fc800078e00ff */
[----:B------:R-:W-:Y:S01]  /*08e0*/  IMAD.X R11, RZ, RZ, ~R7, P0 ;  /* 0x000000ffff0b7224 */ /* 0x000fe200000e0e07 */
[----:B------:R-:W-:-:S03]  /*08f0*/  MOV R7, R4 ;  /* 0x0000000400077202 */ /* 0x000fc60000000f00 */
[-C--:B------:R-:W-:Y:S02]  /*0900*/  IMAD R13, R5, R11.reuse, RZ ;  /* 0x0000000b050d7224 */ /* 0x080fe400078e02ff */
[----:B------:R-:W-:-:S04]  /*0910*/  IMAD.WIDE.U32 R6, P0, R4, R11, R6 ;  /* 0x0000000b04067225 */ /* 0x000fc80007800006 */
[----:B------:R-:W-:-:S04]  /*0920*/  IMAD.HI.U32 R11, R5, R11, RZ ;  /* 0x0000000b050b7227 */ /* 0x000fc800078e00ff */
[----:B------:R-:W-:-:S05]  /*0930*/  IMAD.HI.U32 R6, P1, R5, R9, R6 ;  /* 0x0000000905067227 */ /* 0x000fca0007820006 */
[----:B------:R-:W-:Y:S01]  /*0940*/  IADD3 R7, P2, R13, R6, RZ ;  /* 0x000000060d077210 */ /* 0x000fe20007f5e0ff */
[----:B------:R-:W-:-:S04]  /*0950*/  IMAD.X R6, R11, 0x1, R5, P0 ;  /* 0x000000010b067824 */ /* 0x000fc800000e0605 */
[----:B------:R-:W-:Y:S01]  /*0960*/  IMAD.WIDE.U32 R4, R7, UR4, RZ ;  /* 0x0000000407047c25 */ /* 0x000fe2000f8e00ff */
[----:B------:R-:W-:-:S03]  /*0970*/  IADD3.X R9, RZ, RZ, R6, P2, P1 ;  /* 0x000000ffff097210 */ /* 0x000fc600017e2406 */
[----:B------:R-:W-:Y:S01]  /*0980*/  IMAD R6, R7, UR5, R5 ;  /* 0x0000000507067c24 */ /* 0x000fe2000f8e0205 */
[----:B------:R-:W-:Y:S02]  /*0990*/  IADD3 R11, P0, RZ, -R4, RZ ;  /* 0x80000004ff0b7210 */ /* 0x000fe40007f1e0ff */
[-C--:B------:R-:W-:Y:S01]  /*09a0*/  IADD3 R5, P4, RZ, -R0.reuse, RZ ;  /* 0x80000000ff057210 */ /* 0x080fe20007f9e0ff */
[----:B------:R-:W-:Y:S02]  /*09b0*/  IMAD R4, R9, UR4, R6 ;  /* 0x0000000409047c24 */ /* 0x000fe4000f8e0206 */
[----:B------:R-:W-:Y:S01]  /*09c0*/  IMAD.HI.U32 R6, R7, R11, RZ ;  /* 0x0000000b07067227 */ /* 0x000fe200078e00ff */
[----:B------:R-:W-:Y:S02]  /*09d0*/  SEL R8, R5, R0, !P3 ;  /* 0x0000000005087207 */ /* 0x000fe40005800000 */
[----:B------:R-:W-:Y:S01]  /*09e0*/  IADD3.X R10, RZ, ~R3, RZ, P4, !PT ;  /* 0x80000003ff0a7210 */ /* 0x000fe200027fe4ff */
[----:B------:R-:W-:-:S02]  /*09f0*/  IMAD.X R4, RZ, RZ, ~R4, P0 ;  /* 0x000000ffff047224 */ /* 0x000fc400000e0e04 */
[----:B------:R-:W-:Y:S01]  /*0a00*/  IMAD.MOV.U32 R5, RZ, RZ, RZ ;  /* 0x000000ffff057224 */ /* 0x000fe200078e00ff */
[----:B------:R-:W-:Y:S01]  /*0a10*/  SEL R10, R10, R3, !P3 ;  /* 0x000000030a0a7207 */ /* 0x000fe20005800000 */
[----:B------:R-:W-:Y:S01]  /*0a20*/  IMAD.WIDE.U32 R6, P0, R7, R4, R6 ;  /* 0x0000000407067225 */ /* 0x000fe20007800006 */
[----:B------:R-:W-:-:S03]  /*0a30*/  LOP3.LUT R3, R3, UR7, RZ, 0x3c, !PT ;  /* 0x0000000703037c12 */ /* 0x000fc6000f8e3cff */
[----:B------:R-:W-:-:S04]  /*0a40*/  IMAD.HI.U32 R7, P1, R9, R11, R6 ;  /* 0x0000000b09077227 */ /* 0x000fc80007820006 */
[CC--:B------:R-:W-:Y:S02]  /*0a50*/  IMAD R6, R9.reuse, R4.reuse, RZ ;  /* 0x0000000409067224 */ /* 0x0c0fe400078e02ff */
[----:B------:R-:W-:-:S03]  /*0a60*/  IMAD.HI.U32 R4, R9, R4, RZ ;  /* 0x0000000409047227 */ /* 0x000fc600078e00ff */
[----:B------:R-:W-:Y:S01]  /*0a70*/  IADD3 R7, P2, R6, R7, RZ ;  /* 0x0000000706077210 */ /* 0x000fe20007f5e0ff */
[----:B------:R-:W-:-:S04]  /*0a80*/  IMAD.X R9, R4, 0x1, R9, P0 ;  /* 0x0000000104097824 */ /* 0x000fc800000e0609 */
        /* <DEDUP_REMOVED lines=30> */
[----:B------:R-:W-:Y:S01]  /*0c70*/  SEL R4, R3, R4, !P1 ;  /* 0x0000000403047207 */ /* 0x000fe20004800000 */
[----:B------:R-:W-:-:S03]  /*0c80*/  HFMA2.MMA R3, -RZ, RZ, 0, 0 ;  /* 0x00000000ff037435 */ /* 0x000fc600000001ff */
[----:B------:R-:W-:-:S03]  /*0c90*/  SEL R4, R4, 0xffffffff, P0 ;  /* 0xffffffff04047807 */ /* 0x000fc60000000000 */
[----:B------:R-:W-:Y:S05]  /*0ca0*/  RET.REL.NODEC R2 `(_ZN2at6native54_GLOBAL__N__757059ea_21_ReplicationPadding_cu_4a93dcdf32replication_pad_forward_kernel2dIaEEvNS_27GenericPackedTensorAccessorIKT_Lm4ENS_16DefaultPtrTraitsElEENS3_IS4_Lm4ES6_lEEiiii) ;  /* 0xfffffff002d47950 */ /* 0x000fea0003c3ffff */
.L_x_149:
        /* <DEDUP_REMOVED lines=13> */
.L_x_363:


//--------------------- .text._ZN2at6native54_GLOBAL__N__757059ea_21_ReplicationPadding_cu_4a93dcdf32replication_pad_forward_kernel2dIhEEvNS_27GenericPackedTensorAccessorIKT_Lm4ENS_16DefaultPtrTraitsElEENS3_IS4_Lm4ES6_lEEiiii --------------------------
	.section	.text._ZN2at6native54_GLOBAL__N__757059ea_21_ReplicationPadding_cu_4a93dcdf32replication_pad_forward_kernel2dIhEEvNS_27GenericPackedTensorAccessorIKT_Lm4ENS_16DefaultPtrTraitsElEENS3_IS4_Lm4ES6_lEEiiii,"ax",@progbits
	.align	128
.text._ZN2at6native54_GLOBAL__N__757059ea_21_ReplicationPadding_cu_4a93dcdf32replication_pad_forward_kernel2dIhEEvNS_27GenericPackedTensorAccessorIKT_Lm4ENS_16DefaultPtrTraitsElEENS3_IS4_Lm4ES6_lEEiiii:
        .type           _ZN2at6native54_GLOBAL__N__757059ea_21_ReplicationPadding_cu_4a93dcdf32replication_pad_forward_kernel2dIhEEvNS_27GenericPackedTensorAccessorIKT_Lm4ENS_16DefaultPtrTraitsElEENS3_IS4_Lm4ES6_lEEiiii,@function
        .size           _ZN2at6native54_GLOBAL__N__757059ea_21_ReplicationPadding_cu_4a93dcdf32replication_pad_forward_kernel2dIhEEvNS_27GenericPackedTensorAccessorIKT_Lm4ENS_16DefaultPtrTraitsElEENS3_IS4_Lm4ES6_lEEiiii,(.L_x_365 - _ZN2at6native54_GLOBAL__N__757059ea_21_ReplicationPadding_cu_4a93dcdf32replication_pad_forward_kernel2dIhEEvNS_27GenericPackedTensorAccessorIKT_Lm4ENS_16DefaultPtrTraitsElEENS3_IS4_Lm4ES6_lEEiiii)
        .other          _ZN2at6native54_GLOBAL__N__757059ea_21_ReplicationPadding_cu_4a93dcdf32replication_pad_forward_kernel2dIhEEvNS_27GenericPackedTensorAccessorIKT_Lm4ENS_16DefaultPtrTraitsElEENS3_IS4_Lm4ES6_lEEiiii,@"STO_CUDA_ENTRY STV_DEFAULT"
_ZN2at6native54_GLOBAL__N__757059ea_21_ReplicationPadding_cu_4a93dcdf32replication_pad_forward_kernel2dIhEEvNS_27GenericPackedTensorAccessorIKT_Lm4ENS_16DefaultPtrTraitsElEENS3_IS4_Lm4ES6_lEEiiii:
        /* <DEDUP_REMOVED lines=22> */
[----:B------:R-:W-:Y:S05]  /*0160*/  CALL.REL.NOINC `($__internal_32_$__cuda_sm20_div_s64) ;  /* 0x00000004009c7944 */ /* 0x000fea0003c00000 */
[----:B------:R-:W-:Y:S01]  /*0170*/  IMAD.MOV R3, RZ, RZ, -R4 ;  /* 0x000000ffff037224 */ /* 0x000fe200078e0a04 */
[----:B------:R-:W-:Y:S01]  /*0180*/  ULDC UR4, c[0x0][0x278] ;  /* 0x00009e0000047ab9 */ /* 0x000fe20000000800 */
[----:B------:R-:W-:Y:S02]  /*0190*/  MOV R2, R4 ;  /* 0x0000000400027202 */ /* 0x000fe40000000f00 */
[----:B------:R-:W-:Y:S01]  /*01a0*/  IMAD R0, R3, UR4, R0 ;  /* 0x0000000403007c24 */ /* 0x000fe2000f8e0200 */
[----:B------:R-:W-:Y:S06]  /*01b0*/  BRA `(.L_x_152) ;  /* 0x0000000000507947 */ /* 0x000fec0003800000 */
.L_x_151:
        /* <DEDUP_REMOVED lines=20> */
.L_x_152:
[----:B------:R-:W-:Y:S05]  /*0300*/  BSYNC B0 ;  /* 0x0000000000007941 */ /* 0x000fea0003800000 */
.L_x_150:
        /* <DEDUP_REMOVED lines=77> */
        .weak           $__internal_32_$__cuda_sm20_div_s64
        .type           $__internal_32_$__cuda_sm20_div_s64,@function
        .size           $__internal_32_$__cuda_sm20_div_s64,(.L_x_365 - $__internal_32_$__cuda_sm20_div_s64)
$__internal_32_$__cuda_sm20_div_s64:
        /* <DEDUP_REMOVED lines=76> */
[----:B------:R-:W-:Y:S05]  /*0ca0*/  RET.REL.NODEC R2 `(_ZN2at6native54_GLOBAL__N__757059ea_21_ReplicationPadding_cu_4a93dcdf32replication_pad_forward_kernel2dIhEEvNS_27GenericPackedTensorAccessorIKT_Lm4ENS_16DefaultPtrTraitsElEENS3_IS4_Lm4ES6_lEEiiii) ;  /* 0xfffffff002d47950 */ /* 0x000fea0003c3ffff */
.L_x_153:
        /* <DEDUP_REMOVED lines=13> */
.L_x_365:


//--------------------- .text._ZN2at6native54_GLOBAL__N__757059ea_21_ReplicationPadding_cu_4a93dcdf31replication_pad_backward_kernelIN3c108BFloat16EEEvNS_27GenericPackedTensorAccessorIT_Lm3ENS_16DefaultPtrTraitsElEENS5_IKS6_Lm3ES7_lEEiii --------------------------
	.section	.text._ZN2at6native54_GLOBAL__N__757059ea_21_ReplicationPadding_cu_4a93dcdf31replication_pad_backward_kernelIN3c108BFloat16EEEvNS_27GenericPackedTensorAccessorIT_Lm3ENS_16DefaultPtrTraitsElEENS5_IKS6_Lm3ES7_lEEiii,"ax",@progbits
	.align	128
.text._ZN2at6native54_GLOBAL__N__757059ea_21_ReplicationPadding_cu_4a93dcdf31replication_pad_backward_kernelIN3c108BFloat16EEEvNS_27GenericPackedTensorAccessorIT_Lm3ENS_16DefaultPtrTraitsElEENS5_IKS6_Lm3ES7_lEEiii:
        .type           _ZN2at6native54_GLOBAL__N__757059ea_21_ReplicationPadding_cu_4a93dcdf31replication_pad_backward_kernelIN3c108BFloat16EEEvNS_27GenericPackedTensorAccessorIT_Lm3ENS_16DefaultPtrTraitsElEENS5_IKS6_Lm3ES7_lEEiii,@function
        .size           _ZN2at6native54_GLOBAL__N__757059ea_21_ReplicationPadding_cu_4a93dcdf31replication_pad_backward_kernelIN3c108BFloat16EEEvNS_27GenericPackedTensorAccessorIT_Lm3ENS_16DefaultPtrTraitsElEENS5_IKS6_Lm3ES7_lEEiii,(.L_x_367 - _ZN2at6native54_GLOBAL__N__757059ea_21_ReplicationPadding_cu_4a93dcdf31replication_pad_backward_kernelIN3c108BFloat16EEEvNS_27GenericPackedTensorAccessorIT_Lm3ENS_16DefaultPtrTraitsElEENS5_IKS6_Lm3ES7_lEEiii)
        .other          _ZN2at6native54_GLOBAL__N__757059ea_21_ReplicationPadding_cu_4a93dcdf31replication_pad_backward_kernelIN3c108BFloat16EEEvNS_27GenericPackedTensorAccessorIT_Lm3ENS_16DefaultPtrTraitsElEENS5_IKS6_Lm3ES7_lEEiii,@"STO_CUDA_ENTRY STV_DEFAULT"
_ZN2at6native54_GLOBAL__N__757059ea_21_ReplicationPadding_cu_4a93dcdf31replication_pad_backward_kernelIN3c108BFloat16EEEvNS_27GenericPackedTensorAccessorIT_Lm3ENS_16DefaultPtrTraitsElEENS5_IKS6_Lm3ES7_lEEiii:
[----:B------:R-:W-:Y:S01]  /*0000*/  LDC R1, c[0x0][0x28] ;  /* 0x00000a00ff017b82 */ /* 0x000fe20000000800 */
[----:B------:R-:W0:Y:S07]  /*0010*/  S2R R2, SR_TID.X ;  /* 0x0000000000027919 */ /* 0x000e2e0000002100 */
[----:B------:R-:W0:Y:S01]  /*0020*/  S2UR UR4, SR_CTAID.X ;  /* 0x00000000000479c3 */ /* 0x000e220000002500 */
[----:B------:R-:W-:Y:S01]  /*0030*/  IMAD.MOV.U32 R3, RZ, RZ, RZ ;  /* 0x000000ffff037224 */ /* 0x000fe200078e00ff */
[----:B------:R-:W-:-:S06]  /*0040*/  ULDC.64 UR6, c[0x0][0x260] ;  /* 0x0000980000067ab9 */ /* 0x000fcc0000000a00 */
[----:B------:R-:W0:Y:S02]  /*0050*/  LDC R5, c[0x0][RZ] ;  /* 0x00000000ff057b82 */ /* 0x000e240000000800 */
[----:B0-----:R-:W-:-:S03]  /*0060*/  IMAD.WIDE.U32 R2, R5, UR4, R2 ;  /* 0x0000000405027c25 */ /* 0x001fc6000f8e0002 */
[----:B------:R-:W-:-:S04]  /*0070*/  ISETP.GE.U32.AND P0, PT, R2, UR6, PT ;  /* 0x0000000602007c0c */ /* 0x000fc8000bf06070 */
[----:B------:R-:W-:-:S13]  /*0080*/  ISETP.GE.AND.EX P0, PT, R3, UR7, PT, P0 ;  /* 0x0000000703007c0c */ /* 0x000fda000bf06300 */
[----:B------:R-:W-:Y:S05]  /*0090*/  @P0 EXIT ;  /* 0x000000000000094d */ /* 0x000fea0003800000 */
[----:B------:R-:W-:Y:S01]  /*00a0*/  LOP3.LUT R0, R3, UR7, RZ, 0xfc, !PT ;  /* 0x0000000703007c12 */ /* 0x000fe2000f8efcff */
[----:B------:R-:W-:Y:S01]  /*00b0*/  ULDC.64 UR16, c[0x0][0x208] ;  /* 0x0000820000107ab9 */ /* 0x000fe20000000a00 */
[----:B------:R-:W-:Y:S02]  /*00c0*/  BSSY B0, `(.L_x_154) ;  /* 0x0000019000007945 */ /* 0x000fe40003800000 */
[----:B------:R-:W-:-:S13]  /*00d0*/  ISETP.NE.U32.AND P0, PT, R0, RZ, PT ;  /* 0x000000ff0000720c */ /* 0x000fda0003f05070 */
[----:B------:R-:W-:Y:S05]  /*00e0*/  @!P0 BRA `(.L_x_155) ;  /* 0x00000000000c8947 */ /* 0x000fea0003800000 */
[----:B------:R-:W-:-:S07]  /*00f0*/  MOV R0, 0x110 ;  /* 0x0000011000007802 */ /* 0x000fce0000000f00 */
[----:B------:R-:W-:Y:S05]  /*0100*/  CALL.REL.NOINC `($__internal_33_$__cuda_sm20_rem_s64) ;  /* 0x00000004003c7944 */ /* 0x000fea0003c00000 */
[----:B------:R-:W-:Y:S05]  /*0110*/  BRA `(.L_x_156) ;  /* 0x00000000004c7947 */ /* 0x000fea0003800000 */
.L_x_155:
        /* <DEDUP_REMOVED lines=11> */
[----:B------:R-:W-:Y:S02]  /*01d0*/  IMAD R2, R5, UR6, R2 ;  /* 0x0000000605027c24 */ /* 0x000fe4000f8e0202 */
[----:B------:R-:W-:-:S03]  /*01e0*/  IMAD.MOV.U32 R5, RZ, RZ, RZ ;  /* 0x000000ffff057224 */ /* 0x000fc600078e00ff */
[----:B------:R-:W-:-:S13]  /*01f0*/  ISETP.GE.U32.AND P0, PT, R2, UR6, PT ;  /* 0x0000000602007c0c */ /* 0x000fda000bf06070 */
[----:B------:R-:W-:-:S05]  /*0200*/  @P0 VIADD R2, R2, -UR6 ;  /* 0x8000000602020c36 */ /* 0x000fca0008000000 */
[----:B------:R-:W-:-:S13]  /*0210*/  ISETP.GE.U32.AND P0, PT, R2, UR6, PT ;  /* 0x0000000602007c0c */ /* 0x000fda000bf06070 */
[----:B------:R-:W-:Y:S01]  /*0220*/  @P0 VIADD R2, R2, -UR6 ;  /* 0x8000000602020c36 */ /* 0x000fe20008000000 */
[----:B------:R-:W-:-:S05]  /*0230*/  @!P1 LOP3.LUT R2, RZ, UR6, RZ, 0x33, !PT ;  /* 0x00000006ff029c12 */ /* 0x000fca000f8e33ff */
[----:B------:R-:W-:-:S07]  /*0240*/  IMAD.MOV.U32 R4, RZ, RZ, R2 ;  /* 0x000000ffff047224 */ /* 0x000fce00078e0002 */
.L_x_156:
[----:B------:R-:W-:Y:S05]  /*0250*/  BSYNC B0 ;  /* 0x0000000000007941 */ /* 0x000fea0003800000 */
.L_x_154:
[----:B------:R-:W0:Y:S01]  /*0260*/  S2UR UR8, SR_CTAID.Y ;  /* 0x00000000000879c3 */ /* 0x000e220000002600 */
[----:B------:R-:W-:Y:S01]  /*0270*/  ULDC.64 UR18, c[0x0][0x280] ;  /* 0x0000a00000127ab9 */ /* 0x000fe20000000a00 */
[----:B------:R-:W-:Y:S01]  /*0280*/  ULDC.64 UR12, c[0x0][0x270] ;  /* 0x00009c00000c7ab9 */ /* 0x000fe20000000a00 */
[----:B------:R-:W-:Y:S02]  /*0290*/  UIADD3 UR9, -UR18, URZ, URZ ;  /* 0x0000003f12097290 */ /* 0x000fe4000fffe13f */
[----:B------:R-:W-:Y:S01]  /*02a0*/  VIMNMX R0, R4, UR18, !PT ;  /* 0x0000001204007c48 */ /* 0x000fe2000ffe0100 */
[----:B------:R-:W-:Y:S01]  /*02b0*/  ULDC.64 UR14, c[0x0][0x238] ;  /* 0x00008e00000e7ab9 */ /* 0x000fe20000000a00 */
[----:B------:R-:W-:Y:S01]  /*02c0*/  UISETP.LT.AND UP0, UPT, URZ, UR9, UPT ;  /* 0x000000093f00728c */ /* 0x000fe2000bf01270 */
[----:B------:R-:W1:Y:S03]  /*02d0*/  LDC R7, c[0x0][0x228] ;  /* 0x00008a00ff077b82 */ /* 0x000e660000000800 */
[----:B------:R-:W-:-:S05]  /*02e0*/  USEL UR9, URZ, UR9, !UP0 ;  /* 0x000000093f097287 */ /* 0x000fca000c000000 */
[----:B------:R-:W2:Y:S08]  /*02f0*/  S2UR UR10, SR_CTAID.Z ;  /* 0x00000000000a79c3 */ /* 0x000eb00000002700 */
[----:B------:R-:W3:Y:S01]  /*0300*/  LDC.64 R10, c[0x0][0x278] ;  /* 0x00009e00ff0a7b82 */ /* 0x000ee20000000a00 */
[----:B0-----:R-:W-:-:S04]  /*0310*/  UIADD3 UR8, UR8, UR19, URZ ;  /* 0x0000001308087290 */ /* 0x001fc8000fffe03f */
[----:B------:R-:W-:Y:S02]  /*0320*/  UIMAD.WIDE.U32 UR4, UR8, UR12, URZ ;  /* 0x0000000c080472a5 */ /* 0x000fe4000f8e003f */
[----:B------:R-:W-:Y:S01]  /*0330*/  UIMAD.WIDE.U32 UR6, UR8, UR14, URZ ;  /* 0x0000000e080672a5 */ /* 0x000fe2000f8e003f */
[----:B------:R-:W0:Y:S01]  /*0340*/  LDC.64 R2, c[0x0][0x240] ;  /* 0x00009000ff027b82 */ /* 0x000e220000000a00 */
[----:B-1----:R-:W-:Y:S01]  /*0350*/  IADD3 R7, R7, UR18, RZ ;  /* 0x0000001207077c10 */ /* 0x002fe2000fffe0ff */
[----:B------:R-:W-:Y:S02]  /*0360*/  UIMAD UR5, UR8, UR13, UR5 ;  /* 0x0000000d080572a4 */ /* 0x000fe4000f8e0205 */
[----:B------:R-:W-:Y:S01]  /*0370*/  UIMAD UR7, UR8, UR15, UR7 ;  /* 0x0000000f080772a4 */ /* 0x000fe2000f8e0207 */
[----:B------:R-:W-:Y:S01]  /*0380*/  VIADDMNMX R7, R7, 0xffffffff, R0, PT ;  /* 0xffffffff07077846 */ /* 0x000fe20003800100 */
[----:B------:R-:W-:Y:S01]  /*0390*/  ULDC.64 UR12, c[0x0][0x230] ;  /* 0x00008c00000c7ab9 */ /* 0x000fe20000000a00 */
[----:B------:R-:W-:Y:S01]  /*03a0*/  VIMNMX R0, RZ, UR18, !PT ;  /* 0x00000012ff007c48 */ /* 0x000fe2000ffe0100 */
[----:B------:R-:W-:-:S02]  /*03b0*/  ULDC UR8, c[0x0][0x288] ;  /* 0x0000a20000087ab9 */ /* 0x000fc40000000800 */
[----:B--2---:R-:W-:Y:S01]  /*03c0*/  UIADD3 UR8, UR10, UR8, URZ ;  /* 0x000000080a087290 */ /* 0x004fe2000fffe03f */
[----:B------:R-:W-:Y:S02]  /*03d0*/  IADD3 R7, R7, UR9, -R0 ;  /* 0x0000000907077c10 */ /* 0x000fe4000fffe800 */
[----:B------:R-:W-:Y:S01]  /*03e0*/  ULDC.64 UR10, c[0x0][0x268] ;  /* 0x00009a00000a7ab9 */ /* 0x000fe20000000a00 */
[----:B------:R-:W-:Y:S01]  /*03f0*/  UIMAD.WIDE.U32 UR6, UR8, UR12, UR6 ;  /* 0x0000000c080672a5 */ /* 0x000fe2000f8e0006 */
[----:B------:R-:W-:Y:S01]  /*0400*/  SHF.R.S32.HI R9, RZ, 0x1f, R7 ;  /* 0x0000001fff097819 */ /* 0x000fe20000011407 */
[----:B------:R-:W-:Y:S01]  /*0410*/  UIMAD.WIDE.U32 UR4, UR8, UR10, UR4 ;  /* 0x0000000a080472a5 */ /* 0x000fe2000f8e0004 */
[----:B---3--:R-:W-:Y:S01]  /*0420*/  IMAD R0, R5, R10, RZ ;  /* 0x0000000a05007224 */ /* 0x008fe200078e02ff */
[----:B------:R-:W-:Y:S02]  /*0430*/  UIMAD UR7, UR8, UR13, UR7 ;  /* 0x0000000d080772a4 */ /* 0x000fe4000f8e0207 */
[----:B------:R-:W-:Y:S01]  /*0440*/  UIMAD UR5, UR8, UR11, UR5 ;  /* 0x0000000b080572a4 */ /* 0x000fe2000f8e0205 */
[----:B0-----:R-:W-:-:S02]  /*0450*/  IMAD R6, R9, R2, RZ ;  /* 0x0000000209067224 */ /* 0x001fc400078e02ff */
[C---:B------:R-:W-:Y:S02]  /*0460*/  IMAD R9, R4.reuse, R11, R0 ;  /* 0x0000000b04097224 */ /* 0x040fe400078e0200 */
[----:B------:R-:W-:Y:S02]  /*0470*/  IMAD R11, R7, R3, R6 ;  /* 0x00000003070b7224 */ /* 0x000fe400078e0206 */
[----:B------:R-:W-:Y:S01]  /*0480*/  IMAD.WIDE.U32 R4, R4, R10, UR4 ;  /* 0x0000000404047e25 */ /* 0x000fe2000f8e000a */
[----:B------:R-:W-:-:S03]  /*0490*/  ULDC.64 UR4, c[0x0][0x248] ;  /* 0x0000920000047ab9 */ /* 0x000fc60000000a00 */
[----:B------:R-:W-:Y:S01]  /*04a0*/  IMAD.WIDE.U32 R6, R7, R2, UR6 ;  /* 0x0000000607067e25 */ /* 0x000fe2000f8e0002 */
[----:B------:R-:W-:Y:S01]  /*04b0*/  ULDC.64 UR6, c[0x0][0x210] ;  /* 0x0000840000067ab9 */ /* 0x000fe20000000a00 */
[----:B------:R-:W-:Y:S02]  /*04c0*/  LEA R2, P0, R4, UR4, 0x1 ;  /* 0x0000000404027c11 */ /* 0x000fe4000f8008ff */
[----:B------:R-:W-:Y:S01]  /*04d0*/  IMAD.IADD R3, R5, 0x1, R9 ;  /* 0x0000000105037824 */ /* 0x000fe200078e0209 */
[----:B------:R-:W-:Y:S01]  /*04e0*/  LEA R9, P1, R6, UR6, 0x1 ;  /* 0x0000000606097c11 */ /* 0x000fe2000f8208ff */
[----:B------:R-:W-:-:S03]  /*04f0*/  IMAD.IADD R7, R7, 0x1, R11 ;  /* 0x0000000107077824 */ /* 0x000fc600078e020b */
[----:B------:R-:W-:Y:S02]  /*0500*/  LEA.HI.X R3, R4, UR5, R3, 0x1, P0 ;  /* 0x0000000504037c11 */ /* 0x000fe400080f0c03 */
[----:B------:R-:W-:Y:S02]  /*0510*/  LEA.HI.X R7, R6, UR7, R7, 0x1, P1 ;  /* 0x0000000706077c11 */ /* 0x000fe400088f0c07 */
[C---:B------:R-:W-:Y:S01]  /*0520*/  LOP3.LUT R6, R9.reuse, 0xfffffffd, RZ, 0xc0, !PT ;  /* 0xfffffffd09067812 */ /* 0x040fe200078ec0ff */
[----:B------:R0:W5:Y:S01]  /*0530*/  LDG.E.U16 R2, desc[UR16][R2.64] ;  /* 0x0000001002027981 */ /* 0x000162000c1e1500 */
[----:B------:R-:W-:-:S03]  /*0540*/  LOP3.LUT R0, R9, 0x2, RZ, 0xc0, !PT ;  /* 0x0000000209007812 */ /* 0x000fc600078ec0ff */
[----:B------:R0:W5:Y:S01]  /*0550*/  LD.E R5, desc[UR16][R6.64] ;  /* 0x0000001006057980 */ /* 0x000162000c101900 */
[----:B------:R-:W-:Y:S01]  /*0560*/  ISETP.EQ.U32.AND P0, PT, R0, RZ, PT ;  /* 0x000000ff0000720c */ /* 0x000fe20003f02070 */
[----:B------:R-:W-:-:S05]  /*0570*/  IMAD.MOV.U32 R0, RZ, RZ, 0x3254 ;  /* 0x00003254ff007424 */ /* 0x000fca00078e00ff */
[----:B------:R-:W-:-:S07]  /*0580*/  SEL R4, R0, 0x7610, P0 ;  /* 0x0000761000047807 */ /* 0x000fce0000000000 */
.L_x_157:
[----:B-----5:R-:W-:-:S05]  /*0590*/  HADD2.BF16_V2 R0, R5, R2.H0_H0 ;  /* 0x2000000205007230 */ /* 0x020fca0000200000 */
[----:B------:R-:W-:-:S06]  /*05a0*/  PRMT R0, R5, R4, R0 ;  /* 0x0000000405007216 */ /* 0x000fcc0000000000 */
[----:B------:R-:W2:Y:S02]  /*05b0*/  ATOM.E.CAS.STRONG.GPU PT, R0, [R6], R5, R0 ;  /* 0x000000050600738b */ /* 0x000ea400001ee100 */
[----:B--2---:R-:W-:Y:S02]  /*05c0*/  ISETP.NE.U32.AND P0, PT, R0, R5, PT ;  /* 0x000000050000720c */ /* 0x004fe40003f05070 */
[----:B------:R-:W-:-:S11]  /*05d0*/  MOV R5, R0 ;  /* 0x0000000000057202 */ /* 0x000fd60000000f00 */
[----:B------:R-:W-:Y:S05]  /*05e0*/  @P0 BRA `(.L_x_157) ;  /* 0xfffffffc00e80947 */ /* 0x000fea000383ffff */
[----:B------:R-:W-:Y:S05]  /*05f0*/  EXIT ;  /* 0x000000000000794d */ /* 0x000fea0003800000 */
        .weak           $__internal_33_$__cuda_sm20_rem_s64
        .type           $__internal_33_$__cuda_sm20_rem_s64,@function
        .size           $__internal_33_$__cuda_sm20_rem_s64,(.L_x_367 - $__internal_33_$__cuda_sm20_rem_s64)
$__internal_33_$__cuda_sm20_rem_s64:
        /* <DEDUP_REMOVED lines=22> */
[----:B------:R-:W-:Y:S02]  /*0760*/  IADD3.X R6, R11, R5, RZ, P0, !PT ;  /* 0x000000050b067210 */ /* 0x000fe400007fe4ff */
[----:B------:R-:W-:Y:S01]  /*0770*/  IADD3 R11, P4, RZ, -R2, RZ ;  /* 0x80000002ff0b7210 */ /* 0x000fe20007f9e0ff */
[----:B------:R-:W-:Y:S01]  /*0780*/  IMAD.WIDE.U32 R4, R7, UR4, RZ ;  /* 0x0000000407047c25 */ /* 0x000fe2000f8e00ff */
[----:B------:R-:W-:Y:S02]  /*0790*/  IADD3.X R9, RZ, RZ, R6, P2, P1 ;  /* 0x000000ffff097210 */ /* 0x000fe400017e2406 */
[----:B------:R-:W-:Y:S01]  /*07a0*/  ISETP.GE.AND P1, PT, R3, RZ, PT ;  /* 0x000000ff0300720c */ /* 0x000fe20003f26270 */
        /* <DEDUP_REMOVED lines=9> */
[----:B------:R-:W-:Y:S01]  /*0840*/  IMAD.X R7, RZ, RZ, ~R3, P4 ;  /* 0x000000ffff077224 */ /* 0x000fe200020e0e03 */
[----:B------:R-:W-:Y:S01]  /*0850*/  IADD3 R5, P3, R8, R5, RZ ;  /* 0x0000000508057210 */ /* 0x000fe20007f7e0ff */
[----:B------:R-:W-:-:S03]  /*0860*/  IMAD.HI.U32 R4, R9, R4, RZ ;  /* 0x0000000409047227 */ /* 0x000fc600078e00ff */
[----:B------:R-:W-:Y:S01]  /*0870*/  SEL R8, R7, R3, !P1 ;  /* 0x0000000307087207 */ /* 0x000fe20004800000 */
[----:B------:R-:W-:Y:S01]  /*0880*/  HFMA2.MMA R3, -RZ, RZ, 0, 0 ;  /* 0x00000000ff037435 */ /* 0x000fe200000001ff */
[----:B------:R-:W-:-:S04]  /*0890*/  IMAD.HI.U32 R2, R5, R6, RZ ;  /* 0x0000000605027227 */ /* 0x000fc800078e00ff */
[----:B------:R-:W-:-:S03]  /*08a0*/  IMAD.X R9, R4, 0x1, R9, P0 ;  /* 0x0000000104097824 */ /* 0x000fc600000e0609 */
[----:B------:R-:W-:Y:S02]  /*08b0*/  IMAD.WIDE.U32 R2, R5, R8, R2 ;  /* 0x0000000805027225 */ /* 0x000fe400078e0002 */
[----:B------:R-:W-:-:S05]  /*08c0*/  IADD3.X R9, RZ, RZ, R9, P3, P2 ;  /* 0x000000ffff097210 */ /* 0x000fca0001fe4409 */
[C---:B------:R-:W-:Y:S02]  /*08d0*/  IMAD R5, R9.reuse, R8, RZ ;  /* 0x0000000809057224 */ /* 0x040fe400078e02ff */
[----:B------:R-:W-:-:S04]  /*08e0*/  IMAD.HI.U32 R2, P0, R9, R6, R2 ;  /* 0x0000000609027227 */ /* 0x000fc80007800002 */
[----:B------:R-:W-:Y:S01]  /*08f0*/  IMAD.HI.U32 R4, R9, R8, RZ ;  /* 0x0000000809047227 */ /* 0x000fe200078e00ff */
[----:B------:R-:W-:-:S03]  /*0900*/  IADD3 R5, P2, R5, R2, RZ ;  /* 0x0000000205057210 */ /* 0x000fc60007f5e0ff */
[----:B------:R-:W-:Y:S02]  /*0910*/  IMAD.X R4, RZ, RZ, R4, P0 ;  /* 0x000000ffff047224 */ /* 0x000fe400000e0604 */
[----:B------:R-:W-:-:S04]  /*0920*/  IMAD.WIDE.U32 R2, R5, UR4, RZ ;  /* 0x0000000405027c25 */ /* 0x000fc8000f8e00ff */
[----:B------:R-:W-:Y:S01]  /*0930*/  IMAD.X R4, RZ, RZ, R4, P2 ;  /* 0x000000ffff047224 */ /* 0x000fe200010e0604 */
[----:B------:R-:W-:Y:S01]  /*0940*/  IADD3 R6, P2, -R2, R6, RZ ;  /* 0x0000000602067210 */ /* 0x000fe20007f5e1ff */
[----:B------:R-:W-:-:S03]  /*0950*/  IMAD R5, R5, UR5, R3 ;  /* 0x0000000505057c24 */ /* 0x000fc6000f8e0203 */
[----:B------:R-:W-:Y:S01]  /*0960*/  ISETP.GE.U32.AND P0, PT, R6, UR4, PT ;  /* 0x0000000406007c0c */ /* 0x000fe2000bf06070 */
[----:B------:R-:W-:-:S04]  /*0970*/  IMAD R4, R4, UR4, R5 ;  /* 0x0000000404047c24 */ /* 0x000fc8000f8e0205 */
[----:B------:R-:W-:Y:S01]  /*0980*/  IMAD.X R5, R8, 0x1, ~R4, P2 ;  /* 0x0000000108057824 */ /* 0x000fe200010e0e04 */
[----:B------:R-:W-:-:S04]  /*0990*/  IADD3 R3, P2, R6, -UR4, RZ ;  /* 0x8000000406037c10 */ /* 0x000fc8000ff5e0ff */
[C---:B------:R-:W-:Y:S02]  /*09a0*/  ISETP.GE.U32.AND.EX P0, PT, R5.reuse, UR5, PT, P0 ;  /* 0x0000000505007c0c */ /* 0x040fe4000bf06100 */
[----:B------:R-:W-:Y:S02]  /*09b0*/  IADD3.X R2, R5, ~UR5, RZ, P2, !PT ;  /* 0x8000000505027c10 */ /* 0x000fe400097fe4ff */
[----:B------:R-:W-:Y:S02]  /*09c0*/  SEL R3, R3, R6, P0 ;  /* 0x0000000603037207 */ /* 0x000fe40000000000 */
[----:B------:R-:W-:Y:S02]  /*09d0*/  SEL R2, R2, R5, P0 ;  /* 0x0000000502027207 */ /* 0x000fe40000000000 */
[C---:B------:R-:W-:Y:S02]  /*09e0*/  ISETP.GE.U32.AND P0, PT, R3.reuse, UR4, PT ;  /* 0x0000000403007c0c */ /* 0x040fe4000bf06070 */
[----:B------:R-:W-:-:S02]  /*09f0*/  IADD3 R4, P2, R3, -UR4, RZ ;  /* 0x8000000403047c10 */ /* 0x000fc4000ff5e0ff */
[C---:B------:R-:W-:Y:S02]  /*0a00*/  ISETP.GE.U32.AND.EX P0, PT, R2.reuse, UR5, PT, P0 ;  /* 0x0000000502007c0c */ /* 0x040fe4000bf06100 */
[----:B------:R-:W-:Y:S02]  /*0a10*/  IADD3.X R5, R2, ~UR5, RZ, P2, !PT ;  /* 0x8000000502057c10 */ /* 0x000fe400097fe4ff */
[----:B------:R-:W-:Y:S02]  /*0a20*/  SEL R4, R4, R3, P0 ;  /* 0x0000000304047207 */ /* 0x000fe40000000000 */
[----:B------:R-:W-:Y:S02]  /*0a30*/  SEL R5, R5, R2, P0 ;  /* 0x0000000205057207 */ /* 0x000fe40000000000 */
[----:B------:R-:W-:Y:S02]  /*0a40*/  IADD3 R3, P2, RZ, -R4, RZ ;  /* 0x80000004ff037210 */ /* 0x000fe40007f5e0ff */
[----:B------:R-:W-:-:S02]  /*0a50*/  ISETP.NE.U32.AND P0, PT, RZ, UR8, PT ;  /* 0x00000008ff007c0c */ /* 0x000fc4000bf05070 */
[-C--:B------:R-:W-:Y:S02]  /*0a60*/  IADD3.X R2, RZ, ~R5.reuse, RZ, P2, !PT ;  /* 0x80000005ff027210 */ /* 0x080fe400017fe4ff */
[----:B------:R-:W-:Y:S01]  /*0a70*/  SEL R4, R3, R4, !P1 ;  /* 0x0000000403047207 */ /* 0x000fe20004800000 */
[----:B------:R-:W-:Y:S01]  /*0a80*/  IMAD.MOV.U32 R3, RZ, RZ, 0x0 ;  /* 0x00000000ff037424 */ /* 0x000fe200078e00ff */
[----:B------:R-:W-:Y:S01]  /*0a90*/  SEL R5, R2, R5, !P1 ;  /* 0x0000000502057207 */ /* 0x000fe20004800000 */
[----:B------:R-:W-:Y:S01]  /*0aa0*/  IMAD.MOV.U32 R2, RZ, RZ, R0 ;  /* 0x000000ffff027224 */ /* 0x000fe200078e0000 */
[----:B------:R-:W-:-:S04]  /*0ab0*/  ISETP.NE.AND.EX P0, PT, RZ, UR9, PT, P0 ;  /* 0x00000009ff007c0c */ /* 0x000fc8000bf05300 */
[----:B------:R-:W-:Y:S02]  /*0ac0*/  SEL R4, R4, 0xffffffff, P0 ;  /* 0xffffffff04047807 */ /* 0x000fe40000000000 */
[----:B------:R-:W-:Y:S01]  /*0ad0*/  SEL R5, R5, 0xffffffff, P0 ;  /* 0xffffffff05057807 */ /* 0x000fe20000000000 */
[----:B------:R-:W-:Y:S06]  /*0ae0*/  RET.REL.NODEC R2 `(_ZN2at6native54_GLOBAL__N__757059ea_21_ReplicationPadding_cu_4a93dcdf31replication_pad_backward_kernelIN3c108BFloat16EEEvNS_27GenericPackedTensorAccessorIT_Lm3ENS_16DefaultPtrTraitsElEENS5_IKS6_Lm3ES7_lEEiii) ;  /* 0xfffffff402447950 */ /* 0x000fec0003c3ffff */
.L_x_158:
        /* <DEDUP_REMOVED lines=9> */
.L_x_367:


//--------------------- .text._ZN2at6native54_GLOBAL__N__757059ea_21_ReplicationPadding_cu_4a93dcdf31replication_pad_backward_kernelIN3c104HalfEEEvNS_27GenericPackedTensorAccessorIT_Lm3ENS_16DefaultPtrTraitsElEENS5_IKS6_Lm3ES7_lEEiii --------------------------
	.section	.text._ZN2at6native54_GLOBAL__N__757059ea_21_ReplicationPadding_cu_4a93dcdf31replication_pad_backward_kernelIN3c104HalfEEEvNS_27GenericPackedTensorAccessorIT_Lm3ENS_16DefaultPtrTraitsElEENS5_IKS6_Lm3ES7_lEEiii,"ax",@progbits
	.align	128
.text._ZN2at6native54_GLOBAL__N__757059ea_21_ReplicationPadding_cu_4a93dcdf31replication_pad_backward_kernelIN3c104HalfEEEvNS_27GenericPackedTensorAccessorIT_Lm3ENS_16DefaultPtrTraitsElEENS5_IKS6_Lm3ES7_lEEiii:
        .type           _ZN2at6native54_GLOBAL__N__757059ea_21_ReplicationPadding_cu_4a93dcdf31replication_pad_backward_kernelIN3c104HalfEEEvNS_27GenericPackedTensorAccessorIT_Lm3ENS_16DefaultPtrTraitsElEENS5_IKS6_Lm3ES7_lEEiii,@function
        .size           _ZN2at6native54_GLOBAL__N__757059ea_21_ReplicationPadding_cu_4a93dcdf31replication_pad_backward_kernelIN3c104HalfEEEvNS_27GenericPackedTensorAccessorIT_Lm3ENS_16DefaultPtrTraitsElEENS5_IKS6_Lm3ES7_lEEiii,(.L_x_369 - _ZN2at6native54_GLOBAL__N__757059ea_21_ReplicationPadding_cu_4a93dcdf31replication_pad_backward_kernelIN3c104HalfEEEvNS_27GenericPackedTensorAccessorIT_Lm3ENS_16DefaultPtrTraitsElEENS5_IKS6_Lm3ES7_lEEiii)
        .other          _ZN2at6native54_GLOBAL__N__757059ea_21_ReplicationPadding_cu_4a93dcdf31replication_pad_backward_kernelIN3c104HalfEEEvNS_27GenericPackedTensorAccessorIT_Lm3ENS_16DefaultPtrTraitsElEENS5_IKS6_Lm3ES7_lEEiii,@"STO_CUDA_ENTRY STV_DEFAULT"
_ZN2at6native54_GLOBAL__N__757059ea_21_ReplicationPadding_cu_4a93dcdf31replication_pad_backward_kernelIN3c104HalfEEEvNS_27GenericPackedTensorAccessorIT_Lm3ENS_16DefaultPtrTraitsElEENS5_IKS6_Lm3ES7_lEEiii:
        /* <DEDUP_REMOVED lines=16> */
[----:B------:R-:W-:Y:S05]  /*0100*/  CALL.REL.NOINC `($__internal_34_$__cuda_sm20_rem_s64) ;  /* 0x00000004003c7944 */ /* 0x000fea0003c00000 */
[----:B------:R-:W-:Y:S05]  /*0110*/  BRA `(.L_x_161) ;  /* 0x00000000004c7947 */ /* 0x000fea0003800000 */
.L_x_160:
        /* <DEDUP_REMOVED lines=19> */
.L_x_161:
[----:B------:R-:W-:Y:S05]  /*0250*/  BSYNC B0 ;  /* 0x0000000000007941 */ /* 0x000fea0003800000 */
.L_x_159:
        /* <DEDUP_REMOVED lines=51> */
.L_x_162:
[----:B-----5:R-:W-:-:S05]  /*0590*/  HADD2 R0, R5, R2.H0_H0 ;  /* 0x2000000205007230 */ /* 0x020fca0000000000 */
[----:B------:R-:W-:-:S06]  /*05a0*/  PRMT R0, R5, R4, R0 ;  /* 0x0000000405007216 */ /* 0x000fcc0000000000 */
[----:B------:R-:W2:Y:S02]  /*05b0*/  ATOM.E.CAS.STRONG.GPU PT, R0, [R6], R5, R0 ;  /* 0x000000050600738b */ /* 0x000ea400001ee100 */
[----:B--2---:R-:W-:Y:S02]  /*05c0*/  ISETP.NE.U32.AND P0, PT, R0, R5, PT ;  /* 0x000000050000720c */ /* 0x004fe40003f05070 */
[----:B------:R-:W-:-:S11]  /*05d0*/  MOV R5, R0 ;  /* 0x0000000000057202 */ /* 0x000fd60000000f00 */
[----:B------:R-:W-:Y:S05]  /*05e0*/  @P0 BRA `(.L_x_162) ;  /* 0xfffffffc00e80947 */ /* 0x000fea000383ffff */
[----:B------:R-:W-:Y:S05]  /*05f0*/  EXIT ;  /* 0x000000000000794d */ /* 0x000fea0003800000 */
        .weak           $__internal_34_$__cuda_sm20_rem_s64
        .type           $__internal_34_$__cuda_sm20_rem_s64,@function
        .size           $__internal_34_$__cuda_sm20_rem_s64,(.L_x_369 - $__internal_34_$__cuda_sm20_rem_s64)
$__internal_34_$__cuda_sm20_rem_s64:
        /* <DEDUP_REMOVED lines=78> */
[----:B------:R-:W-:Y:S06]  /*0ae0*/  RET.REL.NODEC R2 `(_ZN2at6native54_GLOBAL__N__757059ea_21_ReplicationPadding_cu_4a93dcdf31replication_pad_backward_kernelIN3c104HalfEEEvNS_27GenericPackedTensorAccessorIT_Lm3ENS_16DefaultPtrTraitsElEENS5_IKS6_Lm3ES7_lEEiii) ;  /* 0xfffffff402447950 */ /* 0x000fec0003c3ffff */
.L_x_163:
        /* <DEDUP_REMOVED lines=9> */
.L_x_369:


//--------------------- .text._ZN2at6native54_GLOBAL__N__757059ea_21_ReplicationPadding_cu_4a93dcdf31replication_pad_backward_kernelIN3c107complexIfEEEEvNS_27GenericPackedTensorAccessorIT_Lm3ENS_16DefaultPtrTraitsElEENS6_IKS7_Lm3ES8_lEEiii --------------------------
	.section	.text._ZN2at6native54_GLOBAL__N__757059ea_21_ReplicationPadding_cu_4a93dcdf31replication_pad_backward_kernelIN3c107complexIfEEEEvNS_27GenericPackedTensorAccessorIT_Lm3ENS_16DefaultPtrTraitsElEENS6_IKS7_Lm3ES8_lEEiii,"ax",@progbits
	.align	128
.text._ZN2at6native54_GLOBAL__N__757059ea_21_ReplicationPadding_cu_4a93dcdf31replication_pad_backward_kernelIN3c107complexIfEEEEvNS_27GenericPackedTensorAccessorIT_Lm3ENS_16DefaultPtrTraitsElEENS6_IKS7_Lm3ES8_lEEiii:
        .type           _ZN2at6native54_GLOBAL__N__757059ea_21_ReplicationPadding_cu_4a93dcdf31replication_pad_backward_kernelIN3c107complexIfEEEEvNS_27GenericPackedTensorAccessorIT_Lm3ENS_16DefaultPtrTraitsElEENS6_IKS7_Lm3ES8_lEEiii,@function
        .size           _ZN2at6native54_GLOBAL__N__757059ea_21_ReplicationPadding_cu_4a93dcdf31replication_pad_backward_kernelIN3c107complexIfEEEEvNS_27GenericPackedTensorAccessorIT_Lm3ENS_16DefaultPtrTraitsElEENS6_IKS7_Lm3ES8_lEEiii,(.L_x_371 - _ZN2at6native54_GLOBAL__N__757059ea_21_ReplicationPadding_cu_4a93dcdf31replication_pad_backward_kernelIN3c107complexIfEEEEvNS_27GenericPackedTensorAccessorIT_Lm3ENS_16DefaultPtrTraitsElEENS6_IKS7_Lm3ES8_lEEiii)
        .other          _ZN2at6native54_GLOBAL__N__757059ea_21_ReplicationPadding_cu_4a93dcdf31replication_pad_backward_kernelIN3c107complexIfEEEEvNS_27GenericPackedTensorAccessorIT_Lm3ENS_16DefaultPtrTraitsElEENS6_IKS7_Lm3ES8_lEEiii,@"STO_CUDA_ENTRY STV_DEFAULT"
_ZN2at6native54_GLOBAL__N__757059ea_21_ReplicationPadding_cu_4a93dcdf31replication_pad_backward_kernelIN3c107complexIfEEEEvNS_27GenericPackedTensorAccessorIT_Lm3ENS_16DefaultPtrTraitsElEENS6_IKS7_Lm3ES8_lEEiii:
        /* <DEDUP_REMOVED lines=16> */
[----:B------:R-:W-:Y:S05]  /*0100*/  CALL.REL.NOINC `($__internal_35_$__cuda_sm20_rem_s64) ;  /* 0x0000000400147944 */ /* 0x000fea0003c00000 */
[----:B------:R-:W-:Y:S05]  /*0110*/  BRA `(.L_x_166) ;  /* 0x00000000004c7947 */ /* 0x000fea0003800000 */
.L_x_165:
        /* <DEDUP_REMOVED lines=11> */
[----:B------:R-:W-:Y:S02]  /*01d0*/  IMAD R2, R5, UR14, R2 ;  /* 0x0000000e05027c24 */ /* 0x000fe4000f8e0202 */
[----:B------:R-:W-:-:S03]  /*01e0*/  IMAD.MOV.U32 R5, RZ, RZ, RZ ;  /* 0x000000ffff057224 */ /* 0x000fc600078e00ff */
[----:B------:R-:W-:-:S13]  /*01f0*/  ISETP.GE.U32.AND P0, PT, R2, UR14, PT ;  /* 0x0000000e02007c0c */ /* 0x000fda000bf06070 */
[----:B------:R-:W-:-:S05]  /*0200*/  @P0 VIADD R2, R2, -UR14 ;  /* 0x8000000e02020c36 */ /* 0x000fca0008000000 */
[----:B------:R-:W-:-:S13]  /*0210*/  ISETP.GE.U32.AND P0, PT, R2, UR14, PT ;  /* 0x0000000e02007c0c */ /* 0x000fda000bf06070 */
[----:B------:R-:W-:Y:S01]  /*0220*/  @P0 VIADD R2, R2, -UR14 ;  /* 0x8000000e02020c36 */ /* 0x000fe20008000000 */
[----:B------:R-:W-:-:S04]  /*0230*/  @!P1 LOP3.LUT R2, RZ, UR14, RZ, 0x33, !PT ;  /* 0x0000000eff029c12 */ /* 0x000fc8000f8e33ff */
[----:B------:R-:W-:-:S07]  /*0240*/  MOV R4, R2 ;  /* 0x0000000200047202 */ /* 0x000fce0000000f00 */
.L_x_166:
[----:B------:R-:W-:Y:S05]  /*0250*/  BSYNC B0 ;  /* 0x0000000000007941 */ /* 0x000fea0003800000 */
.L_x_164:
[----:B------:R-:W0:Y:S01]  /*0260*/  S2UR UR6, SR_CTAID.Y ;  /* 0x00000000000679c3 */ /* 0x000e220000002600 */
[----:B------:R-:W-:Y:S01]  /*0270*/  ULDC.64 UR16, c[0x0][0x280] ;  /* 0x0000a00000107ab9 */ /* 0x000fe20000000a00 */
[----:B------:R-:W-:Y:S01]  /*0280*/  ULDC.64 UR8, c[0x0][0x270] ;  /* 0x00009c0000087ab9 */ /* 0x000fe20000000a00 */
[----:B------:R-:W-:-:S05]  /*0290*/  ULDC.64 UR10, c[0x0][0x238] ;  /* 0x00008e00000a7ab9 */ /* 0x000fca0000000a00 */
[----:B------:R-:W1:Y:S08]  /*02a0*/  S2UR UR7, SR_CTAID.Z ;  /* 0x00000000000779c3 */ /* 0x000e700000002700 */
[----:B------:R-:W2:Y:S01]  /*02b0*/  LDC.64 R2, c[0x0][0x278] ;  /* 0x00009e00ff027b82 */ /* 0x000ea20000000a00 */
[----:B0-----:R-:W-:-:S07]  /*02c0*/  UIADD3 UR6, UR6, UR17, URZ ;  /* 0x0000001106067290 */ /* 0x001fce000fffe03f */
[----:B------:R-:W0:Y:S01]  /*02d0*/  LDC.64 R8, c[0x0][0x240] ;  /* 0x00009000ff087b82 */ /* 0x000e220000000a00 */
[----:B------:R-:W-:-:S03]  /*02e0*/  UIMAD.WIDE.U32 UR4, UR6, UR8, URZ ;  /* 0x00000008060472a5 */ /* 0x000fc6000f8e003f */
[----:B------:R-:W-:Y:S01]  /*02f0*/  ULDC UR8, c[0x0][0x288] ;  /* 0x0000a20000087ab9 */ /* 0x000fe20000000800 */
[----:B------:R-:W-:Y:S02]  /*0300*/  UIMAD UR5, UR6, UR9, UR5 ;  /* 0x00000009060572a4 */ /* 0x000fe4000f8e0205 */
[----:B-1----:R-:W-:-:S03]  /*0310*/  UIADD3 UR7, UR7, UR8, URZ ;  /* 0x0000000807077290 */ /* 0x002fc6000fffe03f */
[----:B------:R-:W-:Y:S02]  /*0320*/  ULDC.64 UR8, c[0x0][0x268] ;  /* 0x00009a0000087ab9 */ /* 0x000fe40000000a00 */
[----:B------:R-:W-:Y:S01]  /*0330*/  UIMAD.WIDE.U32 UR4, UR7, UR8, UR4 ;  /* 0x00000008070472a5 */ /* 0x000fe2000f8e0004 */
[----:B--2---:R-:W-:-:S03]  /*0340*/  IMAD R0, R5, R2, RZ ;  /* 0x0000000205007224 */ /* 0x004fc600078e02ff */
[----:B------:R-:W-:Y:S01]  /*0350*/  UIMAD UR5, UR7, UR9, UR5 ;  /* 0x00000009070572a4 */ /* 0x000fe2000f8e0205 */
[----:B------:R-:W-:-:S05]  /*0360*/  IMAD R5, R4, R3, R0 ;  /* 0x0000000304057224 */ /* 0x000fca00078e0200 */
[----:B------:R-:W-:Y:S01]  /*0370*/  IMAD.WIDE.U32 R2, R4, R2, UR4 ;  /* 0x0000000404027e25 */ /* 0x000fe2000f8e0002 */
[----:B------:R-:W-:-:S03]  /*0380*/  ULDC.64 UR4, c[0x0][0x248] ;  /* 0x0000920000047ab9 */ /* 0x000fc60000000a00 */
[----:B------:R-:W-:Y:S01]  /*0390*/  IMAD.IADD R3, R3, 0x1, R5 ;  /* 0x0000000103037824 */ /* 0x000fe200078e0205 */
[C---:B------:R-:W-:Y:S01]  /*03a0*/  LEA R6, P0, R2.reuse, UR4, 0x3 ;  /* 0x0000000402067c11 */ /* 0x040fe2000f8018ff */
[----:B------:R-:W1:Y:S03]  /*03b0*/  LDC R5, c[0x0][0x228] ;  /* 0x00008a00ff057b82 */ /* 0x000e660000000800 */
[----:B------:R-:W-:-:S05]  /*03c0*/  LEA.HI.X R7, R2, UR5, R3, 0x3, P0 ;  /* 0x0000000502077c11 */ /* 0x000fca00080f1c03 */
[----:B------:R2:W3:Y:S01]  /*03d0*/  LDG.E.64 R2, desc[UR12][R6.64] ;  /* 0x0000000c06027981 */ /* 0x0004e2000c1e1b00 */
[----:B------:R-:W-:Y:S02]  /*03e0*/  UIADD3 UR8, -UR16, URZ, URZ ;  /* 0x0000003f10087290 */ /* 0x000fe4000fffe13f */
[----:B------:R-:W-:Y:S01]  /*03f0*/  VIMNMX R4, R4, UR16, !PT ;  /* 0x0000001004047c48 */ /* 0x000fe2000ffe0100 */
[----:B------:R-:W-:Y:S01]  /*0400*/  UIMAD.WIDE.U32 UR4, UR6, UR10, URZ ;  /* 0x0000000a060472a5 */ /* 0x000fe2000f8e003f */
[----:B------:R-:W-:Y:S01]  /*0410*/  VIMNMX R0, RZ, UR16, !PT ;  /* 0x00000010ff007c48 */ /* 0x000fe2000ffe0100 */
[----:B------:R-:W-:Y:S02]  /*0420*/  UISETP.LT.AND UP0, UPT, URZ, UR8, UPT ;  /* 0x000000083f00728c */ /* 0x000fe4000bf01270 */
[----:B------:R-:W-:Y:S02]  /*0430*/  UIMAD UR5, UR6, UR11, UR5 ;  /* 0x0000000b060572a4 */ /* 0x000fe4000f8e0205 */
[----:B------:R-:W-:Y:S01]  /*0440*/  USEL UR8, URZ, UR8, !UP0 ;  /* 0x000000083f087287 */ /* 0x000fe2000c000000 */
[----:B-1----:R-:W-:-:S05]  /*0450*/  VIADD R5, R5, UR16 ;  /* 0x0000001005057c36 */ /* 0x002fca0008000000 */
[----:B------:R-:W-:-:S04]  /*0460*/  VIADDMNMX R5, R5, 0xffffffff, R4, PT ;  /* 0xffffffff05057846 */ /* 0x000fc80003800104 */
[----:B------:R-:W-:Y:S01]  /*0470*/  IADD3 R0, R5, UR8, -R0 ;  /* 0x0000000805007c10 */ /* 0x000fe2000fffe800 */
[----:B------:R-:W-:Y:S02]  /*0480*/  ULDC.64 UR8, c[0x0][0x230] ;  /* 0x00008c0000087ab9 */ /* 0x000fe40000000a00 */
[----:B------:R-:W-:Y:S01]  /*0490*/  UIMAD.WIDE.U32 UR4, UR7, UR8, UR4 ;  /* 0x00000008070472a5 */ /* 0x000fe2000f8e0004 */
[----:B------:R-:W-:-:S03]  /*04a0*/  SHF.R.S32.HI R5, RZ, 0x1f, R0 ;  /* 0x0000001fff057819 */ /* 0x000fc60000011400 */
[----:B------:R-:W-:Y:S02]  /*04b0*/  UIMAD UR5, UR7, UR9, UR5 ;  /* 0x00000009070572a4 */ /* 0x000fe4000f8e0205 */
[----:B0-----:R-:W-:-:S04]  /*04c0*/  IMAD R5, R5, R8, RZ ;  /* 0x0000000805057224 */ /* 0x001fc800078e02ff */
[C---:B------:R-:W-:Y:S02]  /*04d0*/  IMAD R5, R0.reuse, R9, R5 ;  /* 0x0000000900057224 */ /* 0x040fe400078e0205 */
[----:B--2---:R-:W-:Y:S01]  /*04e0*/  IMAD.WIDE.U32 R6, R0, R8, UR4 ;  /* 0x0000000400067e25 */ /* 0x004fe2000f8e0008 */
[----:B------:R-:W-:-:S04]  /*04f0*/  ULDC.64 UR4, c[0x0][0x210] ;  /* 0x0000840000047ab9 */ /* 0x000fc80000000a00 */
[----:B------:R-:W-:Y:S02]  /*0500*/  IADD3 R5, R7, R5, RZ ;  /* 0x0000000507057210 */ /* 0x000fe40007ffe0ff */
[----:B------:R-:W-:-:S04]  /*0510*/  LEA R4, P0, R6, UR4, 0x3 ;  /* 0x0000000406047c11 */ /* 0x000fc8000f8018ff */
[----:B------:R-:W-:-:S05]  /*0520*/  LEA.HI.X R5, R6, UR5, R5, 0x3, P0 ;  /* 0x0000000506057c11 */ /* 0x000fca00080f1c05 */
[----:B---3--:R-:W-:Y:S04]  /*0530*/  REDG.E.ADD.F32.FTZ.RN.STRONG.GPU desc[UR12][R4.64], R2 ;  /* 0x00000002040079a6 */ /* 0x008fe8000c10f38c */
[----:B------:R-:W-:Y:S01]  /*0540*/  REDG.E.ADD.F32.FTZ.RN.STRONG.GPU desc[UR12][R4.64+0x4], R3 ;  /* 0x00000403040079a6 */ /* 0x000fe2000c10f38c */
[----:B------:R-:W-:Y:S05]  /*0550*/  EXIT ;  /* 0x000000000000794d */ /* 0x000fea0003800000 */
        .weak           $__internal_35_$__cuda_sm20_rem_s64
        .type           $__internal_35_$__cuda_sm20_rem_s64,@function
        .size           $__internal_35_$__cuda_sm20_rem_s64,(.L_x_371 - $__internal_35_$__cuda_sm20_rem_s64)
$__internal_35_$__cuda_sm20_rem_s64:
        /* <DEDUP_REMOVED lines=40> */
[----:B------:R-:W-:Y:S01]  /*07e0*/  IMAD.HI.U32 R2, R5, R6, RZ ;  /* 0x0000000605027227 */ /* 0x000fe200078e00ff */
[----:B------:R-:W-:-:S03]  /*07f0*/  IADD3.X R9, R4, R9, RZ, P0, !PT ;  /* 0x0000000904097210 */ /* 0x000fc600007fe4ff */
[----:B------:R-:W-:Y:S01]  /*0800*/  IMAD.MOV.U32 R3, RZ, RZ, RZ ;  /* 0x000000ffff037224 */ /* 0x000fe200078e00ff */
[----:B------:R-:W-:Y:S01]  /*0810*/  IADD3.X R9, RZ, RZ, R9, P3, P2 ;  /* 0x000000ffff097210 */ /* 0x000fe20001fe4409 */
        /* <DEDUP_REMOVED lines=26> */
[----:B------:R-:W-:Y:S01]  /*09c0*/  SEL R4, R3, R4, !P1 ;  /* 0x0000000403047207 */ /* 0x000fe20004800000 */
[----:B------:R-:W-:Y:S01]  /*09d0*/  IMAD.X R2, RZ, RZ, ~R5, P2 ;  /* 0x000000ffff027224 */ /* 0x000fe200010e0e05 */
[----:B------:R-:W-:Y:S01]  /*09e0*/  ISETP.NE.AND.EX P0, PT, RZ, UR7, PT, P0 ;  /* 0x00000007ff007c0c */ /* 0x000fe2000bf05300 */
[----:B------:R-:W-:-:S03]  /*09f0*/  IMAD.MOV.U32 R3, RZ, RZ, 0x0 ;  /* 0x00000000ff037424 */ /* 0x000fc600078e00ff */
[----:B------:R-:W-:Y:S02]  /*0a00*/  SEL R5, R2, R5, !P1 ;  /* 0x0000000502057207 */ /* 0x000fe40004800000 */
[----:B------:R-:W-:Y:S02]  /*0a10*/  MOV R2, R0 ;  /* 0x0000000000027202 */ /* 0x000fe40000000f00 */
[----:B------:R-:W-:Y:S02]  /*0a20*/  SEL R4, R4, 0xffffffff, P0 ;  /* 0xffffffff04047807 */ /* 0x000fe40000000000 */
[----:B------:R-:W-:Y:S01]  /*0a30*/  SEL R5, R5, 0xffffffff, P0 ;  /* 0xffffffff05057807 */ /* 0x000fe20000000000 */
[----:B------:R-:W-:Y:S06]  /*0a40*/  RET.REL.NODEC R2 `(_ZN2at6native54_GLOBAL__N__757059ea_21_ReplicationPadding_cu_4a93dcdf31replication_pad_backward_kernelIN3c107complexIfEEEEvNS_27GenericPackedTensorAccessorIT_Lm3ENS_16DefaultPtrTraitsElEENS6_IKS7_Lm3ES8_lEEiii) ;  /* 0xfffffff4026c7950 */ /* 0x000fec0003c3ffff */
.L_x_167:
        /* <DEDUP_REMOVED lines=11> */
.L_x_371:


//--------------------- .text._ZN2at6native54_GLOBAL__N__757059ea_21_ReplicationPadding_cu_4a93dcdf31replication_pad_backward_kernelIN3c107complexIdEEEEvNS_27GenericPackedTensorAccessorIT_Lm3ENS_16DefaultPtrTraitsElEENS6_IKS7_Lm3ES8_lEEiii --------------------------
	.section	.text._ZN2at6native54_GLOBAL__N__757059ea_21_ReplicationPadding_cu_4a93dcdf31replication_pad_backward_kernelIN3c107complexIdEEEEvNS_27GenericPackedTensorAccessorIT_Lm3ENS_16DefaultPtrTraitsElEENS6_IKS7_Lm3ES8_lEEiii,"ax",@progbits
	.align	128
.text._ZN2at6native54_GLOBAL__N__757059ea_21_ReplicationPadding_cu_4a93dcdf31replication_pad_backward_kernelIN3c107complexIdEEEEvNS_27GenericPackedTensorAccessorIT_Lm3ENS_16DefaultPtrTraitsElEENS6_IKS7_Lm3ES8_lEEiii:
        .type           _ZN2at6native54_GLOBAL__N__757059ea_21_ReplicationPadding_cu_4a93dcdf31replication_pad_backward_kernelIN3c107complexIdEEEEvNS_27GenericPackedTensorAccessorIT_Lm3ENS_16DefaultPtrTraitsElEENS6_IKS7_Lm3ES8_lEEiii,@function
        .size           _ZN2at6native54_GLOBAL__N__757059ea_21_ReplicationPadding_cu_4a93dcdf31replication_pad_backward_kernelIN3c107complexIdEEEEvNS_27GenericPackedTensorAccessorIT_Lm3ENS_16DefaultPtrTraitsElEENS6_IKS7_Lm3ES8_lEEiii,(.L_x_373 - _ZN2at6native54_GLOBAL__N__757059ea_21_ReplicationPadding_cu_4a93dcdf31replication_pad_backward_kernelIN3c107complexIdEEEEvNS_27GenericPackedTensorAccessorIT_Lm3ENS_16DefaultPtrTraitsElEENS6_IKS7_Lm3ES8_lEEiii)
        .other          _ZN2at6native54_GLOBAL__N__757059ea_21_ReplicationPadding_cu_4a93dcdf31replication_pad_backward_kernelIN3c107complexIdEEEEvNS_27GenericPackedTensorAccessorIT_Lm3ENS_16DefaultPtrTraitsElEENS6_IKS7_Lm3ES8_lEEiii,@"STO_CUDA_ENTRY STV_DEFAULT"
_ZN2at6native54_GLOBAL__N__757059ea_21_ReplicationPadding_cu_4a93dcdf31replication_pad_backward_kernelIN3c107complexIdEEEEvNS_27GenericPackedTensorAccessorIT_Lm3ENS_16DefaultPtrTraitsElEENS6_IKS7_Lm3ES8_lEEiii:
        /* <DEDUP_REMOVED lines=16> */
[----:B------:R-:W-:Y:S05]  /*0100*/  CALL.REL.NOINC `($__internal_36_$__cuda_sm20_rem_s64) ;  /* 0x0000000400187944 */ /* 0x000fea0003c00000 */
[----:B------:R-:W-:Y:S02]  /*0110*/  IMAD.MOV.U32 R2, RZ, RZ, R4 ;  /* 0x000000ffff027224 */ /* 0x000fe400078e0004 */
[----:B------:R-:W-:Y:S01]  /*0120*/  IMAD.MOV.U32 R3, RZ, RZ, R5 ;  /* 0x000000ffff037224 */ /* 0x000fe200078e0005 */
[----:B------:R-:W-:Y:S06]  /*0130*/  BRA `(.L_x_170) ;  /* 0x0000000000487947 */ /* 0x000fec0003800000 */
.L_x_169:
        /* <DEDUP_REMOVED lines=8> */
[----:B------:R-:W-:-:S04]  /*01c0*/  IMAD.HI.U32 R5, R5, R3, R4 ;  /* 0x0000000305057227 */ /* 0x000fc800078e0004 */
[----:B------:R-:W-:Y:S02]  /*01d0*/  IMAD.MOV.U32 R3, RZ, RZ, RZ ;  /* 0x000000ffff037224 */ /* 0x000fe400078e00ff */
[----:B------:R-:W-:-:S04]  /*01e0*/  IMAD.HI.U32 R5, R5, R2, RZ ;  /* 0x0000000205057227 */ /* 0x000fc800078e00ff */
[----:B------:R-:W-:-:S04]  /*01f0*/  IMAD.MOV R5, RZ, RZ, -R5 ;  /* 0x000000ffff057224 */ /* 0x000fc800078e0a05 */
[----:B------:R-:W-:-:S05]  /*0200*/  IMAD R2, R5, UR14, R2 ;  /* 0x0000000e05027c24 */ /* 0x000fca000f8e0202 */
[----:B------:R-:W-:-:S13]  /*0210*/  ISETP.GE.U32.AND P0, PT, R2, UR14, PT ;  /* 0x0000000e02007c0c */ /* 0x000fda000bf06070 */
[----:B------:R-:W-:-:S04]  /*0220*/  @P0 IADD3 R2, R2, -UR14, RZ ;  /* 0x8000000e02020c10 */ /* 0x000fc8000fffe0ff */
[----:B------:R-:W-:-:S13]  /*0230*/  ISETP.GE.U32.AND P0, PT, R2, UR14, PT ;  /* 0x0000000e02007c0c */ /* 0x000fda000bf06070 */
[----:B------:R-:W-:Y:S01]  /*0240*/  @P0 VIADD R2, R2, -UR14 ;  /* 0x8000000e02020c36 */ /* 0x000fe20008000000 */
[----:B------:R-:W-:-:S07]  /*0250*/  @!P1 LOP3.LUT R2, RZ, UR14, RZ, 0x33, !PT ;  /* 0x0000000eff029c12 */ /* 0x000fce000f8e33ff */
.L_x_170:
[----:B------:R-:W-:Y:S05]  /*0260*/  BSYNC B0 ;  /* 0x0000000000007941 */ /* 0x000fea0003800000 */
.L_x_168:
        /* <DEDUP_REMOVED lines=18> */
[----:B------:R-:W-:-:S04]  /*0390*/  ULDC.64 UR4, c[0x0][0x248] ;  /* 0x0000920000047ab9 */ /* 0x000fc80000000a00 */
[----:B------:R-:W-:Y:S02]  /*03a0*/  IADD3 R3, R5, R3, RZ ;  /* 0x0000000305037210 */ /* 0x000fe40007ffe0ff */
[----:B------:R-:W-:-:S04]  /*03b0*/  LEA R6, P0, R4, UR4, 0x4 ;  /* 0x0000000404067c11 */ /* 0x000fc8000f8020ff */
[----:B------:R-:W-:Y:S02]  /*03c0*/  LEA.HI.X R7, R4, UR5, R3, 0x4, P0 ;  /* 0x0000000504077c11 */ /* 0x000fe400080f2403 */
[----:B------:R-:W1:Y:S04]  /*03d0*/  LDC R3, c[0x0][0x228] ;  /* 0x00008a00ff037b82 */ /* 0x000e680000000800 */
[----:B------:R-:W2:Y:S01]  /*03e0*/  LDG.E.128 R4, desc[UR12][R6.64] ;  /* 0x0000000c06047981 */ /* 0x000ea2000c1e1d00 */
[----:B------:R-:W-:Y:S02]  /*03f0*/  UIADD3 UR8, -UR16, URZ, URZ ;  /* 0x0000003f10087290 */ /* 0x000fe4000fffe13f */
[----:B------:R-:W-:Y:S01]  /*0400*/  VIMNMX R2, R2, UR16, !PT ;  /* 0x0000001002027c48 */ /* 0x000fe2000ffe0100 */
[----:B------:R-:W-:Y:S01]  /*0410*/  UIMAD.WIDE.U32 UR4, UR6, UR10, URZ ;  /* 0x0000000a060472a5 */ /* 0x000fe2000f8e003f */
[----:B------:R-:W-:Y:S01]  /*0420*/  VIMNMX R0, RZ, UR16, !PT ;  /* 0x00000010ff007c48 */ /* 0x000fe2000ffe0100 */
[----:B------:R-:W-:-:S02]  /*0430*/  UISETP.LT.AND UP0, UPT, URZ, UR8, UPT ;  /* 0x000000083f00728c */ /* 0x000fc4000bf01270 */
        /* <DEDUP_REMOVED lines=11> */
[----:B------:R-:W-:Y:S01]  /*04f0*/  IMAD.WIDE.U32 R8, R0, R8, UR4 ;  /* 0x0000000400087e25 */ /* 0x000fe2000f8e0008 */
[----:B------:R-:W-:-:S03]  /*0500*/  ULDC.64 UR4, c[0x0][0x210] ;  /* 0x0000840000047ab9 */ /* 0x000fc60000000a00 */
[----:B------:R-:W-:Y:S01]  /*0510*/  IMAD.IADD R3, R9, 0x1, R3 ;  /* 0x0000000109037824 */ /* 0x000fe200078e0203 */
[----:B------:R-:W-:-:S04]  /*0520*/  LEA R2, P0, R8, UR4, 0x4 ;  /* 0x0000000408027c11 */ /* 0x000fc8000f8020ff */
[----:B------:R-:W-:-:S05]  /*0530*/  LEA.HI.X R3, R8, UR5, R3, 0x4, P0 ;  /* 0x0000000508037c11 */ /* 0x000fca00080f2403 */
[----:B--2---:R-:W-:Y:S04]  /*0540*/  REDG.E.ADD.F64.RN.STRONG.GPU desc[UR12][R2.64], R4 ;  /* 0x00000004020079a6 */ /* 0x004fe8000c10ff8c */
[----:B------:R-:W-:Y:S01]  /*0550*/  REDG.E.ADD.F64.RN.STRONG.GPU desc[UR12][R2.64+0x8], R6 ;  /* 0x00000806020079a6 */ /* 0x000fe2000c10ff8c */
[----:B------:R-:W-:Y:S05]  /*0560*/  EXIT ;  /* 0x000000000000794d */ /* 0x000fea0003800000 */
        .weak           $__internal_36_$__cuda_sm20_rem_s64
        .type           $__internal_36_$__cuda_sm20_rem_s64,@function
        .size           $__internal_36_$__cuda_sm20_rem_s64,(.L_x_373 - $__internal_36_$__cuda_sm20_rem_s64)
$__internal_36_$__cuda_sm20_rem_s64:
        /* <DEDUP_REMOVED lines=78> */
[----:B------:R-:W-:Y:S06]  /*0a50*/  RET.REL.NODEC R2 `(_ZN2at6native54_GLOBAL__N__757059ea_21_ReplicationPadding_cu_4a93dcdf31replication_pad_backward_kernelIN3c107complexIdEEEEvNS_27GenericPackedTensorAccessorIT_Lm3ENS_16DefaultPtrTraitsElEENS6_IKS7_Lm3ES8_lEEiii) ;  /* 0xfffffff402687950 */ /* 0x000fec0003c3ffff */
.L_x_171:
        /* <DEDUP_REMOVED lines=10> */
.L_x_373:


//--------------------- .text._ZN2at6native54_GLOBAL__N__757059ea_21_ReplicationPadding_cu_4a93dcdf31replication_pad_backward_kernelIfEEvNS_27GenericPackedTensorAccessorIT_Lm3ENS_16DefaultPtrTraitsElEENS3_IKS4_Lm3ES5_lEEiii --------------------------
	.section	.text._ZN2at6native54_GLOBAL__N__757059ea_21_ReplicationPadding_cu_4a93dcdf31replication_pad_backward_kernelIfEEvNS_27GenericPackedTensorAccessorIT_Lm3ENS_16DefaultPtrTraitsElEENS3_IKS4_Lm3ES5_lEEiii,"ax",@progbits
	.align	128
.text._ZN2at6native54_GLOBAL__N__757059ea_21_ReplicationPadding_cu_4a93dcdf31replication_pad_backward_kernelIfEEvNS_27GenericPackedTensorAccessorIT_Lm3ENS_16DefaultPtrTraitsElEENS3_IKS4_Lm3ES5_lEEiii:
        .type           _ZN2at6native54_GLOBAL__N__757059ea_21_ReplicationPadding_cu_4a93dcdf31replication_pad_backward_kernelIfEEvNS_27GenericPackedTensorAccessorIT_Lm3ENS_16DefaultPtrTraitsElEENS3_IKS4_Lm3ES5_lEEiii,@function
        .size           _ZN2at6native54_GLOBAL__N__757059ea_21_ReplicationPadding_cu_4a93dcdf31replication_pad_backward_kernelIfEEvNS_27GenericPackedTensorAccessorIT_Lm3ENS_16DefaultPtrTraitsElEENS3_IKS4_Lm3ES5_lEEiii,(.L_x_375 - _ZN2at6native54_GLOBAL__N__757059ea_21_ReplicationPadding_cu_4a93dcdf31replication_pad_backward_kernelIfEEvNS_27GenericPackedTensorAccessorIT_Lm3ENS_16DefaultPtrTraitsElEENS3_IKS4_Lm3ES5_lEEiii)
        .other          _ZN2at6native54_GLOBAL__N__757059ea_21_ReplicationPadding_cu_4a93dcdf31replication_pad_backward_kernelIfEEvNS_27GenericPackedTensorAccessorIT_Lm3ENS_16DefaultPtrTraitsElEENS3_IKS4_Lm3ES5_lEEiii,@"STO_CUDA_ENTRY STV_DEFAULT"
_ZN2at6native54_GLOBAL__N__757059ea_21_ReplicationPadding_cu_4a93dcdf31replication_pad_backward_kernelIfEEvNS_27GenericPackedTensorAccessorIT_Lm3ENS_16DefaultPtrTraitsElEENS3_IKS4_Lm3ES5_lEEiii:
        /* <DEDUP_REMOVED lines=16> */
[----:B------:R-:W-:Y:S05]  /*0100*/  CALL.REL.NOINC `($__internal_37_$__cuda_sm20_rem_s64) ;  /* 0x0000000400147944 */ /* 0x000fea0003c00000 */
[----:B------:R-:W-:Y:S02]  /*0110*/  IMAD.MOV.U32 R2, RZ, RZ, R4 ;  /* 0x000000ffff027224 */ /* 0x000fe400078e0004 */
[----:B------:R-:W-:Y:S01]  /*0120*/  IMAD.MOV.U32 R3, RZ, RZ, R5 ;  /* 0x000000ffff037224 */ /* 0x000fe200078e0005 */
[----:B------:R-:W-:Y:S06]  /*0130*/  BRA `(.L_x_174) ;  /* 0x0000000000487947 */ /* 0x000fec0003800000 */
.L_x_173:
        /* <DEDUP_REMOVED lines=18> */
.L_x_174:
[----:B------:R-:W-:Y:S05]  /*0260*/  BSYNC B0 ;  /* 0x0000000000007941 */ /* 0x000fea0003800000 */
.L_x_172:
        /* <DEDUP_REMOVED lines=23> */
[----:B------:R-:W2:Y:S01]  /*03e0*/  LDG.E R7, desc[UR12][R6.64] ;  /* 0x0000000c06077981 */ /* 0x000ea2000c1e1900 */
        /* <DEDUP_REMOVED lines=21> */
[----:B--2---:R-:W-:Y:S01]  /*0540*/  REDG.E.ADD.F32.FTZ.RN.STRONG.GPU desc[UR12][R4.64], R7 ;  /* 0x00000007040079a6 */ /* 0x004fe2000c10f38c */
[----:B------:R-:W-:Y:S05]  /*0550*/  EXIT ;  /* 0x000000000000794d */ /* 0x000fea0003800000 */
        .weak           $__internal_37_$__cuda_sm20_rem_s64
        .type           $__internal_37_$__cuda_sm20_rem_s64,@function
        .size           $__internal_37_$__cuda_sm20_rem_s64,(.L_x_375 - $__internal_37_$__cuda_sm20_rem_s64)
$__internal_37_$__cuda_sm20_rem_s64:
        /* <DEDUP_REMOVED lines=78> */
[----:B------:R-:W-:Y:S06]  /*0a40*/  RET.REL.NODEC R2 `(_ZN2at6native54_GLOBAL__N__757059ea_21_ReplicationPadding_cu_4a93dcdf31replication_pad_backward_kernelIfEEvNS_27GenericPackedTensorAccessorIT_Lm3ENS_16DefaultPtrTraitsElEENS3_IKS4_Lm3ES5_lEEiii) ;  /* 0xfffffff4026c7950 */ /* 0x000fec0003c3ffff */
.L_x_175:
        /* <DEDUP_REMOVED lines=11> */
.L_x_375:


//--------------------- .text._ZN2at6native54_GLOBAL__N__757059ea_21_ReplicationPadding_cu_4a93dcdf31replication_pad_backward_kernelIdEEvNS_27GenericPackedTensorAccessorIT_Lm3ENS_16DefaultPtrTraitsElEENS3_IKS4_Lm3ES5_lEEiii --------------------------
	.section	.text._ZN2at6native54_GLOBAL__N__757059ea_21_ReplicationPadding_cu_4a93dcdf31replication_pad_backward_kernelIdEEvNS_27GenericPackedTensorAccessorIT_Lm3ENS_16DefaultPtrTraitsElEENS3_IKS4_Lm3ES5_lEEiii,"ax",@progbits
	.align	128
.text._ZN2at6native54_GLOBAL__N__757059ea_21_ReplicationPadding_cu_4a93dcdf31replication_pad_backward_kernelIdEEvNS_27GenericPackedTensorAccessorIT_Lm3ENS_16DefaultPtrTraitsElEENS3_IKS4_Lm3ES5_lEEiii:
        .type           _ZN2at6native54_GLOBAL__N__757059ea_21_ReplicationPadding_cu_4a93dcdf31replication_pad_backward_kernelIdEEvNS_27GenericPackedTensorAccessorIT_Lm3ENS_16DefaultPtrTraitsElEENS3_IKS4_Lm3ES5_lEEiii,@function
        .size           _ZN2at6native54_GLOBAL__N__757059ea_21_ReplicationPadding_cu_4a93dcdf31replication_pad_backward_kernelIdEEvNS_27GenericPackedTensorAccessorIT_Lm3ENS_16DefaultPtrTraitsElEENS3_IKS4_Lm3ES5_lEEiii,(.L_x_377 - _ZN2at6native54_GLOBAL__N__757059ea_21_ReplicationPadding_cu_4a93dcdf31replication_pad_backward_kernelIdEEvNS_27GenericPackedTensorAccessorIT_Lm3ENS_16DefaultPtrTraitsElEENS3_IKS4_Lm3ES5_lEEiii)
        .other          _ZN2at6native54_GLOBAL__N__757059ea_21_ReplicationPadding_cu_4a93dcdf31replication_pad_backward_kernelIdEEvNS_27GenericPackedTensorAccessorIT_Lm3ENS_16DefaultPtrTraitsElEENS3_IKS4_Lm3ES5_lEEiii,@"STO_CUDA_ENTRY STV_DEFAULT"
_ZN2at6native54_GLOBAL__N__757059ea_21_ReplicationPadding_cu_4a93dcdf31replication_pad_backward_kernelIdEEvNS_27GenericPackedTensorAccessorIT_Lm3ENS_16DefaultPtrTraitsElEENS3_IKS4_Lm3ES5_lEEiii:
        /* <DEDUP_REMOVED lines=16> */
[----:B------:R-:W-:Y:S05]  /*0100*/  CALL.REL.NOINC `($__internal_38_$__cuda_sm20_rem_s64) ;  /* 0x0000000400107944 */ /* 0x000fea0003c00000 */
[----:B------:R-:W-:Y:S05]  /*0110*/  BRA `(.L_x_178) ;  /* 0x00000000004c7947 */ /* 0x000fea0003800000 */
.L_x_177:
        /* <DEDUP_REMOVED lines=19> */
.L_x_178:
[----:B------:R-:W-:Y:S05]  /*0250*/  BSYNC B0 ;  /* 0x0000000000007941 */ /* 0x000fea0003800000 */
.L_x_176:
        /* <DEDUP_REMOVED lines=36> */
[----:B--2---:R-:W-:-:S03]  /*04a0*/  SHF.R.S32.HI R7, RZ, 0x1f, R5 ;  /* 0x0000001fff077819 */ /* 0x004fc60000011405 */
[----:B------:R-:W-:Y:S02]  /*04b0*/  UIMAD UR5, UR7, UR9, UR5 ;  /* 0x00000009070572a4 */ /* 0x000fe4000f8e0205 */
[----:B0-----:R-:W-:-:S04]  /*04c0*/  IMAD R0, R7, R8, RZ ;  /* 0x0000000807007224 */ /* 0x001fc800078e02ff */
[C---:B------:R-:W-:Y:S02]  /*04d0*/  IMAD R7, R5.reuse, R9, R0 ;  /* 0x0000000905077224 */ /* 0x040fe400078e0200 */
[----:B------:R-:W-:Y:S01]  /*04e0*/  IMAD.WIDE.U32 R4, R5, R8, UR4 ;  /* 0x0000000405047e25 */ /* 0x000fe2000f8e0008 */
[----:B------:R-:W-:-:S04]  /*04f0*/  ULDC.64 UR4, c[0x0][0x210] ;  /* 0x0000840000047ab9 */ /* 0x000fc80000000a00 */
[----:B------:R-:W-:Y:S02]  /*0500*/  IADD3 R5, R5, R7, RZ ;  /* 0x0000000705057210 */ /* 0x000fe40007ffe0ff */
[----:B------:R-:W-:-:S04]  /*0510*/  LEA R6, P0, R4, UR4, 0x3 ;  /* 0x0000000404067c11 */ /* 0x000fc8000f8018ff */
[----:B------:R-:W-:-:S05]  /*0520*/  LEA.HI.X R7, R4, UR5, R5, 0x3, P0 ;  /* 0x0000000504077c11 */ /* 0x000fca00080f1c05 */
[----:B---3--:R-:W-:Y:S01]  /*0530*/  REDG.E.ADD.F64.RN.STRONG.GPU desc[UR12][R6.64], R2 ;  /* 0x00000002060079a6 */ /* 0x008fe2000c10ff8c */
[----:B------:R-:W-:Y:S05]  /*0540*/  EXIT ;  /* 0x000000000000794d */ /* 0x000fea0003800000 */
        .weak           $__internal_38_$__cuda_sm20_rem_s64
        .type           $__internal_38_$__cuda_sm20_rem_s64,@function
        .size           $__internal_38_$__cuda_sm20_rem_s64,(.L_x_377 - $__internal_38_$__cuda_sm20_rem_s64)
$__internal_38_$__cuda_sm20_rem_s64:
        /* <DEDUP_REMOVED lines=78> */
[----:B------:R-:W-:Y:S06]  /*0a30*/  RET.REL.NODEC R2 `(_ZN2at6native54_GLOBAL__N__757059ea_21_ReplicationPadding_cu_4a93dcdf31replication_pad_backward_kernelIdEEvNS_27GenericPackedTensorAccessorIT_Lm3ENS_16DefaultPtrTraitsElEENS3_IKS4_Lm3ES5_lEEiii) ;  /* 0xfffffff402707950 */ /* 0x000fec0003c3ffff */
.L_x_179:
        /* <DEDUP_REMOVED lines=12> */
.L_x_377:


//--------------------- .text._ZN2at6native54_GLOBAL__N__757059ea_21_ReplicationPadding_cu_4a93dcdf32replication_pad_forward_kernel1dIN3c108BFloat16EEEvNS_27GenericPackedTensorAccessorIKT_Lm3ENS_16DefaultPtrTraitsElEENS5_IS6_Lm3ES8_lEEiii --------------------------
	.section	.text._ZN2at6native54_GLOBAL__N__757059ea_21_ReplicationPadding_cu_4a93dcdf32replication_pad_forward_kernel1dIN3c108BFloat16EEEvNS_27GenericPackedTensorAccessorIKT_Lm3ENS_16DefaultPtrTraitsElEENS5_IS6_Lm3ES8_lEEiii,"ax",@progbits
	.align	128
.text._ZN2at6native54_GLOBAL__N__757059ea_21_ReplicationPadding_cu_4a93dcdf32replication_pad_forward_kernel1dIN3c108BFloat16EEEvNS_27GenericPackedTensorAccessorIKT_Lm3ENS_16DefaultPtrTraitsElEENS5_IS6_Lm3ES8_lEEiii:
        .type           _ZN2at6native54_GLOBAL__N__757059ea_21_ReplicationPadding_cu_4a93dcdf32replication_pad_forward_kernel1dIN3c108BFloat16EEEvNS_27GenericPackedTensorAccessorIKT_Lm3ENS_16DefaultPtrTraitsElEENS5_IS6_Lm3ES8_lEEiii,@function
        .size           _ZN2at6native54_GLOBAL__N__757059ea_21_ReplicationPadding_cu_4a93dcdf32replication_pad_forward_kernel1dIN3c108BFloat16EEEvNS_27GenericPackedTensorAccessorIKT_Lm3ENS_16DefaultPtrTraitsElEENS5_IS6_Lm3ES8_lEEiii,(.L_x_379 - _ZN2at6native54_GLOBAL__N__757059ea_21_ReplicationPadding_cu_4a93dcdf32replication_pad_forward_kernel1dIN3c108BFloat16EEEvNS_27GenericPackedTensorAccessorIKT_Lm3ENS_16DefaultPtrTraitsElEENS5_IS6_Lm3ES8_lEEiii)
        .other          _ZN2at6native54_GLOBAL__N__757059ea_21_ReplicationPadding_cu_4a93dcdf32replication_pad_forward_kernel1dIN3c108BFloat16EEEvNS_27GenericPackedTensorAccessorIKT_Lm3ENS_16DefaultPtrTraitsElEENS5_IS6_Lm3ES8_lEEiii,@"STO_CUDA_ENTRY STV_DEFAULT"
_ZN2at6native54_GLOBAL__N__757059ea_21_ReplicationPadding_cu_4a93dcdf32replication_pad_forward_kernel1dIN3c108BFloat16EEEvNS_27GenericPackedTensorAccessorIKT_Lm3ENS_16DefaultPtrTraitsElEENS5_IS6_Lm3ES8_lEEiii:
        /* <DEDUP_REMOVED lines=16> */
[----:B------:R-:W-:Y:S05]  /*0100*/  CALL.REL.NOINC `($__internal_39_$__cuda_sm20_rem_s64) ;  /* 0x0000000400147944 */ /* 0x000fea0003c00000 */
[----:B------:R-:W-:Y:S02]  /*0110*/  IMAD.MOV.U32 R2, RZ, RZ, R4 ;  /* 0x000000ffff027224 */ /* 0x000fe400078e0004 */
[----:B------:R-:W-:Y:S01]  /*0120*/  IMAD.MOV.U32 R3, RZ, RZ, R5 ;  /* 0x000000ffff037224 */ /* 0x000fe200078e0005 */
[----:B------:R-:W-:Y:S06]  /*0130*/  BRA `(.L_x_182) ;  /* 0x0000000000487947 */ /* 0x000fec0003800000 */
.L_x_181:
        /* <DEDUP_REMOVED lines=18> */
.L_x_182:
[----:B------:R-:W-:Y:S05]  /*0260*/  BSYNC B0 ;  /* 0x0000000000007941 */ /* 0x000fea0003800000 */
.L_x_180:
[----:B------:R-:W0:Y:S01]  /*0270*/  LDC R5, c[0x0][0x228] ;  /* 0x00008a00ff057b82 */ /* 0x000e220000000800 */
[----:B------:R-:W-:Y:S01]  /*0280*/  ULDC.64 UR16, c[0x0][0x280] ;  /* 0x0000a00000107ab9 */ /* 0x000fe20000000a00 */
[----:B------:R-:W-:Y:S01]  /*0290*/  ULDC.64 UR10, c[0x0][0x238] ;  /* 0x00008e00000a7ab9 */ /* 0x000fe20000000a00 */
[----:B------:R-:W-:Y:S02]  /*02a0*/  UIADD3 UR8, -UR16, URZ, URZ ;  /* 0x0000003f10087290 */ /* 0x000fe4000fffe13f */
[----:B------:R-:W-:Y:S01]  /*02b0*/  VIMNMX R0, R2, UR16, !PT ;  /* 0x0000001002007c48 */ /* 0x000fe2000ffe0100 */
[----:B------:R-:W-:Y:S01]  /*02c0*/  ULDC UR9, c[0x0][0x288] ;  /* 0x0000a20000097ab9 */ /* 0x000fe20000000800 */
[----:B------:R-:W-:Y:S01]  /*02d0*/  UISETP.LT.AND UP0, UPT, URZ, UR8, UPT ;  /* 0x000000083f00728c */ /* 0x000fe2000bf01270 */
[----:B------:R-:W1:Y:S03]  /*02e0*/  S2UR UR6, SR_CTAID.Y ;  /* 0x00000000000679c3 */ /* 0x000e660000002600 */
[----:B------:R-:W-:-:S05]  /*02f0*/  USEL UR8, URZ, UR8, !UP0 ;  /* 0x000000083f087287 */ /* 0x000fca000c000000 */
[----:B------:R-:W2:Y:S08]  /*0300*/  S2UR UR7, SR_CTAID.Z ;  /* 0x00000000000779c3 */ /* 0x000eb00000002700 */
[----:B------:R-:W3:Y:S01]  /*0310*/  LDC.64 R8, c[0x0][0x240] ;  /* 0x00009000ff087b82 */ /* 0x000ee20000000a00 */
[----:B0-----:R-:W-:-:S04]  /*0320*/  IADD3 R5, R5, UR16, RZ ;  /* 0x0000001005057c10 */ /* 0x001fc8000fffe0ff */
[----:B------:R-:W-:Y:S02]  /*0330*/  VIADDMNMX R5, R5, 0xffffffff, R0, PT ;  /* 0xffffffff05057846 */ /* 0x000fe40003800100 */
[----:B------:R-:W-:Y:S01]  /*0340*/  VIMNMX R0, RZ, UR16, !PT ;  /* 0x00000010ff007c48 */ /* 0x000fe2000ffe0100 */
[----:B-1----:R-:W-:-:S03]  /*0350*/  UIADD3 UR6, UR6, UR17, URZ ;  /* 0x0000001106067290 */ /* 0x002fc6000fffe03f */
[----:B------:R-:W-:Y:S01]  /*0360*/  IADD3 R5, R5, UR8, -R0 ;  /* 0x0000000805057c10 */ /* 0x000fe2000fffe800 */
[----:B------:R-:W-:-:S03]  /*0370*/  UIMAD.WIDE.U32 UR4, UR6, UR10, URZ ;  /* 0x0000000a060472a5 */ /* 0x000fc6000f8e003f */
[----:B------:R-:W-:Y:S01]  /*0380*/  SHF.R.S32.HI R7, RZ, 0x1f, R5 ;  /* 0x0000001fff077819 */ /* 0x000fe20000011405 */
[----:B------:R-:W-:Y:S02]  /*0390*/  UIMAD UR5, UR6, UR11, UR5 ;  /* 0x0000000b060572a4 */ /* 0x000fe4000f8e0205 */
[----:B--2---:R-:W-:-:S03]  /*03a0*/  UIADD3 UR7, UR7, UR9, URZ ;  /* 0x0000000907077290 */ /* 0x004fc6000fffe03f */
[----:B------:R-:W-:Y:S02]  /*03b0*/  ULDC.64 UR8, c[0x0][0x230] ;  /* 0x00008c0000087ab9 */ /* 0x000fe40000000a00 */
[----:B------:R-:W-:Y:S01]  /*03c0*/  UIMAD.WIDE.U32 UR4, UR7, UR8, UR4 ;  /* 0x00000008070472a5 */ /* 0x000fe2000f8e0004 */
[----:B---3--:R-:W-:-:S03]  /*03d0*/  IMAD R0, R7, R8, RZ ;  /* 0x0000000807007224 */ /* 0x008fc600078e02ff */
[----:B------:R-:W-:Y:S01]  /*03e0*/  UIMAD UR5, UR7, UR9, UR5 ;  /* 0x00000009070572a4 */ /* 0x000fe2000f8e0205 */
[----:B------:R-:W-:Y:S02]  /*03f0*/  IMAD R7, R5, R9, R0 ;  /* 0x0000000905077224 */ /* 0x000fe400078e0200 */
[----:B------:R-:W-:-:S03]  /*0400*/  ULDC.64 UR8, c[0x0][0x270] ;  /* 0x00009c0000087ab9 */ /* 0x000fc60000000a00 */
[----:B------:R-:W-:Y:S01]  /*0410*/  IMAD.WIDE.U32 R4, R5, R8, UR4 ;  /* 0x0000000405047e25 */ /* 0x000fe2000f8e0008 */
[----:B------:R-:W-:-:S03]  /*0420*/  ULDC.64 UR4, c[0x0][0x210] ;  /* 0x0000840000047ab9 */ /* 0x000fc60000000a00 */
[----:B------:R-:W-:Y:S01]  /*0430*/  IMAD.IADD R5, R5, 0x1, R7 ;  /* 0x0000000105057824 */ /* 0x000fe200078e0207 */
[----:B------:R-:W-:-:S04]  /*0440*/  LEA R6, P0, R4, UR4, 0x1 ;  /* 0x0000000404067c11 */ /* 0x000fc8000f8008ff */
[----:B------:R-:W-:Y:S02]  /*0450*/  LEA.HI.X R7, R4, UR5, R5, 0x1, P0 ;  /* 0x0000000504077c11 */ /* 0x000fe400080f0c05 */
[----:B------:R-:W0:Y:S04]  /*0460*/  LDC.64 R4, c[0x0][0x278] ;  /* 0x00009e00ff047b82 */ /* 0x000e280000000a00 */
[----:B------:R-:W2:Y:S01]  /*0470*/  LDG.E.U16 R7, desc[UR12][R6.64] ;  /* 0x0000000c06077981 */ /* 0x000ea2000c1e1500 */
[----:B------:R-:W-:-:S04]  /*0480*/  UIMAD.WIDE.U32 UR4, UR6, UR8, URZ ;  /* 0x00000008060472a5 */ /* 0x000fc8000f8e003f */
[----:B------:R-:W-:-:S03]  /*0490*/  UIMAD UR5, UR6, UR9, UR5 ;  /* 0x00000009060572a4 */ /* 0x000fc6000f8e0205 */
[----:B------:R-:W-:Y:S02]  /*04a0*/  ULDC.64 UR8, c[0x0][0x268] ;  /* 0x00009a0000087ab9 */ /* 0x000fe40000000a00 */
[----:B------:R-:W-:-:S04]  /*04b0*/  UIMAD.WIDE.U32 UR4, UR7, UR8, UR4 ;  /* 0x00000008070472a5 */ /* 0x000fc8000f8e0004 */
[----:B------:R-:W-:Y:S01]  /*04c0*/  UIMAD UR5, UR7, UR9, UR5 ;  /* 0x00000009070572a4 */ /* 0x000fe2000f8e0205 */
[----:B0-----:R-:W-:-:S04]  /*04d0*/  IMAD R0, R3, R4, RZ ;  /* 0x0000000403007224 */ /* 0x001fc800078e02ff */
[C---:B------:R-:W-:Y:S02]  /*04e0*/  IMAD R5, R2.reuse, R5, R0 ;  /* 0x0000000502057224 */ /* 0x040fe400078e0200 */
[----:B------:R-:W-:Y:S01]  /*04f0*/  IMAD.WIDE.U32 R2, R2, R4, UR4 ;  /* 0x0000000402027e25 */ /* 0x000fe2000f8e0004 */
[----:B------:R-:W-:-:S03]  /*0500*/  ULDC.64 UR4, c[0x0][0x248] ;  /* 0x0000920000047ab9 */ /* 0x000fc60000000a00 */
[----:B------:R-:W-:Y:S01]  /*0510*/  IMAD.IADD R3, R3, 0x1, R5 ;  /* 0x0000000103037824 */ /* 0x000fe200078e0205 */
[----:B------:R-:W-:-:S04]  /*0520*/  LEA R4, P0, R2, UR4, 0x1 ;  /* 0x0000000402047c11 */ /* 0x000fc8000f8008ff */
[----:B------:R-:W-:-:S05]  /*0530*/  LEA.HI.X R5, R2, UR5, R3, 0x1, P0 ;  /* 0x0000000502057c11 */ /* 0x000fca00080f0c03 */
[----:B--2---:R-:W-:Y:S01]  /*0540*/  STG.E.U16 desc[UR12][R4.64], R7 ;  /* 0x0000000704007986 */ /* 0x004fe2000c10150c */
[----:B------:R-:W-:Y:S05]  /*0550*/  EXIT ;  /* 0x000000000000794d */ /* 0x000fea0003800000 */
        .weak           $__internal_39_$__cuda_sm20_rem_s64
        .type           $__internal_39_$__cuda_sm20_rem_s64,@function
        .size           $__internal_39_$__cuda_sm20_rem_s64,(.L_x_379 - $__internal_39_$__cuda_sm20_rem_s64)
$__internal_39_$__cuda_sm20_rem_s64:
        /* <DEDUP_REMOVED lines=78> */
[----:B------:R-:W-:Y:S06]  /*0a40*/  RET.REL.NODEC R2 `(_ZN2at6native54_GLOBAL__N__757059ea_21_ReplicationPadding_cu_4a93dcdf32replication_pad_forward_kernel1dIN3c108BFloat16EEEvNS_27GenericPackedTensorAccessorIKT_Lm3ENS_16DefaultPtrTraitsElEENS5_IS6_Lm3ES8_lEEiii) ;  /* 0xfffffff4026c7950 */ /* 0x000fec0003c3ffff */
.L_x_183:
        /* <DEDUP_REMOVED lines=11> */
.L_x_379:


//--------------------- .text._ZN2at6native54_GLOBAL__N__757059ea_21_ReplicationPadding_cu_4a93dcdf32replication_pad_forward_kernel1dIN3c104HalfEEEvNS_27GenericPackedTensorAccessorIKT_Lm3ENS_16DefaultPtrTraitsElEENS5_IS6_Lm3ES8_lEEiii --------------------------
	.section	.text._ZN2at6native54_GLOBAL__N__757059ea_21_ReplicationPadding_cu_4a93dcdf32replication_pad_forward_kernel1dIN3c104HalfEEEvNS_27GenericPackedTensorAccessorIKT_Lm3ENS_16DefaultPtrTraitsElEENS5_IS6_Lm3ES8_lEEiii,"ax",@progbits
	.align	128
.text._ZN2at6native54_GLOBAL__N__757059ea_21_ReplicationPadding_cu_4a93dcdf32replication_pad_forward_kernel1dIN3c104HalfEEEvNS_27GenericPackedTensorAccessorIKT_Lm3ENS_16DefaultPtrTraitsElEENS5_IS6_Lm3ES8_lEEiii:
        .type           _ZN2at6native54_GLOBAL__N__757059ea_21_ReplicationPadding_cu_4a93dcdf32replication_pad_forward_kernel1dIN3c104HalfEEEvNS_27GenericPackedTensorAccessorIKT_Lm3ENS_16DefaultPtrTraitsElEENS5_IS6_Lm3ES8_lEEiii,@function
        .size           _ZN2at6native54_GLOBAL__N__757059ea_21_ReplicationPadding_cu_4a93dcdf32replication_pad_forward_kernel1dIN3c104HalfEEEvNS_27GenericPackedTensorAccessorIKT_Lm3ENS_16DefaultPtrTraitsElEENS5_IS6_Lm3ES8_lEEiii,(.L_x_381 - _ZN2at6native54_GLOBAL__N__757059ea_21_ReplicationPadding_cu_4a93dcdf32replication_pad_forward_kernel1dIN3c104HalfEEEvNS_27GenericPackedTensorAccessorIKT_Lm3ENS_16DefaultPtrTraitsElEENS5_IS6_Lm3ES8_lEEiii)
        .other          _ZN2at6native54_GLOBAL__N__757059ea_21_ReplicationPadding_cu_4a93dcdf32replication_pad_forward_kernel1dIN3c104HalfEEEvNS_27GenericPackedTensorAccessorIKT_Lm3ENS_16DefaultPtrTraitsElEENS5_IS6_Lm3ES8_lEEiii,@"STO_CUDA_ENTRY STV_DEFAULT"
_ZN2at6native54_GLOBAL__N__757059ea_21_ReplicationPadding_cu_4a93dcdf32replication_pad_forward_kernel1dIN3c104HalfEEEvNS_27GenericPackedTensorAccessorIKT_Lm3ENS_16DefaultPtrTraitsElEENS5_IS6_Lm3ES8_lEEiii:
        /* <DEDUP_REMOVED lines=16> */
[----:B------:R-:W-:Y:S05]  /*0100*/  CALL.REL.NOINC `($__internal_40_$__cuda_sm20_rem_s64) ;  /* 0x0000000400147944 */ /* 0x000fea0003c00000 */
[----:B------:R-:W-:Y:S02]  /*0110*/  IMAD.MOV.U32 R2, RZ, RZ, R4 ;  /* 0x000000ffff027224 */ /* 0x000fe400078e0004 */
[----:B------:R-:W-:Y:S01]  /*0120*/  IMAD.MOV.U32 R3, RZ, RZ, R5 ;  /* 0x000000ffff037224 */ /* 0x000fe200078e0005 */
[----:B------:R-:W-:Y:S06]  /*0130*/  BRA `(.L_x_186) ;  /* 0x0000000000487947 */ /* 0x000fec0003800000 */
.L_x_185:
        /* <DEDUP_REMOVED lines=18> */
.L_x_186:
[----:B------:R-:W-:Y:S05]  /*0260*/  BSYNC B0 ;  /* 0x0000000000007941 */ /* 0x000fea0003800000 */
.L_x_184:
        /* <DEDUP_REMOVED lines=47> */
        .weak           $__internal_40_$__cuda_sm20_rem_s64
        .type           $__internal_40_$__cuda_sm20_rem_s64,@function
        .size           $__internal_40_$__cuda_sm20_rem_s64,(.L_x_381 - $__internal_40_$__cuda_sm20_rem_s64)
$__internal_40_$__cuda_sm20_rem_s64:
        /* <DEDUP_REMOVED lines=78> */
[----:B------:R-:W-:Y:S06]  /*0a40*/  RET.REL.NODEC R2 `(_ZN2at6native54_GLOBAL__N__757059ea_21_ReplicationPadding_cu_4a93dcdf32replication_pad_forward_kernel1dIN3c104HalfEEEvNS_27GenericPackedTensorAccessorIKT_Lm3ENS_16DefaultPtrTraitsElEENS5_IS6_Lm3ES8_lEEiii) ;  /* 0xfffffff4026c7950 */ /* 0x000fec0003c3ffff */
.L_x_187:
        /* <DEDUP_REMOVED lines=11> */
.L_x_381:


//--------------------- .text._ZN2at6native54_GLOBAL__N__757059ea_21_ReplicationPadding_cu_4a93dcdf32replication_pad_forward_kernel1dIN3c107complexIfEEEEvNS_27GenericPackedTensorAccessorIKT_Lm3ENS_16DefaultPtrTraitsElEENS6_IS7_Lm3ES9_lEEiii --------------------------
	.section	.text._ZN2at6native54_GLOBAL__N__757059ea_21_ReplicationPadding_cu_4a93dcdf32replication_pad_forward_kernel1dIN3c107complexIfEEEEvNS_27GenericPackedTensorAccessorIKT_Lm3ENS_16DefaultPtrTraitsElEENS6_IS7_Lm3ES9_lEEiii,"ax",@progbits
	.align	128
.text._ZN2at6native54_GLOBAL__N__757059ea_21_ReplicationPadding_cu_4a93dcdf32replication_pad_forward_kernel1dIN3c107complexIfEEEEvNS_27GenericPackedTensorAccessorIKT_Lm3ENS_16DefaultPtrTraitsElEENS6_IS7_Lm3ES9_lEEiii:
        .type           _ZN2at6native54_GLOBAL__N__757059ea_21_ReplicationPadding_cu_4a93dcdf32replication_pad_forward_kernel1dIN3c107complexIfEEEEvNS_27GenericPackedTensorAccessorIKT_Lm3ENS_16DefaultPtrTraitsElEENS6_IS7_Lm3ES9_lEEiii,@function
        .size           _ZN2at6native54_GLOBAL__N__757059ea_21_ReplicationPadding_cu_4a93dcdf32replication_pad_forward_kernel1dIN3c107complexIfEEEEvNS_27GenericPackedTensorAccessorIKT_Lm3ENS_16DefaultPtrTraitsElEENS6_IS7_Lm3ES9_lEEiii,(.L_x_383 - _ZN2at6native54_GLOBAL__N__757059ea_21_ReplicationPadding_cu_4a93dcdf32replication_pad_forward_kernel1dIN3c107complexIfEEEEvNS_27GenericPackedTensorAccessorIKT_Lm3ENS_16DefaultPtrTraitsElEENS6_IS7_Lm3ES9_lEEiii)
        .other          _ZN2at6native54_GLOBAL__N__757059ea_21_ReplicationPadding_cu_4a93dcdf32replication_pad_forward_kernel1dIN3c107complexIfEEEEvNS_27GenericPackedTensorAccessorIKT_Lm3ENS_16DefaultPtrTraitsElEENS6_IS7_Lm3ES9_lEEiii,@"STO_CUDA_ENTRY STV_DEFAULT"
_ZN2at6native54_GLOBAL__N__757059ea_21_ReplicationPadding_cu_4a93dcdf32replication_pad_forward_kernel1dIN3c107complexIfEEEEvNS_27GenericPackedTensorAccessorIKT_Lm3ENS_16DefaultPtrTraitsElEENS6_IS7_Lm3ES9_lEEiii:
        /* <DEDUP_REMOVED lines=16> */
[----:B------:R-:W-:Y:S05]  /*0100*/  CALL.REL.NOINC `($__internal_41_$__cuda_sm20_rem_s64) ;  /* 0x0000000400147944 */ /* 0x000fea0003c00000 */
[----:B------:R-:W-:Y:S02]  /*0110*/  IMAD.MOV.U32 R2, RZ, RZ, R4 ;  /* 0x000000ffff027224 */ /* 0x000fe400078e0004 */
[----:B------:R-:W-:Y:S01]  /*0120*/  IMAD.MOV.U32 R3, RZ, RZ, R5 ;  /* 0x000000ffff037224 */ /* 0x000fe200078e0005 */
[----:B------:R-:W-:Y:S06]  /*0130*/  BRA `(.L_x_190) ;  /* 0x0000000000487947 */ /* 0x000fec0003800000 */
.L_x_189:
        /* <DEDUP_REMOVED lines=18> */
.L_x_190:
[----:B------:R-:W-:Y:S05]  /*0260*/  BSYNC B0 ;  /* 0x0000000000007941 */ /* 0x000fea0003800000 */
.L_x_188:
        /* <DEDUP_REMOVED lines=32> */
[----:B------:R-:W2:Y:S01]  /*0470*/  LDG.E.64 R6, desc[UR12][R6.64] ;  /* 0x0000000c06067981 */ /* 0x000ea2000c1e1b00 */
        /* <DEDUP_REMOVED lines=12> */
[----:B--2---:R-:W-:Y:S01]  /*0540*/  STG.E.64 desc[UR12][R4.64], R6 ;  /* 0x0000000604007986 */ /* 0x004fe2000c101b0c */
[----:B------:R-:W-:Y:S05]  /*0550*/  EXIT ;  /* 0x000000000000794d */ /* 0x000fea0003800000 */
        .weak           $__internal_41_$__cuda_sm20_rem_s64
        .type           $__internal_41_$__cuda_sm20_rem_s64,@function
        .size           $__internal_41_$__cuda_sm20_rem_s64,(.L_x_383 - $__internal_41_$__cuda_sm20_rem_s64)
$__internal_41_$__cuda_sm20_rem_s64:
        /* <DEDUP_REMOVED lines=78> */
[----:B------:R-:W-:Y:S06]  /*0a40*/  RET.REL.NODEC R2 `(_ZN2at6native54_GLOBAL__N__757059ea_21_ReplicationPadding_cu_4a93dcdf32replication_pad_forward_kernel1dIN3c107complexIfEEEEvNS_27GenericPackedTensorAccessorIKT_Lm3ENS_16DefaultPtrTraitsElEENS6_IS7_Lm3ES9_lEEiii) ;  /* 0xfffffff4026c7950 */ /* 0x000fec0003c3ffff */
.L_x_191:
        /* <DEDUP_REMOVED lines=11> */
.L_x_383:


//--------------------- .text._ZN2at6native54_GLOBAL__N__757059ea_21_ReplicationPadding_cu_4a93dcdf32replication_pad_forward_kernel1dIN3c107complexIdEEEEvNS_27GenericPackedTensorAccessorIKT_Lm3ENS_16DefaultPtrTraitsElEENS6_IS7_Lm3ES9_lEEiii --------------------------
	.section	.text._ZN2at6native54_GLOBAL__N__757059ea_21_ReplicationPadding_cu_4a93dcdf32replication_pad_forward_kernel1dIN3c107complexIdEEEEvNS_27GenericPackedTensorAccessorIKT_Lm3ENS_16DefaultPtrTraitsElEENS6_IS7_Lm3ES9_lEEiii,"ax",@progbits
	.align	128
.text._ZN2at6native54_GLOBAL__N__757059ea_21_ReplicationPadding_cu_4a93dcdf32replication_pad_forward_kernel1dIN3c107complexIdEEEEvNS_27GenericPackedTensorAccessorIKT_Lm3ENS_16DefaultPtrTraitsElEENS6_IS7_Lm3ES9_lEEiii:
        .type           _ZN2at6native54_GLOBAL__N__757059ea_21_ReplicationPadding_cu_4a93dcdf32replication_pad_forward_kernel1dIN3c107complexIdEEEEvNS_27GenericPackedTensorAccessorIKT_Lm3ENS_16DefaultPtrTraitsElEENS6_IS7_Lm3ES9_lEEiii,@function
        .size           _ZN2at6native54_GLOBAL__N__757059ea_21_ReplicationPadding_cu_4a93dcdf32replication_pad_forward_kernel1dIN3c107complexIdEEEEvNS_27GenericPackedTensorAccessorIKT_Lm3ENS_16DefaultPtrTraitsElEENS6_IS7_Lm3ES9_lEEiii,(.L_x_385 - _ZN2at6native54_GLOBAL__N__757059ea_21_ReplicationPadding_cu_4a93dcdf32replication_pad_forward_kernel1dIN3c107complexIdEEEEvNS_27GenericPackedTensorAccessorIKT_Lm3ENS_16DefaultPtrTraitsElEENS6_IS7_Lm3ES9_lEEiii)
        .other          _ZN2at6native54_GLOBAL__N__757059ea_21_ReplicationPadding_cu_4a93dcdf32replication_pad_forward_kernel1dIN3c107complexIdEEEEvNS_27GenericPackedTensorAccessorIKT_Lm3ENS_16DefaultPtrTraitsElEENS6_IS7_Lm3ES9_lEEiii,@"STO_CUDA_ENTRY STV_DEFAULT"
_ZN2at6native54_GLOBAL__N__757059ea_21_ReplicationPadding_cu_4a93dcdf32replication_pad_forward_kernel1dIN3c107complexIdEEEEvNS_27GenericPackedTensorAccessorIKT_Lm3ENS_16DefaultPtrTraitsElEENS6_IS7_Lm3ES9_lEEiii:
        /* <DEDUP_REMOVED lines=16> */
[----:B------:R-:W-:Y:S05]  /*0100*/  CALL.REL.NOINC `($__internal_42_$__cuda_sm20_rem_s64) ;  /* 0x0000000400147944 */ /* 0x000fea0003c00000 */
[----:B------:R-:W-:Y:S02]  /*0110*/  IMAD.MOV.U32 R2, RZ, RZ, R4 ;  /* 0x000000ffff027224 */ /* 0x000fe400078e0004 */
[----:B------:R-:W-:Y:S01]  /*0120*/  IMAD.MOV.U32 R3, RZ, RZ, R5 ;  /* 0x000000ffff037224 */ /* 0x000fe200078e0005 */
[----:B------:R-:W-:Y:S06]  /*0130*/  BRA `(.L_x_194) ;  /* 0x0000000000487947 */ /* 0x000fec0003800000 */
.L_x_193:
        /* <DEDUP_REMOVED lines=18> */
.L_x_194:
[----:B------:R-:W-:Y:S05]  /*0260*/  BSYNC B0 ;  /* 0x0000000000007941 */ /* 0x000fea0003800000 */
.L_x_192:
        /* <DEDUP_REMOVED lines=27> */
[----:B------:R-:W-:Y:S01]  /*0420*/  ULDC.64 UR4, c[0x0][0x210] ;  /* 0x0000840000047ab9 */ /* 0x000fe20000000a00 */
[----:B------:R-:W0:Y:S02]  /*0430*/  LDC.64 R8, c[0x0][0x278] ;  /* 0x00009e00ff087b82 */ /* 0x000e240000000a00 */
[----:B------:R-:W-:Y:S01]  /*0440*/  IMAD.IADD R5, R5, 0x1, R7 ;  /* 0x0000000105057824 */ /* 0x000fe200078e0207 */
[----:B------:R-:W-:-:S04]  /*0450*/  LEA R6, P0, R4, UR4, 0x4 ;  /* 0x0000000404067c11 */ /* 0x000fc8000f8020ff */
[----:B------:R-:W-:-:S06]  /*0460*/  LEA.HI.X R7, R4, UR5, R5, 0x4, P0 ;  /* 0x0000000504077c11 */ /* 0x000fcc00080f2405 */
[----:B------:R-:W2:Y:S01]  /*0470*/  LDG.E.128 R4, desc[UR12][R6.64] ;  /* 0x0000000c06047981 */ /* 0x000ea2000c1e1d00 */
[----:B------:R-:W-:-:S04]  /*0480*/  UIMAD.WIDE.U32 UR4, UR6, UR8, URZ ;  /* 0x00000008060472a5 */ /* 0x000fc8000f8e003f */
[----:B------:R-:W-:-:S03]  /*0490*/  UIMAD UR5, UR6, UR9, UR5 ;  /* 0x00000009060572a4 */ /* 0x000fc6000f8e0205 */
[----:B------:R-:W-:Y:S02]  /*04a0*/  ULDC.64 UR8, c[0x0][0x268] ;  /* 0x00009a0000087ab9 */ /* 0x000fe40000000a00 */
[----:B------:R-:W-:Y:S01]  /*04b0*/  UIMAD.WIDE.U32 UR4, UR7, UR8, UR4 ;  /* 0x00000008070472a5 */ /* 0x000fe2000f8e0004 */
[----:B0-----:R-:W-:-:S03]  /*04c0*/  IMAD R0, R3, R8, RZ ;  /* 0x0000000803007224 */ /* 0x001fc600078e02ff */
[----:B------:R-:W-:Y:S01]  /*04d0*/  UIMAD UR5, UR7, UR9, UR5 ;  /* 0x00000009070572a4 */ /* 0x000fe2000f8e0205 */
[----:B------:R-:W-:-:S05]  /*04e0*/  IMAD R9, R2, R9, R0 ;  /* 0x0000000902097224 */ /* 0x000fca00078e0200 */
[----:B------:R-:W-:Y:S01]  /*04f0*/  IMAD.WIDE.U32 R2, R2, R8, UR4 ;  /* 0x0000000402027e25 */ /* 0x000fe2000f8e0008 */
[----:B------:R-:W-:-:S03]  /*0500*/  ULDC.64 UR4, c[0x0][0x248] ;  /* 0x0000920000047ab9 */ /* 0x000fc60000000a00 */
[----:B------:R-:W-:Y:S01]  /*0510*/  IMAD.IADD R3, R3, 0x1, R9 ;  /* 0x0000000103037824 */ /* 0x000fe200078e0209 */
[----:B------:R-:W-:-:S04]  /*0520*/  LEA R8, P0, R2, UR4, 0x4 ;  /* 0x0000000402087c11 */ /* 0x000fc8000f8020ff */
[----:B------:R-:W-:-:S05]  /*0530*/  LEA.HI.X R9, R2, UR5, R3, 0x4, P0 ;  /* 0x0000000502097c11 */ /* 0x000fca00080f2403 */
[----:B--2---:R-:W-:Y:S01]  /*0540*/  STG.E.128 desc[UR12][R8.64], R4 ;  /* 0x0000000408007986 */ /* 0x004fe2000c101d0c */
[----:B------:R-:W-:Y:S05]  /*0550*/  EXIT ;  /* 0x000000000000794d */ /* 0x000fea0003800000 */
        .weak           $__internal_42_$__cuda_sm20_rem_s64
        .type           $__internal_42_$__cuda_sm20_rem_s64,@function
        .size           $__internal_42_$__cuda_sm20_rem_s64,(.L_x_385 - $__internal_42_$__cuda_sm20_rem_s64)
$__internal_42_$__cuda_sm20_rem_s64:
        /* <DEDUP_REMOVED lines=78> */
[----:B------:R-:W-:Y:S06]  /*0a40*/  RET.REL.NODEC R2 `(_ZN2at6native54_GLOBAL__N__757059ea_21_ReplicationPadding_cu_4a93dcdf32replication_pad_forward_kernel1dIN3c107complexIdEEEEvNS_27GenericPackedTensorAccessorIKT_Lm3ENS_16DefaultPtrTraitsElEENS6_IS7_Lm3ES9_lEEiii) ;  /* 0xfffffff4026c7950 */ /* 0x000fec0003c3ffff */
.L_x_195:
        /* <DEDUP_REMOVED lines=11> */
.L_x_385:


//--------------------- .text._ZN2at6native54_GLOBAL__N__757059ea_21_ReplicationPadding_cu_4a93dcdf32replication_pad_forward_kernel1dIfEEvNS_27GenericPackedTensorAccessorIKT_Lm3ENS_16DefaultPtrTraitsElEENS3_IS4_Lm3ES6_lEEiii --------------------------
	.section	.text._ZN2at6native54_GLOBAL__N__757059ea_21_ReplicationPadding_cu_4a93dcdf32replication_pad_forward_kernel1dIfEEvNS_27GenericPackedTensorAccessorIKT_Lm3ENS_16DefaultPtrTraitsElEENS3_IS4_Lm3ES6_lEEiii,"ax",@progbits
	.align	128
.text._ZN2at6native54_GLOBAL__N__757059ea_21_ReplicationPadding_cu_4a93dcdf32replication_pad_forward_kernel1dIfEEvNS_27GenericPackedTensorAccessorIKT_Lm3ENS_16DefaultPtrTraitsElEENS3_IS4_Lm3ES6_lEEiii:
        .type           _ZN2at6native54_GLOBAL__N__757059ea_21_ReplicationPadding_cu_4a93dcdf32replication_pad_forward_kernel1dIfEEvNS_27GenericPackedTensorAccessorIKT_Lm3ENS_16DefaultPtrTraitsElEENS3_IS4_Lm3ES6_lEEiii,@function
        .size           _ZN2at6native54_GLOBAL__N__757059ea_21_ReplicationPadding_cu_4a93dcdf32replication_pad_forward_kernel1dIfEEvNS_27GenericPackedTensorAccessorIKT_Lm3ENS_16DefaultPtrTraitsElEENS3_IS4_Lm3ES6_lEEiii,(.L_x_387 - _ZN2at6native54_GLOBAL__N__757059ea_21_ReplicationPadding_cu_4a93dcdf32replication_pad_forward_kernel1dIfEEvNS_27GenericPackedTensorAccessorIKT_Lm3ENS_16DefaultPtrTraitsElEENS3_IS4_Lm3ES6_lEEiii)
        .other          _ZN2at6native54_GLOBAL__N__757059ea_21_ReplicationPadding_cu_4a93dcdf32replication_pad_forward_kernel1dIfEEvNS_27GenericPackedTensorAccessorIKT_Lm3ENS_16DefaultPtrTraitsElEENS3_IS4_Lm3ES6_lEEiii,@"STO_CUDA_ENTRY STV_DEFAULT"
_ZN2at6native54_GLOBAL__N__757059ea_21_ReplicationPadding_cu_4a93dcdf32replication_pad_forward_kernel1dIfEEvNS_27GenericPackedTensorAccessorIKT_Lm3ENS_16DefaultPtrTraitsElEENS3_IS4_Lm3ES6_lEEiii:
        /* <DEDUP_REMOVED lines=16> */
[----:B------:R-:W-:Y:S05]  /*0100*/  CALL.REL.NOINC `($__internal_43_$__cuda_sm20_rem_s64) ;  /* 0x0000000400147944 */ /* 0x000fea0003c00000 */
[----:B------:R-:W-:Y:S02]  /*0110*/  IMAD.MOV.U32 R2, RZ, RZ, R4 ;  /* 0x000000ffff027224 */ /* 0x000fe400078e0004 */
[----:B------:R-:W-:Y:S01]  /*0120*/  IMAD.MOV.U32 R3, RZ, RZ, R5 ;  /* 0x000000ffff037224 */ /* 0x000fe200078e0005 */
[----:B------:R-:W-:Y:S06]  /*0130*/  BRA `(.L_x_198) ;  /* 0x0000000000487947 */ /* 0x000fec0003800000 */
.L_x_197:
        /* <DEDUP_REMOVED lines=18> */
.L_x_198:
[----:B------:R-:W-:Y:S05]  /*0260*/  BSYNC B0 ;  /* 0x0000000000007941 */ /* 0x000fea0003800000 */
.L_x_196:
        /* <DEDUP_REMOVED lines=32> */
[----:B------:R-:W2:Y:S01]  /*0470*/  LDG.E R7, desc[UR12][R6.64] ;  /* 0x0000000c06077981 */ /* 0x000ea2000c1e1900 */
        /* <DEDUP_REMOVED lines=12> */
[----:B--2---:R-:W-:Y:S01]  /*0540*/  STG.E desc[UR12][R4.64], R7 ;  /* 0x0000000704007986 */ /* 0x004fe2000c10190c */
[----:B------:R-:W-:Y:S05]  /*0550*/  EXIT ;  /* 0x000000000000794d */ /* 0x000fea0003800000 */
        .weak           $__internal_43_$__cuda_sm20_rem_s64
        .type           $__internal_43_$__cuda_sm20_rem_s64,@function
        .size           $__internal_43_$__cuda_sm20_rem_s64,(.L_x_387 - $__internal_43_$__cuda_sm20_rem_s64)
$__internal_43_$__cuda_sm20_rem_s64:
        /* <DEDUP_REMOVED lines=78> */
[----:B------:R-:W-:Y:S06]  /*0a40*/  RET.REL.NODEC R2 `(_ZN2at6native54_GLOBAL__N__757059ea_21_ReplicationPadding_cu_4a93dcdf32replication_pad_forward_kernel1dIfEEvNS_27GenericPackedTensorAccessorIKT_Lm3ENS_16DefaultPtrTraitsElEENS3_IS4_Lm3ES6_lEEiii) ;  /* 0xfffffff4026c7950 */ /* 0x000fec0003c3ffff */
.L_x_199:
        /* <DEDUP_REMOVED lines=11> */
.L_x_387:


//--------------------- .text._ZN2at6native54_GLOBAL__N__757059ea_21_ReplicationPadding_cu_4a93dcdf32replication_pad_forward_kernel1dIdEEvNS_27GenericPackedTensorAccessorIKT_Lm3ENS_16DefaultPtrTraitsElEENS3_IS4_Lm3ES6_lEEiii --------------------------
	.section	.text._ZN2at6native54_GLOBAL__N__757059ea_21_ReplicationPadding_cu_4a93dcdf32replication_pad_forward_kernel1dIdEEvNS_27GenericPackedTensorAccessorIKT_Lm3ENS_16DefaultPtrTraitsElEENS3_IS4_Lm3ES6_lEEiii,"ax",@progbits
	.align	128
.text._ZN2at6native54_GLOBAL__N__757059ea_21_ReplicationPadding_cu_4a93dcdf32replication_pad_forward_kernel1dIdEEvNS_27GenericPackedTensorAccessorIKT_Lm3ENS_16DefaultPtrTraitsElEENS3_IS4_Lm3ES6_lEEiii:
        .type           _ZN2at6native54_GLOBAL__N__757059ea_21_ReplicationPadding_cu_4a93dcdf32replication_pad_forward_kernel1dIdEEvNS_27GenericPackedTensorAccessorIKT_Lm3ENS_16DefaultPtrTraitsElEENS3_IS4_Lm3ES6_lEEiii,@function
        .size           _ZN2at6native54_GLOBAL__N__757059ea_21_ReplicationPadding_cu_4a93dcdf32replication_pad_forward_kernel1dIdEEvNS_27GenericPackedTensorAccessorIKT_Lm3ENS_16DefaultPtrTraitsElEENS3_IS4_Lm3ES6_lEEiii,(.L_x_389 - _ZN2at6native54_GLOBAL__N__757059ea_21_ReplicationPadding_cu_4a93dcdf32replication_pad_forward_kernel1dIdEEvNS_27GenericPackedTensorAccessorIKT_Lm3ENS_16DefaultPtrTraitsElEENS3_IS4_Lm3ES6_lEEiii)
        .other          _ZN2at6native54_GLOBAL__N__757059ea_21_ReplicationPadding_cu_4a93dcdf32replication_pad_forward_kernel1dIdEEvNS_27GenericPackedTensorAccessorIKT_Lm3ENS_16DefaultPtrTraitsElEENS3_IS4_Lm3ES6_lEEiii,@"STO_CUDA_ENTRY STV_DEFAULT"
_ZN2at6native54_GLOBAL__N__757059ea_21_ReplicationPadding_cu_4a93dcdf32replication_pad_forward_kernel1dIdEEvNS_27GenericPackedTensorAccessorIKT_Lm3ENS_16DefaultPtrTraitsElEENS3_IS4_Lm3ES6_lEEiii:
        /* <DEDUP_REMOVED lines=16> */
[----:B------:R-:W-:Y:S05]  /*0100*/  CALL.REL.NOINC `($__internal_44_$__cuda_sm20_rem_s64) ;  /* 0x0000000400147944 */ /* 0x000fea0003c00000 */
[----:B------:R-:W-:Y:S02]  /*0110*/  IMAD.MOV.U32 R2, RZ, RZ, R4 ;  /* 0x000000ffff027224 */ /* 0x000fe400078e0004 */
[----:B------:R-:W-:Y:S01]  /*0120*/  IMAD.MOV.U32 R3, RZ, RZ, R5 ;  /* 0x000000ffff037224 */ /* 0x000fe200078e0005 */
[----:B------:R-:W-:Y:S06]  /*0130*/  BRA `(.L_x_202) ;  /* 0x0000000000487947 */ /* 0x000fec0003800000 */
.L_x_201:
        /* <DEDUP_REMOVED lines=18> */
.L_x_202:
[----:B------:R-:W-:Y:S05]  /*0260*/  BSYNC B0 ;  /* 0x0000000000007941 */ /* 0x000fea0003800000 */
.L_x_200:
        /* <DEDUP_REMOVED lines=31> */
[----:B------:R-:W-:-:S05]  /*0460*/  LEA.HI.X R7, R4, UR5, R5, 0x3, P0 ;  /* 0x0000000504077c11 */ /* 0x000fca00080f1c05 */
[----:B------:R1:W2:Y:S01]  /*0470*/  LDG.E.64 R4, desc[UR12][R6.64] ;  /* 0x0000000c06047981 */ /* 0x0002a2000c1e1b00 */
        /* <DEDUP_REMOVED lines=10> */
[----:B-1----:R-:W-:-:S04]  /*0520*/  LEA R6, P0, R2, UR4, 0x3 ;  /* 0x0000000402067c11 */ /* 0x002fc8000f8018ff */
[----:B------:R-:W-:-:S05]  /*0530*/  LEA.HI.X R7, R2, UR5, R3, 0x3, P0 ;  /* 0x0000000502077c11 */ /* 0x000fca00080f1c03 */
[----:B--2---:R-:W-:Y:S01]  /*0540*/  STG.E.64 desc[UR12][R6.64], R4 ;  /* 0x0000000406007986 */ /* 0x004fe2000c101b0c */
[----:B------:R-:W-:Y:S05]  /*0550*/  EXIT ;  /* 0x000000000000794d */ /* 0x000fea0003800000 */
        .weak           $__internal_44_$__cuda_sm20_rem_s64
        .type           $__internal_44_$__cuda_sm20_rem_s64,@function
        .size           $__internal_44_$__cuda_sm20_rem_s64,(.L_x_389 - $__internal_44_$__cuda_sm20_rem_s64)
$__internal_44_$__cuda_sm20_rem_s64:
        /* <DEDUP_REMOVED lines=78> */
[----:B------:R-:W-:Y:S06]  /*0a40*/  RET.REL.NODEC R2 `(_ZN2at6native54_GLOBAL__N__757059ea_21_ReplicationPadding_cu_4a93dcdf32replication_pad_forward_kernel1dIdEEvNS_27GenericPackedTensorAccessorIKT_Lm3ENS_16DefaultPtrTraitsElEENS3_IS4_Lm3ES6_lEEiii) ;  /* 0xfffffff4026c7950 */ /* 0x000fec0003c3ffff */
.L_x_203:
        /* <DEDUP_REMOVED lines=11> */
.L_x_389:


//--------------------- .text._ZN2at6native54_GLOBAL__N__757059ea_21_ReplicationPadding_cu_4a93dcdf32replication_pad_forward_kernel1dIsEEvNS_27GenericPackedTensorAccessorIKT_Lm3ENS_16DefaultPtrTraitsElEENS3_IS4_Lm3ES6_lEEiii --------------------------
	.section	.text._ZN2at6native54_GLOBAL__N__757059ea_21_ReplicationPadding_cu_4a93dcdf32replication_pad_forward_kernel1dIsEEvNS_27GenericPackedTensorAccessorIKT_Lm3ENS_16DefaultPtrTraitsElEENS3_IS4_Lm3ES6_lEEiii,"ax",@progbits
	.align	128
.text._ZN2at6native54_GLOBAL__N__757059ea_21_ReplicationPadding_cu_4a93dcdf32replication_pad_forward_kernel1dIsEEvNS_27GenericPackedTensorAccessorIKT_Lm3ENS_16DefaultPtrTraitsElEENS3_IS4_Lm3ES6_lEEiii:
        .type           _ZN2at6native54_GLOBAL__N__757059ea_21_ReplicationPadding_cu_4a93dcdf32replication_pad_forward_kernel1dIsEEvNS_27GenericPackedTensorAccessorIKT_Lm3ENS_16DefaultPtrTraitsElEENS3_IS4_Lm3ES6_lEEiii,@function
        .size           _ZN2at6native54_GLOBAL__N__757059ea_21_ReplicationPadding_cu_4a93dcdf32replication_pad_forward_kernel1dIsEEvNS_27GenericPackedTensorAccessorIKT_Lm3ENS_16DefaultPtrTraitsElEENS3_IS4_Lm3ES6_lEEiii,(.L_x_391 - _ZN2at6native54_GLOBAL__N__757059ea_21_ReplicationPadding_cu_4a93dcdf32replication_pad_forward_kernel1dIsEEvNS_27GenericPackedTensorAccessorIKT_Lm3ENS_16DefaultPtrTraitsElEENS3_IS4_Lm3ES6_lEEiii)
        .other          _ZN2at6native54_GLOBAL__N__757059ea_21_ReplicationPadding_cu_4a93dcdf32replication_pad_forward_kernel1dIsEEvNS_27GenericPackedTensorAccessorIKT_Lm3ENS_16DefaultPtrTraitsElEENS3_IS4_Lm3ES6_lEEiii,@"STO_CUDA_ENTRY STV_DEFAULT"
_ZN2at6native54_GLOBAL__N__757059ea_21_ReplicationPadding_cu_4a93dcdf32replication_pad_forward_kernel1dIsEEvNS_27GenericPackedTensorAccessorIKT_Lm3ENS_16DefaultPtrTraitsElEENS3_IS4_Lm3ES6_lEEiii:
        /* <DEDUP_REMOVED lines=16> */
[----:B------:R-:W-:Y:S05]  /*0100*/  CALL.REL.NOINC `($__internal_45_$__cuda_sm20_rem_s64) ;  /* 0x0000000400147944 */ /* 0x000fea0003c00000 */
[----:B------:R-:W-:Y:S02]  /*0110*/  IMAD.MOV.U32 R2, RZ, RZ, R4 ;  /* 0x000000ffff027224 */ /* 0x000fe400078e0004 */
[----:B------:R-:W-:Y:S01]  /*0120*/  IMAD.MOV.U32 R3, RZ, RZ, R5 ;  /* 0x000000ffff037224 */ /* 0x000fe200078e0005 */
[----:B------:R-:W-:Y:S06]  /*0130*/  BRA `(.L_x_206) ;  /* 0x0000000000487947 */ /* 0x000fec0003800000 */
.L_x_205:
        /* <DEDUP_REMOVED lines=18> */
.L_x_206:
[----:B------:R-:W-:Y:S05]  /*0260*/  BSYNC B0 ;  /* 0x0000000000007941 */ /* 0x000fea0003800000 */
.L_x_204:
        /* <DEDUP_REMOVED lines=47> */
        .weak           $__internal_45_$__cuda_sm20_rem_s64
        .type           $__internal_45_$__cuda_sm20_rem_s64,@function
        .size           $__internal_45_$__cuda_sm20_rem_s64,(.L_x_391 - $__internal_45_$__cuda_sm20_rem_s64)
$__internal_45_$__cuda_sm20_rem_s64:
        /* <DEDUP_REMOVED lines=78> */
[----:B------:R-:W-:Y:S06]  /*0a40*/  RET.REL.NODEC R2 `(_ZN2at6native54_GLOBAL__N__757059ea_21_ReplicationPadding_cu_4a93dcdf32replication_pad_forward_kernel1dIsEEvNS_27GenericPackedTensorAccessorIKT_Lm3ENS_16DefaultPtrTraitsElEENS3_IS4_Lm3ES6_lEEiii) ;  /* 0xfffffff4026c7950 */ /* 0x000fec0003c3ffff */
.L_x_207:
        /* <DEDUP_REMOVED lines=11> */
.L_x_391:


//--------------------- .text._ZN2at6native54_GLOBAL__N__757059ea_21_ReplicationPadding_cu_4a93dcdf32replication_pad_forward_kernel1dIlEEvNS_27GenericPackedTensorAccessorIKT_Lm3ENS_16DefaultPtrTraitsElEENS3_IS4_Lm3ES6_lEEiii --------------------------
	.section	.text._ZN2at6native54_GLOBAL__N__757059ea_21_ReplicationPadding_cu_4a93dcdf32replication_pad_forward_kernel1dIlEEvNS_27GenericPackedTensorAccessorIKT_Lm3ENS_16DefaultPtrTraitsElEENS3_IS4_Lm3ES6_lEEiii,"ax",@progbits
	.align	128
.text._ZN2at6native54_GLOBAL__N__757059ea_21_ReplicationPadding_cu_4a93dcdf32replication_pad_forward_kernel1dIlEEvNS_27GenericPackedTensorAccessorIKT_Lm3ENS_16DefaultPtrTraitsElEENS3_IS4_Lm3ES6_lEEiii:
        .type           _ZN2at6native54_GLOBAL__N__757059ea_21_ReplicationPadding_cu_4a93dcdf32replication_pad_forward_kernel1dIlEEvNS_27GenericPackedTensorAccessorIKT_Lm3ENS_16DefaultPtrTraitsElEENS3_IS4_Lm3ES6_lEEiii,@function
        .size           _ZN2at6native54_GLOBAL__N__757059ea_21_ReplicationPadding_cu_4a93dcdf32replication_pad_forward_kernel1dIlEEvNS_27GenericPackedTensorAccessorIKT_Lm3ENS_16DefaultPtrTraitsElEENS3_IS4_Lm3ES6_lEEiii,(.L_x_393 - _ZN2at6native54_GLOBAL__N__757059ea_21_ReplicationPadding_cu_4a93dcdf32replication_pad_forward_kernel1dIlEEvNS_27GenericPackedTensorAccessorIKT_Lm3ENS_16DefaultPtrTraitsElEENS3_IS4_Lm3ES6_lEEiii)
        .other          _ZN2at6native54_GLOBAL__N__757059ea_21_ReplicationPadding_cu_4a93dcdf32replication_pad_forward_kernel1dIlEEvNS_27GenericPackedTensorAccessorIKT_Lm3ENS_16DefaultPtrTraitsElEENS3_IS4_Lm3ES6_lEEiii,@"STO_CUDA_ENTRY STV_DEFAULT"
_ZN2at6native54_GLOBAL__N__757059ea_21_ReplicationPadding_cu_4a93dcdf32replication_pad_forward_kernel1dIlEEvNS_27GenericPackedTensorAccessorIKT_Lm3ENS_16DefaultPtrTraitsElEENS3_IS4_Lm3ES6_lEEiii:
        /* <DEDUP_REMOVED lines=16> */
[----:B------:R-:W-:Y:S05]  /*0100*/  CALL.REL.NOINC `($__internal_46_$__cuda_sm20_rem_s64) ;  /* 0x0000000400147944 */ /* 0x000fea0003c00000 */
[----:B------:R-:W-:Y:S02]  /*0110*/  IMAD.MOV.U32 R2, RZ, RZ, R4 ;  /* 0x000000ffff027224 */ /* 0x000fe400078e0004 */
[----:B------:R-:W-:Y:S01]  /*0120*/  IMAD.MOV.U32 R3, RZ, RZ, R5 ;  /* 0x000000ffff037224 */ /* 0x000fe200078e0005 */
[----:B------:R-:W-:Y:S06]  /*0130*/  BRA `(.L_x_210) ;  /* 0x0000000000487947 */ /* 0x000fec0003800000 */
.L_x_209:
        /* <DEDUP_REMOVED lines=18> */
.L_x_210:
[----:B------:R-:W-:Y:S05]  /*0260*/  BSYNC B0 ;  /* 0x0000000000007941 */ /* 0x000fea0003800000 */
.L_x_208:
        /* <DEDUP_REMOVED lines=47> */
        .weak           $__internal_46_$__cuda_sm20_rem_s64
        .type           $__internal_46_$__cuda_sm20_rem_s64,@function
        .size           $__internal_46_$__cuda_sm20_rem_s64,(.L_x_393 - $__internal_46_$__cuda_sm20_rem_s64)
$__internal_46_$__cuda_sm20_rem_s64:
        /* <DEDUP_REMOVED lines=78> */
[----:B------:R-:W-:Y:S06]  /*0a40*/  RET.REL.NODEC R2 `(_ZN2at6native54_GLOBAL__N__757059ea_21_ReplicationPadding_cu_4a93dcdf32replication_pad_forward_kernel1dIlEEvNS_27GenericPackedTensorAccessorIKT_Lm3ENS_16DefaultPtrTraitsElEENS3_IS4_Lm3ES6_lEEiii) ;  /* 0xfffffff4026c7950 */ /* 0x000fec0003c3ffff */
.L_x_211:
        /* <DEDUP_REMOVED lines=11> */
.L_x_393:


//--------------------- .text._ZN2at6native54_GLOBAL__N__757059ea_21_ReplicationPadding_cu_4a93dcdf32replication_pad_forward_kernel1dIiEEvNS_27GenericPackedTensorAccessorIKT_Lm3ENS_16DefaultPtrTraitsElEENS3_IS4_Lm3ES6_lEEiii --------------------------
	.section	.text._ZN2at6native54_GLOBAL__N__757059ea_21_ReplicationPadding_cu_4a93dcdf32replication_pad_forward_kernel1dIiEEvNS_27GenericPackedTensorAccessorIKT_Lm3ENS_16DefaultPtrTraitsElEENS3_IS4_Lm3ES6_lEEiii,"ax",@progbits
	.align	128
.text._ZN2at6native54_GLOBAL__N__757059ea_21_ReplicationPadding_cu_4a93dcdf32replication_pad_forward_kernel1dIiEEvNS_27GenericPackedTensorAccessorIKT_Lm3ENS_16DefaultPtrTraitsElEENS3_IS4_Lm3ES6_lEEiii:
        .type           _ZN2at6native54_GLOBAL__N__757059ea_21_ReplicationPadding_cu_4a93dcdf32replication_pad_forward_kernel1dIiEEvNS_27GenericPackedTensorAccessorIKT_Lm3ENS_16DefaultPtrTraitsElEENS3_IS4_Lm3ES6_lEEiii,@function
        .size           _ZN2at6native54_GLOBAL__N__757059ea_21_ReplicationPadding_cu_4a93dcdf32replication_pad_forward_kernel1dIiEEvNS_27GenericPackedTensorAccessorIKT_Lm3ENS_16DefaultPtrTraitsElEENS3_IS4_Lm3ES6_lEEiii,(.L_x_395 - _ZN2at6native54_GLOBAL__N__757059ea_21_ReplicationPadding_cu_4a93dcdf32replication_pad_forward_kernel1dIiEEvNS_27GenericPackedTensorAccessorIKT_Lm3ENS_16DefaultPtrTraitsElEENS3_IS4_Lm3ES6_lEEiii)
        .other          _ZN2at6native54_GLOBAL__N__757059ea_21_ReplicationPadding_cu_4a93dcdf32replication_pad_forward_kernel1dIiEEvNS_27GenericPackedTensorAccessorIKT_Lm3ENS_16DefaultPtrTraitsElEENS3_IS4_Lm3ES6_lEEiii,@"STO_CUDA_ENTRY STV_DEFAULT"
_ZN2at6native54_GLOBAL__N__757059ea_21_ReplicationPadding_cu_4a93dcdf32replication_pad_forward_kernel1dIiEEvNS_27GenericPackedTensorAccessorIKT_Lm3ENS_16DefaultPtrTraitsElEENS3_IS4_Lm3ES6_lEEiii:
        /* <DEDUP_REMOVED lines=16> */
[----:B------:R-:W-:Y:S05]  /*0100*/  CALL.REL.NOINC `($__internal_47_$__cuda_sm20_rem_s64) ;  /* 0x0000000400147944 */ /* 0x000fea0003c00000 */
[----:B------:R-:W-:Y:S02]  /*0110*/  IMAD.MOV.U32 R2, RZ, RZ, R4 ;  /* 0x000000ffff027224 */ /* 0x000fe400078e0004 */
[----:B------:R-:W-:Y:S01]  /*0120*/  IMAD.MOV.U32 R3, RZ, RZ, R5 ;  /* 0x000000ffff037224 */ /* 0x000fe200078e0005 */
[----:B------:R-:W-:Y:S06]  /*0130*/  BRA `(.L_x_214) ;  /* 0x0000000000487947 */ /* 0x000fec0003800000 */
.L_x_213:
        /* <DEDUP_REMOVED lines=18> */
.L_x_214:
[----:B------:R-:W-:Y:S05]  /*0260*/  BSYNC B0 ;  /* 0x0000000000007941 */ /* 0x000fea0003800000 */
.L_x_212:
        /* <DEDUP_REMOVED lines=47> */
        .weak           $__internal_47_$__cuda_sm20_rem_s64
        .type           $__internal_47_$__cuda_sm20_rem_s64,@function
        .size           $__internal_47_$__cuda_sm20_rem_s64,(.L_x_395 - $__internal_47_$__cuda_sm20_rem_s64)
$__internal_47_$__cuda_sm20_rem_s64:
        /* <DEDUP_REMOVED lines=78> */
[----:B------:R-:W-:Y:S06]  /*0a40*/  RET.REL.NODEC R2 `(_ZN2at6native54_GLOBAL__N__757059ea_21_ReplicationPadding_cu_4a93dcdf32replication_pad_forward_kernel1dIiEEvNS_27GenericPackedTensorAccessorIKT_Lm3ENS_16DefaultPtrTraitsElEENS3_IS4_Lm3ES6_lEEiii) ;  /* 0xfffffff4026c7950 */ /* 0x000fec0003c3ffff */
.L_x_215:
        /* <DEDUP_REMOVED lines=11> */
.L_x_395:


//--------------------- .text._ZN2at6native54_GLOBAL__N__757059ea_21_ReplicationPadding_cu_4a93dcdf32replication_pad_forward_kernel1dIaEEvNS_27GenericPackedTensorAccessorIKT_Lm3ENS_16DefaultPtrTraitsElEENS3_IS4_Lm3ES6_lEEiii --------------------------
	.section	.text._ZN2at6native54_GLOBAL__N__757059ea_21_ReplicationPadding_cu_4a93dcdf32replication_pad_forward_kernel1dIaEEvNS_27GenericPackedTensorAccessorIKT_Lm3ENS_16DefaultPtrTraitsElEENS3_IS4_Lm3ES6_lEEiii,"ax",@progbits
	.align	128
.text._ZN2at6native54_GLOBAL__N__757059ea_21_ReplicationPadding_cu_4a93dcdf32replication_pad_forward_kernel1dIaEEvNS_27GenericPackedTensorAccessorIKT_Lm3ENS_16DefaultPtrTraitsElEENS3_IS4_Lm3ES6_lEEiii:
        .type           _ZN2at6native54_GLOBAL__N__757059ea_21_ReplicationPadding_cu_4a93dcdf32replication_pad_forward_kernel1dIaEEvNS_27GenericPackedTensorAccessorIKT_Lm3ENS_16DefaultPtrTraitsElEENS3_IS4_Lm3ES6_lEEiii,@function
        .size           _ZN2at6native54_GLOBAL__N__757059ea_21_ReplicationPadding_cu_4a93dcdf32replication_pad_forward_kernel1dIaEEvNS_27GenericPackedTensorAccessorIKT_Lm3ENS_16DefaultPtrTraitsElEENS3_IS4_Lm3ES6_lEEiii,(.L_x_397 - _ZN2at6native54_GLOBAL__N__757059ea_21_ReplicationPadding_cu_4a93dcdf32replication_pad_forward_kernel1dIaEEvNS_27GenericPackedTensorAccessorIKT_Lm3ENS_16DefaultPtrTraitsElEENS3_IS4_Lm3ES6_lEEiii)
        .other          _ZN2at6native54_GLOBAL__N__757059ea_21_ReplicationPadding_cu_4a93dcdf32replication_pad_forward_kernel1dIaEEvNS_27GenericPackedTensorAccessorIKT_Lm3ENS_16DefaultPtrTraitsElEENS3_IS4_Lm3ES6_lEEiii,@"STO_CUDA_ENTRY STV_DEFAULT"
_ZN2at6native54_GLOBAL__N__757059ea_21_ReplicationPadding_cu_4a93dcdf32replication_pad_forward_kernel1dIaEEvNS_27GenericPackedTensorAccessorIKT_Lm3ENS_16DefaultPtrTraitsElEENS3_IS4_Lm3ES6_lEEiii:
        /* <DEDUP_REMOVED lines=16> */
[----:B------:R-:W-:Y:S05]  /*0100*/  CALL.REL.NOINC `($__internal_48_$__cuda_sm20_rem_s64) ;  /* 0x00000004000c7944 */ /* 0x000fea0003c00000 */
[----:B------:R-:W-:Y:S02]  /*0110*/  IMAD.MOV.U32 R2, RZ, RZ, R4 ;  /* 0x000000ffff027224 */ /* 0x000fe400078e0004 */
[----:B------:R-:W-:Y:S01]  /*0120*/  IMAD.MOV.U32 R3, RZ, RZ, R5 ;  /* 0x000000ffff037224 */ /* 0x000fe200078e0005 */
[----:B------:R-:W-:Y:S06]  /*0130*/  BRA `(.L_x_218) ;  /* 0x0000000000487947 */ /* 0x000fec0003800000 */
.L_x_217:
        /* <DEDUP_REMOVED lines=18> */
.L_x_218:
[----:B------:R-:W-:Y:S05]  /*0260*/  BSYNC B0 ;  /* 0x0000000000007941 */ /* 0x000fea0003800000 */
.L_x_216:
        /* <DEDUP_REMOVED lines=11> */
[----:B0-----:R-:W-:-:S05]  /*0320*/  VIADD R5, R5, UR16 ;  /* 0x0000001005057c36 */ /* 0x001fca0008000000 */
[----:B------:R-:W-:Y:S01]  /*0330*/  VIADDMNMX R5, R5, 0xffffffff, R0, PT ;  /* 0xffffffff05057846 */ /* 0x000fe20003800100 */
[----:B-1----:R-:W-:Y:S01]  /*0340*/  UIADD3 UR6, UR6, UR17, URZ ;  /* 0x0000001106067290 */ /* 0x002fe2000fffe03f */
[----:B------:R-:W-:-:S03]  /*0350*/  VIMNMX R0, RZ, UR16, !PT ;  /* 0x00000010ff007c48 */ /* 0x000fc6000ffe0100 */
[----:B------:R-:W-:Y:S01]  /*0360*/  UIMAD.WIDE.U32 UR4, UR6, UR10, URZ ;  /* 0x0000000a060472a5 */ /* 0x000fe2000f8e003f */
[----:B------:R-:W-:-:S03]  /*0370*/  IADD3 R0, R5, UR8, -R0 ;  /* 0x0000000805007c10 */ /* 0x000fc6000fffe800 */
[----:B------:R-:W-:Y:S01]  /*0380*/  UIMAD UR5, UR6, UR11, UR5 ;  /* 0x0000000b060572a4 */ /* 0x000fe2000f8e0205 */
[----:B------:R-:W-:Y:S01]  /*0390*/  SHF.R.S32.HI R5, RZ, 0x1f, R0 ;  /* 0x0000001fff057819 */ /* 0x000fe20000011400 */
        /* <DEDUP_REMOVED lines=9> */
[----:B------:R-:W0:Y:S01]  /*0430*/  LDC.64 R8, c[0x0][0x278] ;  /* 0x00009e00ff087b82 */ /* 0x000e220000000a00 */
[----:B------:R-:W-:-:S04]  /*0440*/  IADD3 R4, P0, R4, UR4, RZ ;  /* 0x0000000404047c10 */ /* 0x000fc8000ff1e0ff */
[----:B------:R-:W-:-:S05]  /*0450*/  IADD3.X R5, R5, UR5, R7, P0, !PT ;  /* 0x0000000505057c10 */ /* 0x000fca00087fe407 */
[----:B------:R1:W2:Y:S01]  /*0460*/  LDG.E.U8 R7, desc[UR12][R4.64] ;  /* 0x0000000c04077981 */ /* 0x0002a2000c1e1100 */
[----:B------:R-:W-:-:S04]  /*0470*/  UIMAD.WIDE.U32 UR4, UR6, UR8, URZ ;  /* 0x00000008060472a5 */ /* 0x000fc8000f8e003f */
[----:B------:R-:W-:-:S03]  /*0480*/  UIMAD UR5, UR6, UR9, UR5 ;  /* 0x00000009060572a4 */ /* 0x000fc6000f8e0205 */
[----:B------:R-:W-:Y:S02]  /*0490*/  ULDC.64 UR8, c[0x0][0x268] ;  /* 0x00009a0000087ab9 */ /* 0x000fe40000000a00 */
[----:B------:R-:W-:Y:S01]  /*04a0*/  UIMAD.WIDE.U32 UR4, UR7, UR8, UR4 ;  /* 0x00000008070472a5 */ /* 0x000fe2000f8e0004 */
[----:B0-----:R-:W-:-:S03]  /*04b0*/  IMAD R0, R3, R8, RZ ;  /* 0x0000000803007224 */ /* 0x001fc600078e02ff */
[----:B------:R-:W-:Y:S01]  /*04c0*/  UIMAD UR5, UR7, UR9, UR5 ;  /* 0x00000009070572a4 */ /* 0x000fe2000f8e0205 */
[----:B------:R-:W-:-:S05]  /*04d0*/  IMAD R3, R2, R9, R0 ;  /* 0x0000000902037224 */ /* 0x000fca00078e0200 */
[----:B-1----:R-:W-:Y:S01]  /*04e0*/  IMAD.WIDE.U32 R4, R2, R8, UR4 ;  /* 0x0000000402047e25 */ /* 0x002fe2000f8e0008 */
[----:B------:R-:W-:Y:S02]  /*04f0*/  ULDC.64 UR4, c[0x0][0x248] ;  /* 0x0000920000047ab9 */ /* 0x000fe40000000a00 */
[----:B------:R-:W-:-:S04]  /*0500*/  IADD3 R2, P0, R4, UR4, RZ ;  /* 0x0000000404027c10 */ /* 0x000fc8000ff1e0ff */
[----:B------:R-:W-:-:S05]  /*0510*/  IADD3.X R3, R5, UR5, R3, P0, !PT ;  /* 0x0000000505037c10 */ /* 0x000fca00087fe403 */
[----:B--2---:R-:W-:Y:S01]  /*0520*/  STG.E.U8 desc[UR12][R2.64], R7 ;  /* 0x0000000702007986 */ /* 0x004fe2000c10110c */
[----:B------:R-:W-:Y:S05]  /*0530*/  EXIT ;  /* 0x000000000000794d */ /* 0x000fea0003800000 */
        .weak           $__internal_48_$__cuda_sm20_rem_s64
        .type           $__internal_48_$__cuda_sm20_rem_s64,@function
        .size           $__internal_48_$__cuda_sm20_rem_s64,(.L_x_397 - $__internal_48_$__cuda_sm20_rem_s64)
$__internal_48_$__cuda_sm20_rem_s64:
        /* <DEDUP_REMOVED lines=78> */
[----:B------:R-:W-:Y:S06]  /*0a20*/  RET.REL.NODEC R2 `(_ZN2at6native54_GLOBAL__N__757059ea_21_ReplicationPadding_cu_4a93dcdf32replication_pad_forward_kernel1dIaEEvNS_27GenericPackedTensorAccessorIKT_Lm3ENS_16DefaultPtrTraitsElEENS3_IS4_Lm3ES6_lEEiii) ;  /* 0xfffffff402747950 */ /* 0x000fec0003c3ffff */
.L_x_219:
        /* <DEDUP_REMOVED lines=13> */
.L_x_397:


//--------------------- .text._ZN2at6native54_GLOBAL__N__757059ea_21_ReplicationPadding_cu_4a93dcdf32replication_pad_forward_kernel1dIhEEvNS_27GenericPackedTensorAccessorIKT_Lm3ENS_16DefaultPtrTraitsElEENS3_IS4_Lm3ES6_lEEiii --------------------------
	.section	.text._ZN2at6native54_GLOBAL__N__757059ea_21_ReplicationPadding_cu_4a93dcdf32replication_pad_forward_kernel1dIhEEvNS_27GenericPackedTensorAccessorIKT_Lm3ENS_16DefaultPtrTraitsElEENS3_IS4_Lm3ES6_lEEiii,"ax",@progbits
	.align	128
.text._ZN2at6native54_GLOBAL__N__757059ea_21_ReplicationPadding_cu_4a93dcdf32replication_pad_forward_kernel1dIhEEvNS_27GenericPackedTensorAccessorIKT_Lm3ENS_16DefaultPtrTraitsElEENS3_IS4_Lm3ES6_lEEiii:
        .type           _ZN2at6native54_GLOBAL__N__757059ea_21_ReplicationPadding_cu_4a93dcdf32replication_pad_forward_kernel1dIhEEvNS_27GenericPackedTensorAccessorIKT_Lm3ENS_16DefaultPtrTraitsElEENS3_IS4_Lm3ES6_lEEiii,@function
        .size           _ZN2at6native54_GLOBAL__N__757059ea_21_ReplicationPadding_cu_4a93dcdf32replication_pad_forward_kernel1dIhEEvNS_27GenericPackedTensorAccessorIKT_Lm3ENS_16DefaultPtrTraitsElEENS3_IS4_Lm3ES6_lEEiii,(.L_x_399 - _ZN2at6native54_GLOBAL__N__757059ea_21_ReplicationPadding_cu_4a93dcdf32replication_pad_forward_kernel1dIhEEvNS_27GenericPackedTensorAccessorIKT_Lm3ENS_16DefaultPtrTraitsElEENS3_IS4_Lm3ES6_lEEiii)
        .other          _ZN2at6native54_GLOBAL__N__757059ea_21_ReplicationPadding_cu_4a93dcdf32replication_pad_forward_kernel1dIhEEvNS_27GenericPackedTensorAccessorIKT_Lm3ENS_16DefaultPtrTraitsElEENS3_IS4_Lm3ES6_lEEiii,@"STO_CUDA_ENTRY STV_DEFAULT"
_ZN2at6native54_GLOBAL__N__757059ea_21_ReplicationPadding_cu_4a93dcdf32replication_pad_forward_kernel1dIhEEvNS_27GenericPackedTensorAccessorIKT_Lm3ENS_16DefaultPtrTraitsElEENS3_IS4_Lm3ES6_lEEiii:
        /* <DEDUP_REMOVED lines=16> */
[----:B------:R-:W-:Y:S05]  /*0100*/  CALL.REL.NOINC `($__internal_49_$__cuda_sm20_rem_s64) ;  /* 0x00000004000c7944 */ /* 0x000fea0003c00000 */
[----:B------:R-:W-:Y:S02]  /*0110*/  IMAD.MOV.U32 R2, RZ, RZ, R4 ;  /* 0x000000ffff027224 */ /* 0x000fe400078e0004 */
[----:B------:R-:W-:Y:S01]  /*0120*/  IMAD.MOV.U32 R3, RZ, RZ, R5 ;  /* 0x000000ffff037224 */ /* 0x000fe200078e0005 */
[----:B------:R-:W-:Y:S06]  /*0130*/  BRA `(.L_x_222) ;  /* 0x0000000000487947 */ /* 0x000fec0003800000 */
.L_x_221:
        /* <DEDUP_REMOVED lines=18> */
.L_x_222:
[----:B------:R-:W-:Y:S05]  /*0260*/  BSYNC B0 ;  /* 0x0000000000007941 */ /* 0x000fea0003800000 */
.L_x_220:
        /* <DEDUP_REMOVED lines=45> */
        .weak           $__internal_49_$__cuda_sm20_rem_s64
        .type           $__internal_49_$__cuda_sm20_rem_s64,@function
        .size           $__internal_49_$__cuda_sm20_rem_s64,(.L_x_399 - $__internal_49_$__cuda_sm20_rem_s64)
$__internal_49_$__cuda_sm20_rem_s64:
        /* <DEDUP_REMOVED lines=78> */
[----:B------:R-:W-:Y:S06]  /*0a20*/  RET.REL.NODEC R2 `(_ZN2at6native54_GLOBAL__N__757059ea_21_ReplicationPadding_cu_4a93dcdf32replication_pad_forward_kernel1dIhEEvNS_27GenericPackedTensorAccessorIKT_Lm3ENS_16DefaultPtrTraitsElEENS3_IS4_Lm3ES6_lEEiii) ;  /* 0xfffffff402747950 */ /* 0x000fec0003c3ffff */
.L_x_223:
        /* <DEDUP_REMOVED lines=13> */
.L_x_399:


//--------------------- .text._ZN2at6native54_GLOBAL__N__757059ea_21_ReplicationPadding_cu_4a93dcdf31replication_pad_backward_kernelIN3c108BFloat16EEEvNS_27GenericPackedTensorAccessorIT_Lm5ENS_16DefaultPtrTraitsElEENS5_IKS6_Lm5ES7_lEEiiiii --------------------------
	.section	.text._ZN2at6native54_GLOBAL__N__757059ea_21_ReplicationPadding_cu_4a93dcdf31replication_pad_backward_kernelIN3c108BFloat16EEEvNS_27GenericPackedTensorAccessorIT_Lm5ENS_16DefaultPtrTraitsElEENS5_IKS6_Lm5ES7_lEEiiiii,"ax",@progbits
	.align	128
.text._ZN2at6native54_GLOBAL__N__757059ea_21_ReplicationPadding_cu_4a93dcdf31replication_pad_backward_kernelIN3c108BFloat16EEEvNS_27GenericPackedTensorAccessorIT_Lm5ENS_16DefaultPtrTraitsElEENS5_IKS6_Lm5ES7_lEEiiiii:
        .type           _ZN2at6native54_GLOBAL__N__757059ea_21_ReplicationPadding_cu_4a93dcdf31replication_pad_backward_kernelIN3c108BFloat16EEEvNS_27GenericPackedTensorAccessorIT_Lm5ENS_16DefaultPtrTraitsElEENS5_IKS6_Lm5ES7_lEEiiiii,@function
        .size           _ZN2at6native54_GLOBAL__N__757059ea_21_ReplicationPadding_cu_4a93dcdf31replication_pad_backward_kernelIN3c108BFloat16EEEvNS_27GenericPackedTensorAccessorIT_Lm5ENS_16DefaultPtrTraitsElEENS5_IKS6_Lm5ES7_lEEiiiii,(.L_x_401 - _ZN2at6native54_GLOBAL__N__757059ea_21_ReplicationPadding_cu_4a93dcdf31replication_pad_backward_kernelIN3c108BFloat16EEEvNS_27GenericPackedTensorAccessorIT_Lm5ENS_16DefaultPtrTraitsElEENS5_IKS6_Lm5ES7_lEEiiiii)
        .other          _ZN2at6native54_GLOBAL__N__757059ea_21_ReplicationPadding_cu_4a93dcdf31replication_pad_backward_kernelIN3c108BFloat16EEEvNS_27GenericPackedTensorAccessorIT_Lm5ENS_16DefaultPtrTraitsElEENS5_IKS6_Lm5ES7_lEEiiiii,@"STO_CUDA_ENTRY STV_DEFAULT"
_ZN2at6native54_GLOBAL__N__757059ea_21_ReplicationPadding_cu_4a93dcdf31replication_pad_backward_kernelIN3c108BFloat16EEEvNS_27GenericPackedTensorAccessorIT_Lm5ENS_16DefaultPtrTraitsElEENS5_IKS6_Lm5ES7_lEEiiiii:
        /* <DEDUP_REMOVED lines=29> */
[----:B------:R-:W-:Y:S05]  /*01d0*/  CALL.REL.NOINC `($__internal_50_$__cuda_sm20_div_s64) ;  /* 0x0000000c00287944 */ /* 0x000fea0003c00000 */
[----:B------:R-:W-:Y:S01]  /*01e0*/  IADD3 R0, -R2, RZ, RZ ;  /* 0x000000ff02007210 */ /* 0x000fe20007ffe1ff */
[----:B------:R-:W-:-:S04]  /*01f0*/  ULDC UR4, c[0x0][0x290] ;  /* 0x0000a40000047ab9 */ /* 0x000fc80000000800 */
[----:B------:R-:W-:Y:S01]  /*0200*/  IMAD R0, R0, UR4, R5 ;  /* 0x0000000400007c24 */ /* 0x000fe2000f8e0205 */
[----:B------:R-:W-:Y:S06]  /*0210*/  BRA `(.L_x_226) ;  /* 0x0000000000547947 */ /* 0x000fec0003800000 */
.L_x_225:
        /* <DEDUP_REMOVED lines=21> */
.L_x_226:
[----:B------:R-:W-:Y:S05]  /*0370*/  BSYNC B0 ;  /* 0x0000000000007941 */ /* 0x000fea0003800000 */
.L_x_224:
[----:B------:R-:W-:Y:S01]  /*0380*/  ULDC UR4, c[0x0][0x28c] ;  /* 0x0000a30000047ab9 */ /* 0x000fe20000000800 */
[----:B------:R-:W-:Y:S01]  /*0390*/  BSSY B0, `(.L_x_227) ;  /* 0x000001a000007945 */ /* 0x000fe20003800000 */
[----:B------:R-:W-:-:S04]  /*03a0*/  LOP3.LUT R4, R3, UR4, RZ, 0xfc, !PT ;  /* 0x0000000403047c12 */ /* 0x000fc8000f8efcff */
[----:B------:R-:W-:-:S13]  /*03b0*/  ISETP.NE.U32.AND P0, PT, R4, RZ, PT ;  /* 0x000000ff0400720c */ /* 0x000fda0003f05070 */
[----:B------:R-:W-:Y:S05]  /*03c0*/  @!P0 BRA `(.L_x_228) ;  /* 0x0000000000108947 */ /* 0x000fea0003800000 */
[----:B------:R-:W-:Y:S01]  /*03d0*/  IMAD.MOV.U32 R4, RZ, RZ, R2 ;  /* 0x000000ffff047224 */ /* 0x000fe200078e0002 */
[----:B------:R-:W-:-:S07]  /*03e0*/  MOV R2, 0x400 ;  /* 0x0000040000027802 */ /* 0x000fce0000000f00 */
[----:B------:R-:W-:Y:S05]  /*03f0*/  CALL.REL.NOINC `($__internal_51_$__cuda_sm20_rem_s64) ;  /* 0x0000000c00ec7944 */ /* 0x000fea0003c00000 */
[----:B------:R-:W-:Y:S05]  /*0400*/  BRA `(.L_x_229) ;  /* 0x0000000000487947 */ /* 0x000fea0003800000 */
.L_x_228:
        /* <DEDUP_REMOVED lines=17> */
[----:B------:R-:W-:-:S07]  /*0520*/  @!P1 LOP3.LUT R4, RZ, UR4, RZ, 0x33, !PT ;  /* 0x00000004ff049c12 */ /* 0x000fce000f8e33ff */
.L_x_229:
[----:B------:R-:W-:Y:S05]  /*0530*/  BSYNC B0 ;  /* 0x0000000000007941 */ /* 0x000fea0003800000 */
.L_x_227:
        /* <DEDUP_REMOVED lines=12> */
[----:B------:R-:W-:Y:S01]  /*0600*/  MOV R8, 0x640 ;  /* 0x0000064000087802 */ /* 0x000fe20000000f00 */
[----:B------:R-:W-:Y:S02]  /*0610*/  IMAD.U32 R11, RZ, RZ, UR5 ;  /* 0x00000005ff0b7e24 */ /* 0x000fe4000f8e00ff */
[----:B------:R-:W-:-:S07]  /*0620*/  IMAD.U32 R7, RZ, RZ, UR6 ;  /* 0x00000006ff077e24 */ /* 0x000fce000f8e00ff */
[----:B------:R-:W-:Y:S05]  /*0630*/  CALL.REL.NOINC `($__internal_50_$__cuda_sm20_div_s64) ;  /* 0x0000000800107944 */ /* 0x000fea0003c00000 */
[----:B------:R-:W-:Y:S05]  /*0640*/  BRA `(.L_x_232) ;  /* 0x0000000000487947 */ /* 0x000fea0003800000 */
.L_x_231:
        /* <DEDUP_REMOVED lines=18> */
.L_x_232:
[----:B------:R-:W-:Y:S05]  /*0770*/  BSYNC B0 ;  /* 0x0000000000007941 */ /* 0x000fea0003800000 */
.L_x_230:
[----:B------:R-:W0:Y:S01]  /*0780*/  S2UR UR8, SR_CTAID.Y ;  /* 0x00000000000879c3 */ /* 0x000e220000002600 */
[----:B------:R-:W-:Y:S01]  /*0790*/  ULDC.64 UR18, c[0x0][0x2c8] ;  /* 0x0000b20000127ab9 */ /* 0x000fe20000000a00 */
[----:B------:R-:W-:Y:S01]  /*07a0*/  ULDC.64 UR10, c[0x0][0x2a0] ;  /* 0x0000a800000a7ab9 */ /* 0x000fe20000000a00 */
[----:B------:R-:W-:Y:S01]  /*07b0*/  ULDC.64 UR16, c[0x0][0x248] ;  /* 0x0000920000107ab9 */ /* 0x000fe20000000a00 */
[----:B------:R-:W-:Y:S01]  /*07c0*/  VIMNMX R3, R0, UR18, !PT ;  /* 0x0000001200037c48 */ /* 0x000fe2000ffe0100 */
[----:B------:R-:W-:Y:S01]  /*07d0*/  UIADD3 UR13, -UR18, URZ, URZ ;  /* 0x0000003f120d7290 */ /* 0x000fe2000fffe13f */
[----:B------:R-:W-:Y:S01]  /*07e0*/  SHF.R.S32.HI R11, RZ, 0x1f, R0 ;  /* 0x0000001fff0b7819 */ /* 0x000fe20000011400 */
[----:B------:R-:W-:Y:S01]  /*07f0*/  ULDC.64 UR20, c[0x0][0x2c0] ;  /* 0x0000b00000147ab9 */ /* 0x000fe20000000a00 */
[----:B------:R-:W1:Y:S01]  /*0800*/  LDC R6, c[0x0][0x238] ;  /* 0x00008e00ff067b82 */ /* 0x000e620000000800 */
[----:B------:R-:W-:Y:S01]  /*0810*/  UISETP.LT.AND UP0, UPT, URZ, UR13, UPT ;  /* 0x0000000d3f00728c */ /* 0x000fe2000bf01270 */
[----:B------:R-:W-:-:S06]  /*0820*/  VIMNMX R5, R4, UR21, !PT ;  /* 0x0000001504057c48 */ /* 0x000fcc000ffe0100 */
[----:B------:R-:W2:Y:S01]  /*0830*/  S2UR UR9, SR_CTAID.Z ;  /* 0x00000000000979c3 */ /* 0x000ea20000002700 */
[----:B0-----:R-:W-:-:S07]  /*0840*/  UIADD3 UR8, UR8, UR19, URZ ;  /* 0x0000001308087290 */ /* 0x001fce000fffe03f */
[----:B------:R-:W0:Y:S01]  /*0850*/  LDC R12, c[0x0][0x230] ;  /* 0x00008c00ff0c7b82 */ /* 0x000e220000000800 */
[----:B------:R-:W-:Y:S02]  /*0860*/  USHF.R.S32.HI UR6, URZ, 0x1f, UR8 ;  /* 0x0000001f3f067899 */ /* 0x000fe40008011408 */
[----:B------:R-:W-:Y:S02]  /*0870*/  UIMAD.WIDE.U32 UR4, UR8, UR10, URZ ;  /* 0x0000000a080472a5 */ /* 0x000fe4000f8e003f */
[----:B------:R-:W-:Y:S01]  /*0880*/  UIMAD UR7, UR6, UR10, URZ ;  /* 0x0000000a060772a4 */ /* 0x000fe2000f8e023f */
[----:B-1----:R-:W-:Y:S01]  /*0890*/  VIADD R6, R6, UR18 ;  /* 0x0000001206067c36 */ /* 0x002fe20008000000 */
[----:B------:R-:W-:Y:S01]  /*08a0*/  UIMAD UR12, UR6, UR16, URZ ;  /* 0x00000010060c72a4 */ /* 0x000fe2000f8e023f */
[----:B------:R-:W1:Y:S01]  /*08b0*/  LDC.64 R8, c[0x0][0x2b8] ;  /* 0x0000ae00ff087b82 */ /* 0x000e620000000a00 */
[----:B------:R-:W-:Y:S02]  /*08c0*/  UIMAD UR11, UR8, UR11, UR7 ;  /* 0x0000000b080b72a4 */ /* 0x000fe4000f8e0207 */
[----:B------:R-:W-:Y:S01]  /*08d0*/  VIADDMNMX R10, R6, 0xffffffff, R3, PT ;  /* 0xffffffff060a7846 */ /* 0x000fe20003800103 */
[----:B------:R-:W-:Y:S01]  /*08e0*/  ULDC UR7, c[0x0][0x2d0] ;  /* 0x0000b40000077ab9 */ /* 0x000fe20000000800 */
[----:B------:R-:W-:Y:S01]  /*08f0*/  UIMAD UR12, UR8, UR17, UR12 ;  /* 0x00000011080c72a4 */ /* 0x000fe2000f8e020c */
[----:B------:R-:W-:Y:S01]  /*0900*/  VIMNMX R3, RZ, UR18, !PT ;  /* 0x00000012ff037c48 */ /* 0x000fe2000ffe0100 */
[----:B--2---:R-:W-:Y:S01]  /*0910*/  UIADD3 UR9, UR9, UR7, URZ ;  /* 0x0000000709097290 */ /* 0x004fe2000fffe03f */
[----:B------:R-:W2:Y:S01]  /*0920*/  LDC R14, c[0x0][0x228] ;  /* 0x00008a00ff0e7b82 */ /* 0x000ea20000000800 */
[----:B------:R-:W-:-:S02]  /*0930*/  UIMAD.WIDE.U32 UR6, UR8, UR16, URZ ;  /* 0x00000010080672a5 */ /* 0x000fc4000f8e003f */
[----:B------:R-:W-:Y:S01]  /*0940*/  USHF.R.S32.HI UR10, URZ, 0x1f, UR9 ;  /* 0x0000001f3f0a7899 */ /* 0x000fe20008011409 */
[----:B------:R-:W-:Y:S01]  /*0950*/  ULDC.64 UR16, c[0x0][0x298] ;  /* 0x0000a60000107ab9 */ /* 0x000fe20000000a00 */
[----:B------:R-:W-:Y:S01]  /*0960*/  UIADD3 UR5, UR5, UR11, URZ ;  /* 0x0000000b05057290 */ /* 0x000fe2000fffe03f */
[----:B0-----:R-:W-:Y:S02]  /*0970*/  IADD3 R12, R12, UR21, RZ ;  /* 0x000000150c0c7c10 */ /* 0x001fe4000fffe0ff */
[----:B------:R-:W0:Y:S01]  /*0980*/  LDC.64 R6, c[0x0][0x260] ;  /* 0x00009800ff067b82 */ /* 0x000e220000000a00 */
[----:B------:R-:W-:Y:S02]  /*0990*/  UIMAD UR8, UR10, UR16, URZ ;  /* 0x000000100a0872a4 */ /* 0x000fe4000f8e023f */
[----:B------:R-:W-:Y:S01]  /*09a0*/  UIMAD.WIDE.U32 UR4, UR9, UR16, UR4 ;  /* 0x00000010090472a5 */ /* 0x000fe2000f8e0004 */
[----:B------:R-:W-:Y:S01]  /*09b0*/  VIADDMNMX R12, R12, 0xffffffff, R5, PT ;  /* 0xffffffff0c0c7846 */ /* 0x000fe20003800105 */
[----:B------:R-:W-:Y:S01]  /*09c0*/  UIMAD UR11, UR9, UR17, UR8 ;  /* 0x00000011090b72a4 */ /* 0x000fe2000f8e0208 */
[----:B------:R-:W-:Y:S01]  /*09d0*/  VIMNMX R5, RZ, UR21, !PT ;  /* 0x00000015ff057c48 */ /* 0x000fe2000ffe0100 */
[----:B------:R-:W-:Y:S01]  /*09e0*/  USEL UR8, URZ, UR13, !UP0 ;  /* 0x0000000d3f087287 */ /* 0x000fe2000c000000 */
[----:B-1----:R-:W-:Y:S01]  /*09f0*/  IMAD R11, R11, R8, RZ ;  /* 0x000000080b0b7224 */ /* 0x002fe200078e02ff */
[----:B------:R-:W-:Y:S01]  /*0a00*/  UIADD3 UR16, -UR21, URZ, URZ ;  /* 0x0000003f15107290 */ /* 0x000fe2000fffe13f */
[----:B------:R-:W-:Y:S01]  /*0a10*/  ULDC.64 UR18, c[0x0][0x240] ;  /* 0x0000900000127ab9 */ /* 0x000fe20000000a00 */
[----:B------:R-:W-:-:S02]  /*0a20*/  UIADD3 UR7, UR7, UR12, URZ ;  /* 0x0000000c07077290 */ /* 0x000fc4000fffe03f */
[----:B------:R-:W-:Y:S01]  /*0a30*/  IADD3 R10, R10, UR8, -R3 ;  /* 0x000000080a0a7c10 */ /* 0x000fe2000fffe803 */
[----:B------:R-:W-:Y:S01]  /*0a40*/  UIMAD UR10, UR10, UR18, URZ ;  /* 0x000000120a0a72a4 */ /* 0x000fe2000f8e023f */
[----:B------:R-:W-:Y:S01]  /*0a50*/  VIMNMX R3, R2, UR20, !PT ;  /* 0x0000001402037c48 */ /* 0x000fe2000ffe0100 */
[----:B------:R-:W-:Y:S01]  /*0a60*/  UISETP.LT.AND UP0, UPT, URZ, UR16, UPT ;  /* 0x000000103f00728c */ /* 0x000fe2000bf01270 */
[----:B------:R-:W-:Y:S01]  /*0a70*/  SHF.R.S32.HI R13, RZ, 0x1f, R10 ;  /* 0x0000001fff0d7819 */ /* 0x000fe2000001140a */
[----:B------:R-:W-:Y:S01]  /*0a80*/  UIMAD UR10, UR9, UR19, UR10 ;  /* 0x00000013090a72a4 */ /* 0x000fe2000f8e020a */
[----:B--2---:R-:W-:Y:S01]  /*0a90*/  VIADD R14, R14, UR20 ;  /* 0x000000140e0e7c36 */ /* 0x004fe20008000000 */
[----:B------:R-:W-:Y:S01]  /*0aa0*/  UIMAD.WIDE.U32 UR6, UR9, UR18, UR6 ;  /* 0x00000012090672a5 */ /* 0x000fe2000f8e0006 */
[----:B------:R-:W-:Y:S01]  /*0ab0*/  IMAD R11, R0, R9, R11 ;  /* 0x00000009000b7224 */ /* 0x000fe200078e020b */
[----:B------:R-:W-:Y:S02]  /*0ac0*/  USEL UR8, URZ, UR16, !UP0 ;  /* 0x000000103f087287 */ /* 0x000fe4000c000000 */
[----:B------:R-:W-:Y:S01]  /*0ad0*/  UIADD3 UR13, -UR20, URZ, URZ ;  /* 0x0000003f140d7290 */ /* 0x000fe2000fffe13f */
[----:B0-----:R-:W-:Y:S01]  /*0ae0*/  IMAD R13, R13, R6, RZ ;  /* 0x000000060d0d7224 */ /* 0x001fe200078e02ff */
[----:B------:R-:W-:Y:S01]  /*0af0*/  UIADD3 UR5, UR5, UR11, URZ ;  /* 0x0000000b05057290 */ /* 0x000fe2000fffe03f */
[----:B------:R-:W-:Y:S01]  /*0b00*/  VIADDMNMX R14, R14, 0xffffffff, R3, PT ;  /* 0xffffffff0e0e7846 */ /* 0x000fe20003800103 */
[----:B------:R-:W-:Y:S01]  /*0b10*/  UIADD3 UR7, UR7, UR10, URZ ;  /* 0x0000000a07077290 */ /* 0x000fe2000fffe03f */
[----:B------:R-:W-:Y:S01]  /*0b20*/  IADD3 R5, R12, UR8, -R5 ;  /* 0x000000080c057c10 */ /* 0x000fe2000fffe805 */
[----:B------:R-:W-:Y:S01]  /*0b30*/  UISETP.LT.AND UP0, UPT, URZ, UR13, UPT ;  /* 0x0000000d3f00728c */ /* 0x000fe2000bf01270 */
[----:B------:R-:W-:Y:S01]  /*0b40*/  IMAD R13, R10, R7, R13 ;  /* 0x000000070a0d7224 */ /* 0x000fe200078e020d */
[----:B------:R-:W-:Y:S01]  /*0b50*/  VIMNMX R3, RZ, UR20, !PT ;  /* 0x00000014ff037c48 */ /* 0x000fe2000ffe0100 */
[----:B------:R-:W-:Y:S01]  /*0b60*/  IMAD.WIDE.U32 R8, R0, R8, UR4 ;  /* 0x0000000400087e25 */ /* 0x000fe2000f8e0008 */
[----:B------:R-:W-:Y:S01]  /*0b70*/  USEL UR8, URZ, UR13, !UP0 ;  /* 0x0000000d3f087287 */ /* 0x000fe2000c000000 */
[----:B------:R-:W-:Y:S01]  /*0b80*/  SHF.R.S32.HI R0, RZ, 0x1f, R4 ;  /* 0x0000001fff007819 */ /* 0x000fe20000011404 */
[----:B------:R-:W-:Y:S01]  /*0b90*/  ULDC.64 UR4, c[0x0][0x2b0] ;  /* 0x0000ac0000047ab9 */ /* 0x000fe20000000a00 */
[----:B------:R-:W-:Y:S01]  /*0ba0*/  IMAD.WIDE.U32 R6, R10, R6, UR6 ;  /* 0x000000060a067e25 */ /* 0x000fe2000f8e0006 */
[----:B------:R-:W-:Y:S01]  /*0bb0*/  SHF.R.S32.HI R10, RZ, 0x1f, R5 ;  /* 0x0000001fff0a7819 */ /* 0x000fe20000011405 */
[----:B------:R-:W-:Y:S01]  /*0bc0*/  ULDC.64 UR6, c[0x0][0x258] ;  /* 0x0000960000067ab9 */ /* 0x000fe20000000a00 */
[----:B------:R-:W-:Y:S01]  /*0bd0*/  IADD3 R3, R14, UR8, -R3 ;  /* 0x000000080e037c10 */ /* 0x000fe2000fffe803 */
[----:B------:R-:W-:Y:S01]  /*0be0*/  IMAD.IADD R9, R9, 0x1, R11 ;  /* 0x0000000109097824 */ /* 0x000fe200078e020b */
[----:B------:R-:W-:Y:S01]  /*0bf0*/  IADD3 R7, R7, R13, RZ ;  /* 0x0000000d07077210 */ /* 0x000fe20007ffe0ff */
[----:B------:R-:W-:Y:S01]  /*0c00*/  IMAD R11, R0, UR4, RZ ;  /* 0x00000004000b7c24 */ /* 0x000fe2000f8e02ff */
[----:B------:R-:W-:Y:S01]  /*0c10*/  SHF.R.S32.HI R0, RZ, 0x1f, R2 ;  /* 0x0000001fff007819 */ /* 0x000fe20000011402 */
[----:B------:R-:W-:-:S02]  /*0c20*/  IMAD R10, R10, UR6, RZ ;  /* 0x000000060a0a7c24 */ /* 0x000fc4000f8e02ff */
[C---:B------:R-:W-:Y:S02]  /*0c30*/  IMAD R11, R4.reuse, UR5, R11 ;  /* 0x00000005040b7c24 */ /* 0x040fe4000f8e020b */
[----:B------:R-:W-:Y:S01]  /*0c40*/  IMAD.WIDE.U32 R8, R4, UR4, R8 ;  /* 0x0000000404087c25 */ /* 0x000fe2000f8e0008 */
[----:B------:R-:W-:Y:S01]  /*0c50*/  SHF.R.S32.HI R4, RZ, 0x1f, R3 ;  /* 0x0000001fff047819 */ /* 0x000fe20000011403 */
[----:B------:R-:W-:Y:S02]  /*0c60*/  ULDC.64 UR4, c[0x0][0x2a8] ;  /* 0x0000aa0000047ab9 */ /* 0x000fe40000000a00 */
[C---:B------:R-:W-:Y:S02]  /*0c70*/  IMAD R13, R5.reuse, UR7, R10 ;  /* 0x00000007050d7c24 */ /* 0x040fe4000f8e020a */
[----:B------:R-:W-:Y:S01]  /*0c80*/  IMAD.WIDE.U32 R6, R5, UR6, R6 ;  /* 0x0000000605067c25 */ /* 0x000fe2000f8e0006 */
[----:B------:R-:W-:-:S03]  /*0c90*/  ULDC.64 UR6, c[0x0][0x250] ;  /* 0x0000940000067ab9 */ /* 0x000fc60000000a00 */
[----:B------:R-:W-:Y:S02]  /*0ca0*/  IMAD R5, R0, UR4, RZ ;  /* 0x0000000400057c24 */ /* 0x000fe4000f8e02ff */
[----:B------:R-:W-:Y:S02]  /*0cb0*/  IMAD.IADD R9, R9, 0x1, R11 ;  /* 0x0000000109097824 */ /* 0x000fe400078e020b */
[----:B------:R-:W-:Y:S02]  /*0cc0*/  IMAD.IADD R7, R7, 0x1, R13 ;  /* 0x0000000107077824 */ /* 0x000fe400078e020d */
[----:B------:R-:W-:Y:S02]  /*0cd0*/  IMAD R0, R4, UR6, RZ ;  /* 0x0000000604007c24 */ /* 0x000fe4000f8e02ff */
[C---:B------:R-:W-:Y:S02]  /*0ce0*/  IMAD R11, R2.reuse, UR5, R5 ;  /* 0x00000005020b7c24 */ /* 0x040fe4000f8e0205 */
[----:B------:R-:W-:Y:S01]  /*0cf0*/  IMAD.WIDE.U32 R4, R2, UR4, R8 ;  /* 0x0000000402047c25 */ /* 0x000fe2000f8e0008 */
[----:B------:R-:W-:-:S03]  /*0d00*/  ULDC.64 UR4, c[0x0][0x268] ;  /* 0x00009a0000047ab9 */ /* 0x000fc60000000a00 */
[C---:B------:R-:W-:Y:S01]  /*0d10*/  IMAD R9, R3.reuse, UR7, R0 ;  /* 0x0000000703097c24 */ /* 0x040fe2000f8e0200 */
[----:B------:R-:W-:Y:S01]  /*0d20*/  LEA R2, P0, R4, UR4, 0x1 ;  /* 0x0000000404027c11 */ /* 0x000fe2000f8008ff */
[----:B------:R-:W-:Y:S01]  /*0d30*/  IMAD.WIDE.U32 R6, R3, UR6, R6 ;  /* 0x0000000603067c25 */ /* 0x000fe2000f8e0006 */
[----:B------:R-:W-:Y:S01]  /*0d40*/  ULDC.64 UR6, c[0x0][0x210] ;  /* 0x0000840000067ab9 */ /* 0x000fe20000000a00 */
[----:B------:R-:W-:Y:S02]  /*0d50*/  IADD3 R3, R5, R11, RZ ;  /* 0x0000000b05037210 */ /* 0x000fe40007ffe0ff */
[----:B------:R-:W-:Y:S01]  /*0d60*/  IMAD.IADD R7, R7, 0x1, R9 ;  /* 0x0000000107077824 */ /* 0x000fe200078e0209 */
[----:B------:R-:W-:Y:S02]  /*0d70*/  LEA R9, P1, R6, UR6, 0x1 ;  /* 0x0000000606097c11 */ /* 0x000fe4000f8208ff */
[----:B------:R-:W-:Y:S02]  /*0d80*/  LEA.HI.X R3, R4, UR5, R3, 0x1, P0 ;  /* 0x0000000504037c11 */ /* 0x000fe400080f0c03 */
[----:B------:R-:W-:-:S02]  /*0d90*/  LEA.HI.X R7, R6, UR7, R7, 0x1, P1 ;  /* 0x0000000706077c11 */ /* 0x000fc400088f0c07 */
[C---:B------:R-:W-:Y:S01]  /*0da0*/  LOP3.LUT R6, R9.reuse, 0xfffffffd, RZ, 0xc0, !PT ;  /* 0xfffffffd09067812 */ /* 0x040fe200078ec0ff */
[----:B------:R0:W5:Y:S01]  /*0db0*/  LDG.E.U16 R2, desc[UR14][R2.64] ;  /* 0x0000000e02027981 */ /* 0x000162000c1e1500 */
[----:B------:R-:W-:-:S03]  /*0dc0*/  LOP3.LUT R0, R9, 0x2, RZ, 0xc0, !PT ;  /* 0x0000000209007812 */ /* 0x000fc600078ec0ff */
[----:B------:R0:W5:Y:S01]  /*0dd0*/  LD.E R5, desc[UR14][R6.64] ;  /* 0x0000000e06057980 */ /* 0x000162000c101900 */
[----:B------:R-:W-:Y:S01]  /*0de0*/  ISETP.EQ.U32.AND P0, PT, R0, RZ, PT ;  /* 0x000000ff0000720c */ /* 0x000fe20003f02070 */
[----:B------:R-:W-:-:S05]  /*0df0*/  IMAD.MOV.U32 R0, RZ, RZ, 0x3254 ;  /* 0x00003254ff007424 */ /* 0x000fca00078e00ff */
[----:B------:R-:W-:-:S07]  /*0e00*/  SEL R4, R0, 0x7610, P0 ;  /* 0x0000761000047807 */ /* 0x000fce0000000000 */
.L_x_233:
[----:B-----5:R-:W-:-:S05]  /*0e10*/  HADD2.BF16_V2 R0, R5, R2.H0_H0 ;  /* 0x2000000205007230 */ /* 0x020fca0000200000 */
[----:B------:R-:W-:-:S06]  /*0e20*/  PRMT R0, R5, R4, R0 ;  /* 0x0000000405007216 */ /* 0x000fcc0000000000 */
[----:B------:R-:W2:Y:S02]  /*0e30*/  ATOM.E.CAS.STRONG.GPU PT, R0, [R6], R5, R0 ;  /* 0x000000050600738b */ /* 0x000ea400001ee100 */
[----:B--2---:R-:W-:Y:S02]  /*0e40*/  ISETP.NE.U32.AND P0, PT, R0, R5, PT ;  /* 0x000000050000720c */ /* 0x004fe40003f05070 */
[----:B------:R-:W-:-:S11]  /*0e50*/  MOV R5, R0 ;  /* 0x0000000000057202 */ /* 0x000fd60000000f00 */
[----:B------:R-:W-:Y:S05]  /*0e60*/  @P0 BRA `(.L_x_233) ;  /* 0xfffffffc00e80947 */ /* 0x000fea000383ffff */
[----:B------:R-:W-:Y:S05]  /*0e70*/  EXIT ;  /* 0x000000000000794d */ /* 0x000fea0003800000 */
        .weak           $__internal_50_$__cuda_sm20_div_s64
        .type           $__internal_50_$__cuda_sm20_div_s64,@function
        .size           $__internal_50_$__cuda_sm20_div_s64,($__internal_51_$__cuda_sm20_rem_s64 - $__internal_50_$__cuda_sm20_div_s64)
$__internal_50_$__cuda_sm20_div_s64:
        /* <DEDUP_REMOVED lines=82> */
[----:B------:R-:W-:Y:S06]  /*13a0*/  RET.REL.NODEC R8 `(_ZN2at6native54_GLOBAL__N__757059ea_21_ReplicationPadding_cu_4a93dcdf31replication_pad_backward_kernelIN3c108BFloat16EEEvNS_27GenericPackedTensorAccessorIT_Lm5ENS_16DefaultPtrTraitsElEENS5_IKS6_Lm5ES7_lEEiiiii) ;  /* 0xffffffec08147950 */ /* 0x000fec0003c3ffff */
        .weak           $__internal_51_$__cuda_sm20_rem_s64
        .type           $__internal_51_$__cuda_sm20_rem_s64,@function
        .size           $__internal_51_$__cuda_sm20_rem_s64,(.L_x_401 - $__internal_51_$__cuda_sm20_rem_s64)
$__internal_51_$__cuda_sm20_rem_s64:
        /* <DEDUP_REMOVED lines=72> */
[----:B------:R-:W-:Y:S06]  /*1830*/  RET.REL.NODEC R2 `(_ZN2at6native54_GLOBAL__N__757059ea_21_ReplicationPadding_cu_4a93dcdf31replication_pad_backward_kernelIN3c108BFloat16EEEvNS_27GenericPackedTensorAccessorIT_Lm5ENS_16DefaultPtrTraitsElEENS5_IKS6_Lm5ES7_lEEiiiii) ;  /* 0xffffffe402f07950 */ /* 0x000fec0003c3ffff */
.L_x_234:
        /* <DEDUP_REMOVED lines=12> */
.L_x_401:


//--------------------- .text._ZN2at6native54_GLOBAL__N__757059ea_21_ReplicationPadding_cu_4a93dcdf31replication_pad_backward_kernelIN3c104HalfEEEvNS_27GenericPackedTensorAccessorIT_Lm5ENS_16DefaultPtrTraitsElEENS5_IKS6_Lm5ES7_lEEiiiii --------------------------
	.section	.text._ZN2at6native54_GLOBAL__N__757059ea_21_ReplicationPadding_cu_4a93dcdf31replication_pad_backward_kernelIN3c104HalfEEEvNS_27GenericPackedTensorAccessorIT_Lm5ENS_16DefaultPtrTraitsElEENS5_IKS6_Lm5ES7_lEEiiiii,"ax",@progbits
	.align	128
.text._ZN2at6native54_GLOBAL__N__757059ea_21_ReplicationPadding_cu_4a93dcdf31replication_pad_backward_kernelIN3c104HalfEEEvNS_27GenericPackedTensorAccessorIT_Lm5ENS_16DefaultPtrTraitsElEENS5_IKS6_Lm5ES7_lEEiiiii:
        .type           _ZN2at6native54_GLOBAL__N__757059ea_21_ReplicationPadding_cu_4a93dcdf31replication_pad_backward_kernelIN3c104HalfEEEvNS_27GenericPackedTensorAccessorIT_Lm5ENS_16DefaultPtrTraitsElEENS5_IKS6_Lm5ES7_lEEiiiii,@function
        .size           _ZN2at6native54_GLOBAL__N__757059ea_21_ReplicationPadding_cu_4a93dcdf31replication_pad_backward_kernelIN3c104HalfEEEvNS_27GenericPackedTensorAccessorIT_Lm5ENS_16DefaultPtrTraitsElEENS5_IKS6_Lm5ES7_lEEiiiii,(.L_x_404 - _ZN2at6native54_GLOBAL__N__757059ea_21_ReplicationPadding_cu_4a93dcdf31replication_pad_backward_kernelIN3c104HalfEEEvNS_27GenericPackedTensorAccessorIT_Lm5ENS_16DefaultPtrTraitsElEENS5_IKS6_Lm5ES7_lEEiiiii)
        .other          _ZN2at6native54_GLOBAL__N__757059ea_21_ReplicationPadding_cu_4a93dcdf31replication_pad_backward_kernelIN3c104HalfEEEvNS_27GenericPackedTensorAccessorIT_Lm5ENS_16DefaultPtrTraitsElEENS5_IKS6_Lm5ES7_lEEiiiii,@"STO_CUDA_ENTRY STV_DEFAULT"
_ZN2at6native54_GLOBAL__N__757059ea_21_ReplicationPadding_cu_4a93dcdf31replication_pad_backward_kernelIN3c104HalfEEEvNS_27GenericPackedTensorAccessorIT_Lm5ENS_16DefaultPtrTraitsElEENS5_IKS6_Lm5ES7_lEEiiiii:
        /* <DEDUP_REMOVED lines=29> */
[----:B------:R-:W-:Y:S05]  /*01d0*/  CALL.REL.NOINC `($__internal_52_$__cuda_sm20_div_s64) ;  /* 0x0000000c00287944 */ /* 0x000fea0003c00000 */
[----:B------:R-:W-:Y:S01]  /*01e0*/  IADD3 R0, -R2, RZ, RZ ;  /* 0x000000ff02007210 */ /* 0x000fe20007ffe1ff */
[----:B------:R-:W-:-:S04]  /*01f0*/  ULDC UR4, c[0x0][0x290] ;  /* 0x0000a40000047ab9 */ /* 0x000fc80000000800 */
[----:B------:R-:W-:Y:S01]  /*0200*/  IMAD R0, R0, UR4, R5 ;  /* 0x0000000400007c24 */ /* 0x000fe2000f8e0205 */
[----:B------:R-:W-:Y:S06]  /*0210*/  BRA `(.L_x_237) ;  /* 0x0000000000547947 */ /* 0x000fec0003800000 */
.L_x_236:
        /* <DEDUP_REMOVED lines=21> */
.L_x_237:
[----:B------:R-:W-:Y:S05]  /*0370*/  BSYNC B0 ;  /* 0x0000000000007941 */ /* 0x000fea0003800000 */
.L_x_235:
[----:B------:R-:W-:Y:S01]  /*0380*/  ULDC UR4, c[0x0][0x28c] ;  /* 0x0000a30000047ab9 */ /* 0x000fe20000000800 */
[----:B------:R-:W-:Y:S01]  /*0390*/  BSSY B0, `(.L_x_238) ;  /* 0x000001a000007945 */ /* 0x000fe20003800000 */
[----:B------:R-:W-:-:S04]  /*03a0*/  LOP3.LUT R4, R3, UR4, RZ, 0xfc, !PT ;  /* 0x0000000403047c12 */ /* 0x000fc8000f8efcff */
[----:B------:R-:W-:-:S13]  /*03b0*/  ISETP.NE.U32.AND P0, PT, R4, RZ, PT ;  /* 0x000000ff0400720c */ /* 0x000fda0003f05070 */
[----:B------:R-:W-:Y:S05]  /*03c0*/  @!P0 BRA `(.L_x_239) ;  /* 0x0000000000108947 */ /* 0x000fea0003800000 */
[----:B------:R-:W-:Y:S01]  /*03d0*/  IMAD.MOV.U32 R4, RZ, RZ, R2 ;  /* 0x000000ffff047224 */ /* 0x000fe200078e0002 */
[----:B------:R-:W-:-:S07]  /*03e0*/  MOV R2, 0x400 ;  /* 0x0000040000027802 */ /* 0x000fce0000000f00 */
[----:B------:R-:W-:Y:S05]  /*03f0*/  CALL.REL.NOINC `($__internal_53_$__cuda_sm20_rem_s64) ;  /* 0x0000000c00ec7944 */ /* 0x000fea0003c00000 */
[----:B------:R-:W-:Y:S05]  /*0400*/  BRA `(.L_x_240) ;  /* 0x0000000000487947 */ /* 0x000fea0003800000 */
.L_x_239:
        /* <DEDUP_REMOVED lines=18> */
.L_x_240:
[----:B------:R-:W-:Y:S05]  /*0530*/  BSYNC B0 ;  /* 0x0000000000007941 */ /* 0x000fea0003800000 */
.L_x_238:
        /* <DEDUP_REMOVED lines=15> */
[----:B------:R-:W-:Y:S05]  /*0630*/  CALL.REL.NOINC `($__internal_52_$__cuda_sm20_div_s64) ;  /* 0x0000000800107944 */ /* 0x000fea0003c00000 */
[----:B------:R-:W-:Y:S05]  /*0640*/  BRA `(.L_x_243) ;  /* 0x0000000000487947 */ /* 0x000fea0003800000 */
.L_x_242:
        /* <DEDUP_REMOVED lines=18> */
.L_x_243:
[----:B------:R-:W-:Y:S05]  /*0770*/  BSYNC B0 ;  /* 0x0000000000007941 */ /* 0x000fea0003800000 */
.L_x_241:
        /* <DEDUP_REMOVED lines=105> */
.L_x_244:
[----:B-----5:R-:W-:-:S05]  /*0e10*/  HADD2 R0, R5, R2.H0_H0 ;  /* 0x2000000205007230 */ /* 0x020fca0000000000 */
[----:B------:R-:W-:-:S06]  /*0e20*/  PRMT R0, R5, R4, R0 ;  /* 0x0000000405007216 */ /* 0x000fcc0000000000 */
[----:B------:R-:W2:Y:S02]  /*0e30*/  ATOM.E.CAS.STRONG.GPU PT, R0, [R6], R5, R0 ;  /* 0x000000050600738b */ /* 0x000ea400001ee100 */
[----:B--2---:R-:W-:Y:S02]  /*0e40*/  ISETP.NE.U32.AND P0, PT, R0, R5, PT ;  /* 0x000000050000720c */ /* 0x004fe40003f05070 */
[----:B------:R-:W-:-:S11]  /*0e50*/  MOV R5, R0 ;  /* 0x0000000000057202 */ /* 0x000fd60000000f00 */
[----:B------:R-:W-:Y:S05]  /*0e60*/  @P0 BRA `(.L_x_244) ;  /* 0xfffffffc00e80947 */ /* 0x000fea000383ffff */
[----:B------:R-:W-:Y:S05]  /*0e70*/  EXIT ;  /* 0x000000000000794d */ /* 0x000fea0003800000 */
        .weak           $__internal_52_$__cuda_sm20_div_s64
        .type           $__internal_52_$__cuda_sm20_div_s64,@function
        .size           $__internal_52_$__cuda_sm20_div_s64,($__internal_53_$__cuda_sm20_rem_s64 - $__internal_52_$__cuda_sm20_div_s64)
$__internal_52_$__cuda_sm20_div_s64:
        /* <DEDUP_REMOVED lines=82> */
[----:B------:R-:W-:Y:S06]  /*13a0*/  RET.REL.NODEC R8 `(_ZN2at6native54_GLOBAL__N__757059ea_21_ReplicationPadding_cu_4a93dcdf31replication_pad_backward_kernelIN3c104HalfEEEvNS_27GenericPackedTensorAccessorIT_Lm5ENS_16DefaultPtrTraitsElEENS5_IKS6_Lm5ES7_lEEiiiii) ;  /* 0xffffffec08147950 */ /* 0x000fec0003c3ffff */
        .weak           $__internal_53_$__cuda_sm20_rem_s64
        .type           $__internal_53_$__cuda_sm20_rem_s64,@function
        .size           $__internal_53_$__cuda_sm20_rem_s64,(.L_x_404 - $__internal_53_$__cuda_sm20_rem_s64)
$__internal_53_$__cuda_sm20_rem_s64:
        /* <DEDUP_REMOVED lines=72> */
[----:B------:R-:W-:Y:S06]  /*1830*/  RET.REL.NODEC R2 `(_ZN2at6native54_GLOBAL__N__757059ea_21_ReplicationPadding_cu_4a93dcdf31replication_pad_backward_kernelIN3c104HalfEEEvNS_27GenericPackedTensorAccessorIT_Lm5ENS_16DefaultPtrTraitsElEENS5_IKS6_Lm5ES7_lEEiiiii) ;  /* 0xffffffe402f07950 */ /* 0x000fec0003c3ffff */
.L_x_245:
        /* <DEDUP_REMOVED lines=12> */
.L_x_404:


//--------------------- .text._ZN2at6native54_GLOBAL__N__757059ea_21_ReplicationPadding_cu_4a93dcdf31replication_pad_backward_kernelIN3c107complexIfEEEEvNS_27GenericPackedTensorAccessorIT_Lm5ENS_16DefaultPtrTraitsElEENS6_IKS7_Lm5ES8_lEEiiiii --------------------------
	.section	.text._ZN2at6native54_GLOBAL__N__757059ea_21_ReplicationPadding_cu_4a93dcdf31replication_pad_backward_kernelIN3c107complexIfEEEEvNS_27GenericPackedTensorAccessorIT_Lm5ENS_16DefaultPtrTraitsElEENS6_IKS7_Lm5ES8_lEEiiiii,"ax",@progbits
	.align	128
.text._ZN2at6native54_GLOBAL__N__757059ea_21_ReplicationPadding_cu_4a93dcdf31replication_pad_backward_kernelIN3c107complexIfEEEEvNS_27GenericPackedTensorAccessorIT_Lm5ENS_16DefaultPtrTraitsElEENS6_IKS7_Lm5ES8_lEEiiiii:
        .type           _ZN2at6native54_GLOBAL__N__757059ea_21_ReplicationPadding_cu_4a93dcdf31replication_pad_backward_kernelIN3c107complexIfEEEEvNS_27GenericPackedTensorAccessorIT_Lm5ENS_16DefaultPtrTraitsElEENS6_IKS7_Lm5ES8_lEEiiiii,@function
        .size           _ZN2at6native54_GLOBAL__N__757059ea_21_ReplicationPadding_cu_4a93dcdf31replication_pad_backward_kernelIN3c107complexIfEEEEvNS_27GenericPackedTensorAccessorIT_Lm5ENS_16DefaultPtrTraitsElEENS6_IKS7_Lm5ES8_lEEiiiii,(.L_x_407 - _ZN2at6native54_GLOBAL__N__757059ea_21_ReplicationPadding_cu_4a93dcdf31replication_pad_backward_kernelIN3c107complexIfEEEEvNS_27GenericPackedTensorAccessorIT_Lm5ENS_16DefaultPtrTraitsElEENS6_IKS7_Lm5ES8_lEEiiiii)
        .other          _ZN2at6native54_GLOBAL__N__757059ea_21_ReplicationPadding_cu_4a93dcdf31replication_pad_backward_kernelIN3c107complexIfEEEEvNS_27GenericPackedTensorAccessorIT_Lm5ENS_16DefaultPtrTraitsElEENS6_IKS7_Lm5ES8_lEEiiiii,@"STO_CUDA_ENTRY STV_DEFAULT"
_ZN2at6native54_GLOBAL__N__757059ea_21_ReplicationPadding_cu_4a93dcdf31replication_pad_backward_kernelIN3c107complexIfEEEEvNS_27GenericPackedTensorAccessorIT_Lm5ENS_16DefaultPtrTraitsElEENS6_IKS7_Lm5ES8_lEEiiiii:
        /* <DEDUP_REMOVED lines=29> */
[----:B------:R-:W-:Y:S05]  /*01d0*/  CALL.REL.NOINC `($__internal_54_$__cuda_sm20_div_s64) ;  /* 0x0000000c00087944 */ /* 0x000fea0003c00000 */
[----:B------:R-:W-:Y:S01]  /*01e0*/  IADD3 R0, -R2, RZ, RZ ;  /* 0x000000ff02007210 */ /* 0x000fe20007ffe1ff */
[----:B------:R-:W-:-:S04]  /*01f0*/  ULDC UR4, c[0x0][0x290] ;  /* 0x0000a40000047ab9 */ /* 0x000fc80000000800 */
[----:B------:R-:W-:Y:S01]  /*0200*/  IMAD R0, R0, UR4, R5 ;  /* 0x0000000400007c24 */ /* 0x000fe2000f8e0205 */
[----:B------:R-:W-:Y:S06]  /*0210*/  BRA `(.L_x_248) ;  /* 0x0000000000547947 */ /* 0x000fec0003800000 */
.L_x_247:
        /* <DEDUP_REMOVED lines=17> */
[----:B------:R-:W-:Y:S02]  /*0330*/  @P1 IADD3 R2, R2, 0x1, RZ ;  /* 0x0000000102021810 */ /* 0x000fe40007ffe0ff */
[----:B------:R-:W-:-:S05]  /*0340*/  @!P2 LOP3.LUT R2, RZ, UR8, RZ, 0x33, !PT ;  /* 0x00000008ff02ac12 */ /* 0x000fca000f8e33ff */
[----:B------:R-:W-:-:S04]  /*0350*/  IMAD.MOV R0, RZ, RZ, -R2 ;  /* 0x000000ffff007224 */ /* 0x000fc800078e0a02 */
[----:B------:R-:W-:-:S07]  /*0360*/  IMAD R0, R0, UR8, R5 ;  /* 0x0000000800007c24 */ /* 0x000fce000f8e0205 */
.L_x_248:
[----:B------:R-:W-:Y:S05]  /*0370*/  BSYNC B0 ;  /* 0x0000000000007941 */ /* 0x000fea0003800000 */
.L_x_246:
[----:B------:R-:W-:Y:S01]  /*0380*/  ULDC UR4, c[0x0][0x28c] ;  /* 0x0000a30000047ab9 */ /* 0x000fe20000000800 */
[----:B------:R-:W-:Y:S01]  /*0390*/  BSSY B0, `(.L_x_249) ;  /* 0x000001a000007945 */ /* 0x000fe20003800000 */
[----:B------:R-:W-:-:S04]  /*03a0*/  LOP3.LUT R4, R3, UR4, RZ, 0xfc, !PT ;  /* 0x0000000403047c12 */ /* 0x000fc8000f8efcff */
[----:B------:R-:W-:-:S13]  /*03b0*/  ISETP.NE.U32.AND P0, PT, R4, RZ, PT ;  /* 0x000000ff0400720c */ /* 0x000fda0003f05070 */
[----:B------:R-:W-:Y:S05]  /*03c0*/  @!P0 BRA `(.L_x_250) ;  /* 0x0000000000108947 */ /* 0x000fea0003800000 */
[----:B------:R-:W-:Y:S02]  /*03d0*/  MOV R4, R2 ;  /* 0x0000000200047202 */ /* 0x000fe40000000f00 */
[----:B------:R-:W-:-:S07]  /*03e0*/  MOV R2, 0x400 ;  /* 0x0000040000027802 */ /* 0x000fce0000000f00 */
[----:B------:R-:W-:Y:S05]  /*03f0*/  CALL.REL.NOINC `($__internal_55_$__cuda_sm20_rem_s64) ;  /* 0x0000000c00cc7944 */ /* 0x000fea0003c00000 */
[----:B------:R-:W-:Y:S05]  /*0400*/  BRA `(.L_x_251) ;  /* 0x0000000000487947 */ /* 0x000fea0003800000 */
.L_x_250:
        /* <DEDUP_REMOVED lines=18> */
.L_x_251:
[----:B------:R-:W-:Y:S05]  /*0530*/  BSYNC B0 ;  /* 0x0000000000007941 */ /* 0x000fea0003800000 */
.L_x_249:
        /* <DEDUP_REMOVED lines=15> */
[----:B------:R-:W-:Y:S05]  /*0630*/  CALL.REL.NOINC `($__internal_54_$__cuda_sm20_div_s64) ;  /* 0x0000000400f07944 */ /* 0x000fea0003c00000 */
[----:B------:R-:W-:Y:S01]  /*0640*/  IMAD.MOV.U32 R5, RZ, RZ, R2 ;  /* 0x000000ffff057224 */ /* 0x000fe200078e0002 */
[----:B------:R-:W-:Y:S06]  /*0650*/  BRA `(.L_x_254) ;  /* 0x00000000004c7947 */ /* 0x000fec0003800000 */
.L_x_253:
        /* <DEDUP_REMOVED lines=17> */
[----:B------:R-:W-:-:S04]  /*0770*/  @!P2 LOP3.LUT R8, RZ, UR4, RZ, 0x33, !PT ;  /* 0x00000004ff08ac12 */ /* 0x000fc8000f8e33ff */
[----:B------:R-:W-:-:S07]  /*0780*/  MOV R5, R8 ;  /* 0x0000000800057202 */ /* 0x000fce0000000f00 */
.L_x_254:
[----:B------:R-:W-:Y:S05]  /*0790*/  BSYNC B0 ;  /* 0x0000000000007941 */ /* 0x000fea0003800000 */
.L_x_252:
[----:B------:R-:W0:Y:S01]  /*07a0*/  S2UR UR7, SR_CTAID.Y ;  /* 0x00000000000779c3 */ /* 0x000e220000002600 */
[----:B------:R-:W-:Y:S01]  /*07b0*/  ULDC.64 UR18, c[0x0][0x2c8] ;  /* 0x0000b20000127ab9 */ /* 0x000fe20000000a00 */
[----:B------:R-:W-:Y:S01]  /*07c0*/  ULDC.64 UR16, c[0x0][0x2a0] ;  /* 0x0000a80000107ab9 */ /* 0x000fe20000000a00 */
[----:B------:R-:W-:Y:S01]  /*07d0*/  ULDC UR8, c[0x0][0x2d0] ;  /* 0x0000b40000087ab9 */ /* 0x000fe20000000800 */
[----:B------:R-:W-:Y:S01]  /*07e0*/  SHF.R.S32.HI R3, RZ, 0x1f, R0 ;  /* 0x0000001fff037819 */ /* 0x000fe20000011400 */
[----:B------:R-:W-:Y:S01]  /*07f0*/  ULDC.64 UR20, c[0x0][0x2c0] ;  /* 0x0000b00000147ab9 */ /* 0x000fe20000000a00 */
[----:B------:R-:W-:Y:S02]  /*0800*/  SHF.R.S32.HI R6, RZ, 0x1f, R4 ;  /* 0x0000001fff067819 */ /* 0x000fe40000011404 */
[----:B------:R-:W1:Y:S08]  /*0810*/  S2UR UR10, SR_CTAID.Z ;  /* 0x00000000000a79c3 */ /* 0x000e700000002700 */
[----:B------:R-:W2:Y:S01]  /*0820*/  LDC.64 R8, c[0x0][0x2b8] ;  /* 0x0000ae00ff087b82 */ /* 0x000ea20000000a00 */
[----:B0-----:R-:W-:-:S07]  /*0830*/  UIADD3 UR7, UR7, UR19, URZ ;  /* 0x0000001307077290 */ /* 0x001fce000fffe03f */
[----:B------:R-:W0:Y:S01]  /*0840*/  LDC R11, c[0x0][0x230] ;  /* 0x00008c00ff0b7b82 */ /* 0x000e220000000800 */
[----:B------:R-:W-:-:S04]  /*0850*/  USHF.R.S32.HI UR12, URZ, 0x1f, UR7 ;  /* 0x0000001f3f0c7899 */ /* 0x000fc80008011407 */
[----:B------:R-:W-:Y:S02]  /*0860*/  UIMAD UR11, UR12, UR16, URZ ;  /* 0x000000100c0b72a4 */ /* 0x000fe4000f8e023f */
[----:B-1----:R-:W-:Y:S02]  /*0870*/  UIADD3 UR10, UR10, UR8, URZ ;  /* 0x000000080a0a7290 */ /* 0x002fe4000fffe03f */
[----:B------:R-:W-:Y:S02]  /*0880*/  UIMAD.WIDE.U32 UR8, UR7, UR16, URZ ;  /* 0x00000010070872a5 */ /* 0x000fe4000f8e003f */
[----:B------:R-:W-:Y:S02]  /*0890*/  UIMAD UR13, UR7, UR17, UR11 ;  /* 0x00000011070d72a4 */ /* 0x000fe4000f8e020b */
[----:B------:R-:W-:Y:S01]  /*08a0*/  USHF.R.S32.HI UR11, URZ, 0x1f, UR10 ;  /* 0x0000001f3f0b7899 */ /* 0x000fe2000801140a */
[----:B--2---:R-:W-:Y:S01]  /*08b0*/  IMAD R3, R3, R8, RZ ;  /* 0x0000000803037224 */ /* 0x004fe200078e02ff */
[----:B------:R-:W-:Y:S01]  /*08c0*/  ULDC.64 UR16, c[0x0][0x298] ;  /* 0x0000a60000107ab9 */ /* 0x000fe20000000a00 */
[----:B------:R-:W-:-:S02]  /*08d0*/  UIADD3 UR9, UR9, UR13, URZ ;  /* 0x0000000d09097290 */ /* 0x000fc4000fffe03f */
[----:B------:R-:W-:Y:S01]  /*08e0*/  UIMAD UR13, UR11, UR16, URZ ;  /* 0x000000100b0d72a4 */ /* 0x000fe2000f8e023f */
[----:B------:R-:W-:Y:S01]  /*08f0*/  IMAD R7, R0, R9, R3 ;  /* 0x0000000900077224 */ /* 0x000fe200078e0203 */
[----:B------:R-:W-:Y:S02]  /*0900*/  UIMAD.WIDE.U32 UR8, UR10, UR16, UR8 ;  /* 0x000000100a0872a5 */ /* 0x000fe4000f8e0008 */
[----:B------:R-:W-:-:S03]  /*0910*/  UIMAD UR13, UR10, UR17, UR13 ;  /* 0x000000110a0d72a4 */ /* 0x000fc6000f8e020d */
[----:B------:R-:W-:Y:S01]  /*0920*/  ULDC.64 UR16, c[0x0][0x248] ;  /* 0x0000920000107ab9 */ /* 0x000fe20000000a00 */
[----:B------:R-:W-:-:S06]  /*0930*/  UIADD3 UR9, UR9, UR13, URZ ;  /* 0x0000000d09097290 */ /* 0x000fcc000fffe03f */
[----:B------:R-:W-:Y:S01]  /*0940*/  IMAD.WIDE.U32 R2, R0, R8, UR8 ;  /* 0x0000000800027e25 */ /* 0x000fe2000f8e0008 */
[----:B------:R-:W-:Y:S01]  /*0950*/  ULDC.64 UR8, c[0x0][0x2b0] ;  /* 0x0000ac0000087ab9 */ /* 0x000fe20000000a00 */
[----:B------:R-:W-:Y:S01]  /*0960*/  UIMAD UR12, UR12, UR16, URZ ;  /* 0x000000100c0c72a4 */ /* 0x000fe2000f8e023f */
[----:B------:R-:W1:Y:S01]  /*0970*/  LDC R8, c[0x0][0x228] ;  /* 0x00008a00ff087b82 */ /* 0x000e620000000800 */
[----:B------:R-:W-:Y:S01]  /*0980*/  IMAD R9, R6, UR8, RZ ;  /* 0x0000000806097c24 */ /* 0x000fe2000f8e02ff */
[----:B------:R-:W-:Y:S01]  /*0990*/  SHF.R.S32.HI R6, RZ, 0x1f, R5 ;  /* 0x0000001fff067819 */ /* 0x000fe20000011405 */
[----:B------:R-:W-:Y:S02]  /*09a0*/  IMAD.IADD R3, R3, 0x1, R7 ;  /* 0x0000000103037824 */ /* 0x000fe400078e0207 */
[C---:B------:R-:W-:Y:S02]  /*09b0*/  IMAD R9, R4.reuse, UR9, R9 ;  /* 0x0000000904097c24 */ /* 0x040fe4000f8e0209 */
[----:B------:R-:W-:Y:S01]  /*09c0*/  IMAD.WIDE.U32 R2, R4, UR8, R2 ;  /* 0x0000000804027c25 */ /* 0x000fe2000f8e0002 */
[----:B------:R-:W-:-:S03]  /*09d0*/  ULDC.64 UR8, c[0x0][0x2a8] ;  /* 0x0000aa0000087ab9 */ /* 0x000fc60000000a00 */
[----:B------:R-:W-:Y:S02]  /*09e0*/  IMAD R6, R6, UR8, RZ ;  /* 0x0000000806067c24 */ /* 0x000fe4000f8e02ff */
[----:B------:R-:W-:Y:S02]  /*09f0*/  IMAD.IADD R3, R3, 0x1, R9 ;  /* 0x0000000103037824 */ /* 0x000fe400078e0209 */
[C---:B------:R-:W-:Y:S01]  /*0a00*/  IMAD R7, R5.reuse, UR9, R6 ;  /* 0x0000000905077c24 */ /* 0x040fe2000f8e0206 */
[----:B------:R-:W2:Y:S01]  /*0a10*/  LDC R9, c[0x0][0x238] ;  /* 0x00008e00ff097b82 */ /* 0x000ea20000000800 */
[----:B------:R-:W-:Y:S01]  /*0a20*/  IMAD.WIDE.U32 R2, R5, UR8, R2 ;  /* 0x0000000805027c25 */ /* 0x000fe2000f8e0002 */
[----:B------:R-:W-:-:S04]  /*0a30*/  ULDC.64 UR8, c[0x0][0x268] ;  /* 0x00009a0000087ab9 */ /* 0x000fc80000000a00 */
[----:B------:R-:W-:Y:S02]  /*0a40*/  IADD3 R3, R3, R7, RZ ;  /* 0x0000000703037210 */ /* 0x000fe40007ffe0ff */
[----:B------:R-:W-:-:S04]  /*0a50*/  LEA R6, P0, R2, UR8, 0x3 ;  /* 0x0000000802067c11 */ /* 0x000fc8000f8018ff */
[----:B------:R-:W-:-:S05]  /*0a60*/  LEA.HI.X R7, R2, UR9, R3, 0x3, P0 ;  /* 0x0000000902077c11 */ /* 0x000fca00080f1c03 */
[----:B------:R3:W4:Y:S01]  /*0a70*/  LDG.E.64 R2, desc[UR14][R6.64] ;  /* 0x0000000e06027981 */ /* 0x000722000c1e1b00 */
[----:B------:R-:W-:Y:S01]  /*0a80*/  UIMAD.WIDE.U32 UR8, UR7, UR16, URZ ;  /* 0x00000010070872a5 */ /* 0x000fe2000f8e003f */
[----:B------:R-:W-:Y:S01]  /*0a90*/  VIMNMX R0, R0, UR18, !PT ;  /* 0x0000001200007c48 */ /* 0x000fe2000ffe0100 */
[----:B------:R-:W-:Y:S01]  /*0aa0*/  UIMAD UR12, UR7, UR17, UR12 ;  /* 0x00000011070c72a4 */ /* 0x000fe2000f8e020c */
[----:B0-----:R-:W-:Y:S01]  /*0ab0*/  VIADD R11, R11, UR21 ;  /* 0x000000150b0b7c36 */ /* 0x001fe20008000000 */
[----:B------:R-:W-:Y:S01]  /*0ac0*/  UIADD3 UR7, -UR18, URZ, URZ ;  /* 0x0000003f12077290 */ /* 0x000fe2000fffe13f */
[----:B------:R-:W-:Y:S01]  /*0ad0*/  VIMNMX R4, R4, UR21, !PT ;  /* 0x0000001504047c48 */ /* 0x000fe2000ffe0100 */
[----:B--2---:R-:W-:Y:S01]  /*0ae0*/  VIADD R9, R9, UR18 ;  /* 0x0000001209097c36 */ /* 0x004fe20008000000 */
[----:B------:R-:W-:Y:S01]  /*0af0*/  UIADD3 UR13, -UR21, URZ, URZ ;  /* 0x0000003f150d7290 */ /* 0x000fe2000fffe13f */
[----:B------:R-:W-:Y:S01]  /*0b00*/  VIMNMX R5, R5, UR20, !PT ;  /* 0x0000001405057c48 */ /* 0x000fe2000ffe0100 */
[----:B---3--:R-:W0:Y:S01]  /*0b10*/  LDC.64 R6, c[0x0][0x260] ;  /* 0x00009800ff067b82 */ /* 0x008e220000000a00 */
[----:B------:R-:W-:Y:S01]  /*0b20*/  UISETP.LT.AND UP0, UPT, URZ, UR7, UPT ;  /* 0x000000073f00728c */ /* 0x000fe2000bf01270 */
[----:B------:R-:W-:Y:S01]  /*0b30*/  VIADDMNMX R9, R9, 0xffffffff, R0, PT ;  /* 0xffffffff09097846 */ /* 0x000fe20003800100 */
[----:B------:R-:W-:Y:S01]  /*0b40*/  ULDC.64 UR16, c[0x0][0x240] ;  /* 0x0000900000107ab9 */ /* 0x000fe20000000a00 */
[----:B------:R-:W-:Y:S01]  /*0b50*/  VIMNMX R0, RZ, UR18, !PT ;  /* 0x00000012ff007c48 */ /* 0x000fe2000ffe0100 */
[----:B------:R-:W-:Y:S01]  /*0b60*/  USEL UR7, URZ, UR7, !UP0 ;  /* 0x000000073f077287 */ /* 0x000fe2000c000000 */
[----:B------:R-:W-:Y:S01]  /*0b70*/  VIADDMNMX R11, R11, 0xffffffff, R4, PT ;  /* 0xffffffff0b0b7846 */ /* 0x000fe20003800104 */
[----:B------:R-:W-:Y:S01]  /*0b80*/  UIADD3 UR9, UR9, UR12, URZ ;  /* 0x0000000c09097290 */ /* 0x000fe2000fffe03f */
[----:B-1----:R-:W-:Y:S01]  /*0b90*/  IADD3 R4, R8, UR20, RZ ;  /* 0x0000001408047c10 */ /* 0x002fe2000fffe0ff */
[----:B------:R-:W-:-:S02]  /*0ba0*/  UIMAD UR11, UR11, UR16, URZ ;  /* 0x000000100b0b72a4 */ /* 0x000fc4000f8e023f */
[----:B------:R-:W-:Y:S01]  /*0bb0*/  UISETP.LT.AND UP0, UPT, URZ, UR13, UPT ;  /* 0x0000000d3f00728c */ /* 0x000fe2000bf01270 */
[----:B------:R-:W-:Y:S01]  /*0bc0*/  IADD3 R9, R9, UR7, -R0 ;  /* 0x0000000709097c10 */ /* 0x000fe2000fffe800 */
[----:B------:R-:W-:Y:S01]  /*0bd0*/  UIMAD UR11, UR10, UR17, UR11 ;  /* 0x000000110a0b72a4 */ /* 0x000fe2000f8e020b */
[----:B------:R-:W-:Y:S01]  /*0be0*/  VIMNMX R0, RZ, UR21, !PT ;  /* 0x00000015ff007c48 */ /* 0x000fe2000ffe0100 */
[----:B------:R-:W-:Y:S01]  /*0bf0*/  UIMAD.WIDE.U32 UR8, UR10, UR16, UR8 ;  /* 0x000000100a0872a5 */ /* 0x000fe2000f8e0008 */
[----:B------:R-:W-:Y:S01]  /*0c00*/  SHF.R.S32.HI R13, RZ, 0x1f, R9 ;  /* 0x0000001fff0d7819 */ /* 0x000fe20000011409 */
[----:B------:R-:W-:Y:S01]  /*0c10*/  USEL UR7, URZ, UR13, !UP0 ;  /* 0x0000000d3f077287 */ /* 0x000fe2000c000000 */
[----:B------:R-:W-:Y:S01]  /*0c20*/  VIADDMNMX R5, R4, 0xffffffff, R5, PT ;  /* 0xffffffff04057846 */ /* 0x000fe20003800105 */
[----:B------:R-:W-:Y:S02]  /*0c30*/  UIADD3 UR10, -UR20, URZ, URZ ;  /* 0x0000003f140a7290 */ /* 0x000fe4000fffe13f */
[----:B------:R-:W-:-:S02]  /*0c40*/  UIADD3 UR9, UR9, UR11, URZ ;  /* 0x0000000b09097290 */ /* 0x000fc4000fffe03f */
[----:B------:R-:W-:Y:S01]  /*0c50*/  UISETP.LT.AND UP0, UPT, URZ, UR10, UPT ;  /* 0x0000000a3f00728c */ /* 0x000fe2000bf01270 */
[----:B------:R-:W-:Y:S01]  /*0c60*/  IADD3 R11, R11, UR7, -R0 ;  /* 0x000000070b0b7c10 */ /* 0x000fe2000fffe800 */
[-C--:B0-----:R-:W-:Y:S01]  /*0c70*/  IMAD R8, R13, R6.reuse, RZ ;  /* 0x000000060d087224 */ /* 0x081fe200078e02ff */
[----:B------:R-:W-:Y:S01]  /*0c80*/  VIMNMX R0, RZ, UR20, !PT ;  /* 0x00000014ff007c48 */ /* 0x000fe2000ffe0100 */
[----:B------:R-:W-:Y:S01]  /*0c90*/  USEL UR7, URZ, UR10, !UP0 ;  /* 0x0000000a3f077287 */ /* 0x000fe2000c000000 */
[----:B------:R-:W-:Y:S01]  /*0ca0*/  SHF.R.S32.HI R4, RZ, 0x1f, R11 ;  /* 0x0000001fff047819 */ /* 0x000fe2000001140b */
[C---:B------:R-:W-:Y:S02]  /*0cb0*/  IMAD R13, R9.reuse, R7, R8 ;  /* 0x00000007090d7224 */ /* 0x040fe400078e0208 */
        /* <DEDUP_REMOVED lines=17> */
[----:B----4-:R-:W-:Y:S04]  /*0dd0*/  REDG.E.ADD.F32.FTZ.RN.STRONG.GPU desc[UR14][R4.64], R2 ;  /* 0x00000002040079a6 */ /* 0x010fe8000c10f38e */
[----:B------:R-:W-:Y:S01]  /*0de0*/  REDG.E.ADD.F32.FTZ.RN.STRONG.GPU desc[UR14][R4.64+0x4], R3 ;  /* 0x00000403040079a6 */ /* 0x000fe2000c10f38e */
[----:B------:R-:W-:Y:S05]  /*0df0*/  EXIT ;  /* 0x000000000000794d */ /* 0x000fea0003800000 */
        .weak           $__internal_54_$__cuda_sm20_div_s64
        .type           $__internal_54_$__cuda_sm20_div_s64,@function
        .size           $__internal_54_$__cuda_sm20_div_s64,($__internal_55_$__cuda_sm20_rem_s64 - $__internal_54_$__cuda_sm20_div_s64)
$__internal_54_$__cuda_sm20_div_s64:
        /* <DEDUP_REMOVED lines=82> */
[----:B------:R-:W-:Y:S06]  /*1320*/  RET.REL.NODEC R8 `(_ZN2at6native54_GLOBAL__N__757059ea_21_ReplicationPadding_cu_4a93dcdf31replication_pad_backward_kernelIN3c107complexIfEEEEvNS_27GenericPackedTensorAccessorIT_Lm5ENS_16DefaultPtrTraitsElEENS6_IKS7_Lm5ES8_lEEiiiii) ;  /* 0xffffffec08347950 */ /* 0x000fec0003c3ffff */
        .weak           $__internal_55_$__cuda_sm20_rem_s64
        .type           $__internal_55_$__cuda_sm20_rem_s64,@function
        .size           $__internal_55_$__cuda_sm20_rem_s64,(.L_x_407 - $__internal_55_$__cuda_sm20_rem_s64)
$__internal_55_$__cuda_sm20_rem_s64:
        /* <DEDUP_REMOVED lines=72> */
[----:B------:R-:W-:Y:S06]  /*17b0*/  RET.REL.NODEC R2 `(_ZN2at6native54_GLOBAL__N__757059ea_21_ReplicationPadding_cu_4a93dcdf31replication_pad_backward_kernelIN3c107complexIfEEEEvNS_27GenericPackedTensorAccessorIT_Lm5ENS_16DefaultPtrTraitsElEENS6_IKS7_Lm5ES8_lEEiiiii) ;  /* 0xffffffe802107950 */ /* 0x000fec0003c3ffff */
.L_x_255:
        /* <DEDUP_REMOVED lines=12> */
.L_x_407:


//--------------------- .text._ZN2at6native54_GLOBAL__N__757059ea_21_ReplicationPadding_cu_4a93dcdf31replication_pad_backward_kernelIN3c107complexIdEEEEvNS_27GenericPackedTensorAccessorIT_Lm5ENS_16DefaultPtrTraitsElEENS6_IKS7_Lm5ES8_lEEiiiii --------------------------
	.section	.text._ZN2at6native54_GLOBAL__N__757059ea_21_ReplicationPadding_cu_4a93dcdf31replication_pad_backward_kernelIN3c107complexIdEEEEvNS_27GenericPackedTensorAccessorIT_Lm5ENS_16DefaultPtrTraitsElEENS6_IKS7_Lm5ES8_lEEiiiii,"ax",@progbits
	.align	128
.text._ZN2at6native54_GLOBAL__N__757059ea_21_ReplicationPadding_cu_4a93dcdf31replication_pad_backward_kernelIN3c107complexIdEEEEvNS_27GenericPackedTensorAccessorIT_Lm5ENS_16DefaultPtrTraitsElEENS6_IKS7_Lm5ES8_lEEiiiii:
        .type           _ZN2at6native54_GLOBAL__N__757059ea_21_ReplicationPadding_cu_4a93dcdf31replication_pad_backward_kernelIN3c107complexIdEEEEvNS_27GenericPackedTensorAccessorIT_Lm5ENS_16DefaultPtrTraitsElEENS6_IKS7_Lm5ES8_lEEiiiii,@function
        .size           _ZN2at6native54_GLOBAL__N__757059ea_21_ReplicationPadding_cu_4a93dcdf31replication_pad_backward_kernelIN3c107complexIdEEEEvNS_27GenericPackedTensorAccessorIT_Lm5ENS_16DefaultPtrTraitsElEENS6_IKS7_Lm5ES8_lEEiiiii,(.L_x_410 - _ZN2at6native54_GLOBAL__N__757059ea_21_ReplicationPadding_cu_4a93dcdf31replication_pad_backward_kernelIN3c107complexIdEEEEvNS_27GenericPackedTensorAccessorIT_Lm5ENS_16DefaultPtrTraitsElEENS6_IKS7_Lm5ES8_lEEiiiii)
        .other          _ZN2at6native54_GLOBAL__N__757059ea_21_ReplicationPadding_cu_4a93dcdf31replication_pad_backward_kernelIN3c107complexIdEEEEvNS_27GenericPackedTensorAccessorIT_Lm5ENS_16DefaultPtrTraitsElEENS6_IKS7_Lm5ES8_lEEiiiii,@"STO_CUDA_ENTRY STV_DEFAULT"
_ZN2at6native54_GLOBAL__N__757059ea_21_ReplicationPadding_cu_4a93dcdf31replication_pad_backward_kernelIN3c107complexIdEEEEvNS_27GenericPackedTensorAccessorIT_Lm5ENS_16DefaultPtrTraitsElEENS6_IKS7_Lm5ES8_lEEiiiii:
        /* <DEDUP_REMOVED lines=29> */
[----:B------:R-:W-:Y:S05]  /*01d0*/  CALL.REL.NOINC `($__internal_56_$__cuda_sm20_div_s64) ;  /* 0x0000000c00087944 */ /* 0x000fea0003c00000 */
[----:B------:R-:W-:Y:S01]  /*01e0*/  IADD3 R0, -R2, RZ, RZ ;  /* 0x000000ff02007210 */ /* 0x000fe20007ffe1ff */
[----:B------:R-:W-:-:S04]  /*01f0*/  ULDC UR4, c[0x0][0x290] ;  /* 0x0000a40000047ab9 */ /* 0x000fc80000000800 */
[----:B------:R-:W-:Y:S01]  /*0200*/  IMAD R0, R0, UR4, R5 ;  /* 0x0000000400007c24 */ /* 0x000fe2000f8e0205 */
[----:B------:R-:W-:Y:S06]  /*0210*/  BRA `(.L_x_258) ;  /* 0x0000000000547947 */ /* 0x000fec0003800000 */
.L_x_257:
        /* <DEDUP_REMOVED lines=21> */
.L_x_258:
[----:B------:R-:W-:Y:S05]  /*0370*/  BSYNC B0 ;  /* 0x0000000000007941 */ /* 0x000fea0003800000 */
.L_x_256:
[----:B------:R-:W-:Y:S01]  /*0380*/  ULDC UR4, c[0x0][0x28c] ;  /* 0x0000a30000047ab9 */ /* 0x000fe20000000800 */
[----:B------:R-:W-:Y:S01]  /*0390*/  BSSY B0, `(.L_x_259) ;  /* 0x000001a000007945 */ /* 0x000fe20003800000 */
[----:B------:R-:W-:-:S04]  /*03a0*/  LOP3.LUT R4, R3, UR4, RZ, 0xfc, !PT ;  /* 0x0000000403047c12 */ /* 0x000fc8000f8efcff */
[----:B------:R-:W-:-:S13]  /*03b0*/  ISETP.NE.U32.AND P0, PT, R4, RZ, PT ;  /* 0x000000ff0400720c */ /* 0x000fda0003f05070 */
[----:B------:R-:W-:Y:S05]  /*03c0*/  @!P0 BRA `(.L_x_260) ;  /* 0x0000000000108947 */ /* 0x000fea0003800000 */
[----:B------:R-:W-:Y:S02]  /*03d0*/  MOV R4, R2 ;  /* 0x0000000200047202 */ /* 0x000fe40000000f00 */
[----:B------:R-:W-:-:S07]  /*03e0*/  MOV R2, 0x400 ;  /* 0x0000040000027802 */ /* 0x000fce0000000f00 */
[----:B------:R-:W-:Y:S05]  /*03f0*/  CALL.REL.NOINC `($__internal_57_$__cuda_sm20_rem_s64) ;  /* 0x0000000c00cc7944 */ /* 0x000fea0003c00000 */
[----:B------:R-:W-:Y:S05]  /*0400*/  BRA `(.L_x_261) ;  /* 0x0000000000487947 */ /* 0x000fea0003800000 */
.L_x_260:
        /* <DEDUP_REMOVED lines=18> */
.L_x_261:
[----:B------:R-:W-:Y:S05]  /*0530*/  BSYNC B0 ;  /* 0x0000000000007941 */ /* 0x000fea0003800000 */
.L_x_259:
        /* <DEDUP_REMOVED lines=15> */
[----:B------:R-:W-:Y:S05]  /*0630*/  CALL.REL.NOINC `($__internal_56_$__cuda_sm20_div_s64) ;  /* 0x0000000400f07944 */ /* 0x000fea0003c00000 */
[----:B------:R-:W-:Y:S01]  /*0640*/  IMAD.MOV.U32 R5, RZ, RZ, R2 ;  /* 0x000000ffff057224 */ /* 0x000fe200078e0002 */
[----:B------:R-:W-:Y:S06]  /*0650*/  BRA `(.L_x_264) ;  /* 0x00000000004c7947 */ /* 0x000fec0003800000 */
.L_x_263:
        /* <DEDUP_REMOVED lines=19> */
.L_x_264:
[----:B------:R-:W-:Y:S05]  /*0790*/  BSYNC B0 ;  /* 0x0000000000007941 */ /* 0x000fea0003800000 */
.L_x_262:
        /* <DEDUP_REMOVED lines=27> */
[----:B------:R-:W-:-:S03]  /*0950*/  ULDC.64 UR8, c[0x0][0x2b0] ;  /* 0x0000ac0000087ab9 */ /* 0x000fc60000000a00 */
        /* <DEDUP_REMOVED lines=8> */
[C---:B------:R-:W-:Y:S02]  /*09e0*/  IMAD R7, R5.reuse, UR9, R6 ;  /* 0x0000000905077c24 */ /* 0x040fe4000f8e0206 */
[----:B------:R-:W-:Y:S01]  /*09f0*/  IMAD.WIDE.U32 R2, R5, UR8, R2 ;  /* 0x0000000805027c25 */ /* 0x000fe2000f8e0002 */
[----:B------:R-:W-:Y:S01]  /*0a00*/  ULDC.64 UR8, c[0x0][0x268] ;  /* 0x00009a0000087ab9 */ /* 0x000fe20000000a00 */
[----:B------:R-:W-:Y:S01]  /*0a10*/  UIMAD UR12, UR12, UR16, URZ ;  /* 0x000000100c0c72a4 */ /* 0x000fe2000f8e023f */
[----:B------:R-:W1:Y:S02]  /*0a20*/  LDC R6, c[0x0][0x228] ;  /* 0x00008a00ff067b82 */ /* 0x000e640000000800 */
[----:B------:R-:W-:-:S02]  /*0a30*/  IADD3 R3, R3, R7, RZ ;  /* 0x0000000703037210 */ /* 0x000fc40007ffe0ff */
[----:B------:R-:W-:-:S04]  /*0a40*/  LEA R8, P0, R2, UR8, 0x4 ;  /* 0x0000000802087c11 */ /* 0x000fc8000f8020ff */
[----:B------:R-:W-:Y:S01]  /*0a50*/  LEA.HI.X R9, R2, UR9, R3, 0x4, P0 ;  /* 0x0000000902097c11 */ /* 0x000fe200080f2403 */
[----:B------:R-:W2:Y:S05]  /*0a60*/  LDC R7, c[0x0][0x238] ;  /* 0x00008e00ff077b82 */ /* 0x000eaa0000000800 */
[----:B------:R-:W3:Y:S01]  /*0a70*/  LDG.E.128 R8, desc[UR14][R8.64] ;  /* 0x0000000e08087981 */ /* 0x000ee2000c1e1d00 */
[----:B------:R-:W-:Y:S01]  /*0a80*/  UIMAD.WIDE.U32 UR8, UR7, UR16, URZ ;  /* 0x00000010070872a5 */ /* 0x000fe2000f8e003f */
[----:B------:R-:W-:Y:S01]  /*0a90*/  VIMNMX R0, R0, UR18, !PT ;  /* 0x0000001200007c48 */ /* 0x000fe2000ffe0100 */
[----:B------:R-:W-:Y:S01]  /*0aa0*/  UIMAD UR12, UR7, UR17, UR12 ;  /* 0x00000011070c72a4 */ /* 0x000fe2000f8e020c */
[----:B------:R-:W4:Y:S01]  /*0ab0*/  LDC.64 R2, c[0x0][0x260] ;  /* 0x00009800ff027b82 */ /* 0x000f220000000a00 */
[----:B------:R-:W-:Y:S01]  /*0ac0*/  UIADD3 UR7, -UR18, URZ, URZ ;  /* 0x0000003f12077290 */ /* 0x000fe2000fffe13f */
[----:B0-----:R-:W-:Y:S01]  /*0ad0*/  VIADD R13, R13, UR21 ;  /* 0x000000150d0d7c36 */ /* 0x001fe20008000000 */
[----:B------:R-:W-:Y:S01]  /*0ae0*/  ULDC.64 UR16, c[0x0][0x240] ;  /* 0x0000900000107ab9 */ /* 0x000fe20000000a00 */
[----:B------:R-:W-:-:S02]  /*0af0*/  UIADD3 UR13, -UR21, URZ, URZ ;  /* 0x0000003f150d7290 */ /* 0x000fc4000fffe13f */
[----:B------:R-:W-:Y:S01]  /*0b00*/  VIMNMX R4, R4, UR21, !PT ;  /* 0x0000001504047c48 */ /* 0x000fe2000ffe0100 */
[----:B------:R-:W-:Y:S01]  /*0b10*/  UISETP.LT.AND UP0, UPT, URZ, UR7, UPT ;  /* 0x000000073f00728c */ /* 0x000fe2000bf01270 */
[----:B------:R-:W-:Y:S01]  /*0b20*/  VIMNMX R5, R5, UR20, !PT ;  /* 0x0000001405057c48 */ /* 0x000fe2000ffe0100 */
[----:B------:R-:W-:Y:S01]  /*0b30*/  UIADD3 UR9, UR9, UR12, URZ ;  /* 0x0000000c09097290 */ /* 0x000fe2000fffe03f */
[----:B------:R-:W-:Y:S01]  /*0b40*/  VIADDMNMX R13, R13, 0xffffffff, R4, PT ;  /* 0xffffffff0d0d7846 */ /* 0x000fe20003800104 */
[----:B------:R-:W-:Y:S01]  /*0b50*/  USEL UR7, URZ, UR7, !UP0 ;  /* 0x000000073f077287 */ /* 0x000fe2000c000000 */
[----:B-1----:R-:W-:Y:S01]  /*0b60*/  IADD3 R4, R6, UR20, RZ ;  /* 0x0000001406047c10 */ /* 0x002fe2000fffe0ff */
[----:B------:R-:W-:Y:S02]  /*0b70*/  UIMAD UR11, UR11, UR16, URZ ;  /* 0x000000100b0b72a4 */ /* 0x000fe4000f8e023f */
[----:B------:R-:W-:Y:S01]  /*0b80*/  UISETP.LT.AND UP0, UPT, URZ, UR13, UPT ;  /* 0x0000000d3f00728c */ /* 0x000fe2000bf01270 */
[----:B--2---:R-:W-:Y:S01]  /*0b90*/  VIADD R7, R7, UR18 ;  /* 0x0000001207077c36 */ /* 0x004fe20008000000 */
[----:B------:R-:W-:Y:S01]  /*0ba0*/  UIMAD UR11, UR10, UR17, UR11 ;  /* 0x000000110a0b72a4 */ /* 0x000fe2000f8e020b */
[----:B------:R-:W-:Y:S01]  /*0bb0*/  VIADDMNMX R5, R4, 0xffffffff, R5, PT ;  /* 0xffffffff04057846 */ /* 0x000fe20003800105 */
[----:B------:R-:W-:-:S02]  /*0bc0*/  UIMAD.WIDE.U32 UR8, UR10, UR16, UR8 ;  /* 0x000000100a0872a5 */ /* 0x000fc4000f8e0008 */
[----:B------:R-:W-:Y:S01]  /*0bd0*/  VIADDMNMX R7, R7, 0xffffffff, R0, PT ;  /* 0xffffffff07077846 */ /* 0x000fe20003800100 */
[----:B------:R-:W-:Y:S01]  /*0be0*/  UIADD3 UR10, -UR20, URZ, URZ ;  /* 0x0000003f140a7290 */ /* 0x000fe2000fffe13f */
[----:B------:R-:W-:Y:S01]  /*0bf0*/  VIMNMX R0, RZ, UR18, !PT ;  /* 0x00000012ff007c48 */ /* 0x000fe2000ffe0100 */
[----:B------:R-:W-:-:S03]  /*0c00*/  UIADD3 UR9, UR9, UR11, URZ ;  /* 0x0000000b09097290 */ /* 0x000fc6000fffe03f */
[----:B------:R-:W-:Y:S01]  /*0c10*/  IADD3 R7, R7, UR7, -R0 ;  /* 0x0000000707077c10 */ /* 0x000fe2000fffe800 */
[----:B------:R-:W-:Y:S01]  /*0c20*/  USEL UR7, URZ, UR13, !UP0 ;  /* 0x0000000d3f077287 */ /* 0x000fe2000c000000 */
[----:B------:R-:W-:Y:S01]  /*0c30*/  VIMNMX R0, RZ, UR21, !PT ;  /* 0x00000015ff007c48 */ /* 0x000fe2000ffe0100 */
[----:B------:R-:W-:Y:S01]  /*0c40*/  UISETP.LT.AND UP0, UPT, URZ, UR10, UPT ;  /* 0x0000000a3f00728c */ /* 0x000fe2000bf01270 */
[----:B------:R-:W-:-:S03]  /*0c50*/  SHF.R.S32.HI R15, RZ, 0x1f, R7 ;  /* 0x0000001fff0f7819 */ /* 0x000fc60000011407 */
[----:B------:R-:W-:Y:S01]  /*0c60*/  IADD3 R13, R13, UR7, -R0 ;  /* 0x000000070d0d7c10 */ /* 0x000fe2000fffe800 */
[----:B------:R-:W-:Y:S01]  /*0c70*/  USEL UR7, URZ, UR10, !UP0 ;  /* 0x0000000a3f077287 */ /* 0x000fe2000c000000 */
[-C--:B----4-:R-:W-:Y:S01]  /*0c80*/  IMAD R6, R15, R2.reuse, RZ ;  /* 0x000000020f067224 */ /* 0x090fe200078e02ff */
[----:B------:R-:W-:Y:S02]  /*0c90*/  VIMNMX R0, RZ, UR20, !PT ;  /* 0x00000014ff007c48 */ /* 0x000fe4000ffe0100 */
[----:B------:R-:W-:Y:S01]  /*0ca0*/  SHF.R.S32.HI R4, RZ, 0x1f, R13 ;  /* 0x0000001fff047819 */ /* 0x000fe2000001140d */
[----:B------:R-:W-:Y:S01]  /*0cb0*/  IMAD R15, R7, R3, R6 ;  /* 0x00000003070f7224 */ /* 0x000fe200078e0206 */
[----:B------:R-:W-:Y:S01]  /*0cc0*/  IADD3 R5, R5, UR7, -R0 ;  /* 0x0000000705057c10 */ /* 0x000fe2000fffe800 */
[----:B------:R-:W-:Y:S01]  /*0cd0*/  IMAD.WIDE.U32 R2, R7, R2, UR8 ;  /* 0x0000000807027e25 */ /* 0x000fe2000f8e0002 */
[----:B------:R-:W-:Y:S02]  /*0ce0*/  ULDC.64 UR8, c[0x0][0x258] ;  /* 0x0000960000087ab9 */ /* 0x000fe40000000a00 */
[----:B------:R-:W-:Y:S01]  /*0cf0*/  SHF.R.S32.HI R0, RZ, 0x1f, R5 ;  /* 0x0000001fff007819 */ /* 0x000fe20000011405 */
[----:B------:R-:W-:-:S02]  /*0d00*/  IMAD.IADD R3, R3, 0x1, R15 ;  /* 0x0000000103037824 */ /* 0x000fc400078e020f */
[----:B------:R-:W-:Y:S02]  /*0d10*/  IMAD R4, R4, UR8, RZ ;  /* 0x0000000804047c24 */ /* 0x000fe4000f8e02ff */
[----:B------:R-:W-:-:S04]  /*0d20*/  IMAD.WIDE.U32 R2, R13, UR8, R2 ;  /* 0x000000080d027c25 */ /* 0x000fc8000f8e0002 */
[----:B------:R-:W-:Y:S01]  /*0d30*/  IMAD R7, R13, UR9, R4 ;  /* 0x000000090d077c24 */ /* 0x000fe2000f8e0204 */
[----:B------:R-:W-:Y:S02]  /*0d40*/  ULDC.64 UR8, c[0x0][0x250] ;  /* 0x0000940000087ab9 */ /* 0x000fe40000000a00 */
        /* <DEDUP_REMOVED lines=8> */
[----:B---3--:R-:W-:Y:S04]  /*0dd0*/  REDG.E.ADD.F64.RN.STRONG.GPU desc[UR14][R2.64], R8 ;  /* 0x00000008020079a6 */ /* 0x008fe8000c10ff8e */
[----:B------:R-:W-:Y:S01]  /*0de0*/  REDG.E.ADD.F64.RN.STRONG.GPU desc[UR14][R2.64+0x8], R10 ;  /* 0x0000080a020079a6 */ /* 0x000fe2000c10ff8e */
[----:B------:R-:W-:Y:S05]  /*0df0*/  EXIT ;  /* 0x000000000000794d */ /* 0x000fea0003800000 */
        .weak           $__internal_56_$__cuda_sm20_div_s64
        .type           $__internal_56_$__cuda_sm20_div_s64,@function
        .size           $__internal_56_$__cuda_sm20_div_s64,($__internal_57_$__cuda_sm20_rem_s64 - $__internal_56_$__cuda_sm20_div_s64)
$__internal_56_$__cuda_sm20_div_s64:
        /* <DEDUP_REMOVED lines=82> */
[----:B------:R-:W-:Y:S06]  /*1320*/  RET.REL.NODEC R8 `(_ZN2at6native54_GLOBAL__N__757059ea_21_ReplicationPadding_cu_4a93dcdf31replication_pad_backward_kernelIN3c107complexIdEEEEvNS_27GenericPackedTensorAccessorIT_Lm5ENS_16DefaultPtrTraitsElEENS6_IKS7_Lm5ES8_lEEiiiii) ;  /* 0xffffffec08347950 */ /* 0x000fec0003c3ffff */
        .weak           $__internal_57_$__cuda_sm20_rem_s64
        .type           $__internal_57_$__cuda_sm20_rem_s64,@function
        .size           $__internal_57_$__cuda_sm20_rem_s64,(.L_x_410 - $__internal_57_$__cuda_sm20_rem_s64)
$__internal_57_$__cuda_sm20_rem_s64:
        /* <DEDUP_REMOVED lines=72> */
[----:B------:R-:W-:Y:S06]  /*17b0*/  RET.REL.NODEC R2 `(_ZN2at6native54_GLOBAL__N__757059ea_21_ReplicationPadding_cu_4a93dcdf31replication_pad_backward_kernelIN3c107complexIdEEEEvNS_27GenericPackedTensorAccessorIT_Lm5ENS_16DefaultPtrTraitsElEENS6_IKS7_Lm5ES8_lEEiiiii) ;  /* 0xffffffe802107950 */ /* 0x000fec0003c3ffff */
.L_x_265:
        /* <DEDUP_REMOVED lines=12> */
.L_x_410:


//--------------------- .text._ZN2at6native54_GLOBAL__N__757059ea_21_ReplicationPadding_cu_4a93dcdf31replication_pad_backward_kernelIfEEvNS_27GenericPackedTensorAccessorIT_Lm5ENS_16DefaultPtrTraitsElEENS3_IKS4_Lm5ES5_lEEiiiii --------------------------
	.section	.text._ZN2at6native54_GLOBAL__N__757059ea_21_ReplicationPadding_cu_4a93dcdf31replication_pad_backward_kernelIfEEvNS_27GenericPackedTensorAccessorIT_Lm5ENS_16DefaultPtrTraitsElEENS3_IKS4_Lm5ES5_lEEiiiii,"ax",@progbits
	.align	128
.text._ZN2at6native54_GLOBAL__N__757059ea_21_ReplicationPadding_cu_4a93dcdf31replication_pad_backward_kernelIfEEvNS_27GenericPackedTensorAccessorIT_Lm5ENS_16DefaultPtrTraitsElEENS3_IKS4_Lm5ES5_lEEiiiii:
        .type           _ZN2at6native54_GLOBAL__N__757059ea_21_ReplicationPadding_cu_4a93dcdf31replication_pad_backward_kernelIfEEvNS_27GenericPackedTensorAccessorIT_Lm5ENS_16DefaultPtrTraitsElEENS3_IKS4_Lm5ES5_lEEiiiii,@function
        .size           _ZN2at6native54_GLOBAL__N__757059ea_21_ReplicationPadding_cu_4a93dcdf31replication_pad_backward_kernelIfEEvNS_27GenericPackedTensorAccessorIT_Lm5ENS_16DefaultPtrTraitsElEENS3_IKS4_Lm5ES5_lEEiiiii,(.L_x_413 - _ZN2at6native54_GLOBAL__N__757059ea_21_ReplicationPadding_cu_4a93dcdf31replication_pad_backward_kernelIfEEvNS_27GenericPackedTensorAccessorIT_Lm5ENS_16DefaultPtrTraitsElEENS3_IKS4_Lm5ES5_lEEiiiii)
        .other          _ZN2at6native54_GLOBAL__N__757059ea_21_ReplicationPadding_cu_4a93dcdf31replication_pad_backward_kernelIfEEvNS_27GenericPackedTensorAccessorIT_Lm5ENS_16DefaultPtrTraitsElEENS3_IKS4_Lm5ES5_lEEiiiii,@"STO_CUDA_ENTRY STV_DEFAULT"
_ZN2at6native54_GLOBAL__N__757059ea_21_ReplicationPadding_cu_4a93dcdf31replication_pad_backward_kernelIfEEvNS_27GenericPackedTensorAccessorIT_Lm5ENS_16DefaultPtrTraitsElEENS3_IKS4_Lm5ES5_lEEiiiii:
        /* <DEDUP_REMOVED lines=29> */
[----:B------:R-:W-:Y:S05]  /*01d0*/  CALL.REL.NOINC `($__internal_58_$__cuda_sm20_div_s64) ;  /* 0x0000000c00007944 */ /* 0x000fea0003c00000 */
[----:B------:R-:W-:Y:S01]  /*01e0*/  IADD3 R0, -R2, RZ, RZ ;  /* 0x000000ff02007210 */ /* 0x000fe20007ffe1ff */
[----:B------:R-:W-:-:S04]  /*01f0*/  ULDC UR4, c[0x0][0x290] ;  /* 0x0000a40000047ab9 */ /* 0x000fc80000000800 */
[----:B------:R-:W-:Y:S01]  /*0200*/  IMAD R0, R0, UR4, R5 ;  /* 0x0000000400007c24 */ /* 0x000fe2000f8e0205 */
[----:B------:R-:W-:Y:S06]  /*0210*/  BRA `(.L_x_268) ;  /* 0x0000000000547947 */ /* 0x000fec0003800000 */
.L_x_267:
        /* <DEDUP_REMOVED lines=15> */
[----:B------:R-:W-:Y:S02]  /*0310*/  ISETP.GE.U32.AND P1, PT, R3, UR8, PT ;  /* 0x0000000803007c0c */ /* 0x000fe4000bf26070 */
[----:B------:R-:W-:-:S11]  /*0320*/  MOV R3, RZ ;  /* 0x000000ff00037202 */ /* 0x000fd60000000f00 */
[----:B------:R-:W-:Y:S01]  /*0330*/  @P1 VIADD R2, R2, 0x1 ;  /* 0x0000000102021836 */ /* 0x000fe20000000000 */
[----:B------:R-:W-:-:S05]  /*0340*/  @!P2 LOP3.LUT R2, RZ, UR8, RZ, 0x33, !PT ;  /* 0x00000008ff02ac12 */ /* 0x000fca000f8e33ff */
[----:B------:R-:W-:-:S04]  /*0350*/  IMAD.MOV R0, RZ, RZ, -R2 ;  /* 0x000000ffff007224 */ /* 0x000fc800078e0a02 */
[----:B------:R-:W-:-:S07]  /*0360*/  IMAD R0, R0, UR8, R5 ;  /* 0x0000000800007c24 */ /* 0x000fce000f8e0205 */
.L_x_268:
[----:B------:R-:W-:Y:S05]  /*0370*/  BSYNC B0 ;  /* 0x0000000000007941 */ /* 0x000fea0003800000 */
.L_x_266:
[----:B------:R-:W-:Y:S01]  /*0380*/  ULDC UR4, c[0x0][0x28c] ;  /* 0x0000a30000047ab9 */ /* 0x000fe20000000800 */
[----:B------:R-:W-:Y:S01]  /*0390*/  BSSY B0, `(.L_x_269) ;  /* 0x000001a000007945 */ /* 0x000fe20003800000 */
[----:B------:R-:W-:-:S04]  /*03a0*/  LOP3.LUT R4, R3, UR4, RZ, 0xfc, !PT ;  /* 0x0000000403047c12 */ /* 0x000fc8000f8efcff */
[----:B------:R-:W-:-:S13]  /*03b0*/  ISETP.NE.U32.AND P0, PT, R4, RZ, PT ;  /* 0x000000ff0400720c */ /* 0x000fda0003f05070 */
[----:B------:R-:W-:Y:S05]  /*03c0*/  @!P0 BRA `(.L_x_270) ;  /* 0x0000000000108947 */ /* 0x000fea0003800000 */
[----:B------:R-:W-:Y:S01]  /*03d0*/  IMAD.MOV.U32 R4, RZ, RZ, R2 ;  /* 0x000000ffff047224 */ /* 0x000fe200078e0002 */
[----:B------:R-:W-:-:S07]  /*03e0*/  MOV R2, 0x400 ;  /* 0x0000040000027802 */ /* 0x000fce0000000f00 */
[----:B------:R-:W-:Y:S05]  /*03f0*/  CALL.REL.NOINC `($__internal_59_$__cuda_sm20_rem_s64) ;  /* 0x0000000c00c47944 */ /* 0x000fea0003c00000 */
[----:B------:R-:W-:Y:S05]  /*0400*/  BRA `(.L_x_271) ;  /* 0x0000000000487947 */ /* 0x000fea0003800000 */
.L_x_270:
        /* <DEDUP_REMOVED lines=18> */
.L_x_271:
[----:B------:R-:W-:Y:S05]  /*0530*/  BSYNC B0 ;  /* 0x0000000000007941 */ /* 0x000fea0003800000 */
.L_x_269:
        /* <DEDUP_REMOVED lines=15> */
[----:B------:R-:W-:Y:S05]  /*0630*/  CALL.REL.NOINC `($__internal_58_$__cuda_sm20_div_s64) ;  /* 0x0000000400e87944 */ /* 0x000fea0003c00000 */
[----:B------:R-:W-:Y:S01]  /*0640*/  IMAD.MOV.U32 R6, RZ, RZ, R2 ;  /* 0x000000ffff067224 */ /* 0x000fe200078e0002 */
[----:B------:R-:W-:Y:S06]  /*0650*/  BRA `(.L_x_274) ;  /* 0x0000000000487947 */ /* 0x000fec0003800000 */
.L_x_273:
        /* <DEDUP_REMOVED lines=18> */
.L_x_274:
[----:B------:R-:W-:Y:S05]  /*0780*/  BSYNC B0 ;  /* 0x0000000000007941 */ /* 0x000fea0003800000 */
.L_x_272:
        /* <DEDUP_REMOVED lines=12> */
[----:B------:R-:W-:-:S03]  /*0850*/  UIMAD UR11, UR12, UR16, URZ ;  /* 0x000000100c0b72a4 */ /* 0x000fc6000f8e023f */
[----:B------:R-:W3:Y:S01]  /*0860*/  LDC R11, c[0x0][0x228] ;  /* 0x00008a00ff0b7b82 */ /* 0x000ee20000000800 */
        /* <DEDUP_REMOVED lines=18> */
[C---:B------:R-:W-:Y:S01]  /*0990*/  IMAD R9, R4.reuse, UR9, R9 ;  /* 0x0000000904097c24 */ /* 0x040fe2000f8e0209 */
[----:B------:R-:W1:Y:S01]  /*09a0*/  LDC R7, c[0x0][0x238] ;  /* 0x00008e00ff077b82 */ /* 0x000e620000000800 */
        /* <DEDUP_REMOVED lines=9> */
[----:B------:R-:W-:Y:S01]  /*0a40*/  LEA.HI.X R9, R2, UR9, R3, 0x2, P0 ;  /* 0x0000000902097c11 */ /* 0x000fe200080f1403 */
[----:B------:R-:W-:Y:S01]  /*0a50*/  UIMAD UR12, UR12, UR16, URZ ;  /* 0x000000100c0c72a4 */ /* 0x000fe2000f8e023f */
[----:B------:R-:W2:Y:S03]  /*0a60*/  LDC.64 R2, c[0x0][0x260] ;  /* 0x00009800ff027b82 */ /* 0x000ea60000000a00 */
[----:B------:R0:W4:Y:S01]  /*0a70*/  LDG.E R5, desc[UR14][R8.64] ;  /* 0x0000000e08057981 */ /* 0x000122000c1e1900 */
[----:B------:R-:W-:Y:S01]  /*0a80*/  UIMAD.WIDE.U32 UR8, UR7, UR16, URZ ;  /* 0x00000010070872a5 */ /* 0x000fe2000f8e003f */
[----:B-1----:R-:W-:Y:S01]  /*0a90*/  VIADD R7, R7, UR18 ;  /* 0x0000001207077c36 */ /* 0x002fe20008000000 */
[----:B------:R-:W-:Y:S01]  /*0aa0*/  UIMAD UR12, UR7, UR17, UR12 ;  /* 0x00000011070c72a4 */ /* 0x000fe2000f8e020c */
[----:B------:R-:W-:Y:S01]  /*0ab0*/  VIMNMX R0, R0, UR18, !PT ;  /* 0x0000001200007c48 */ /* 0x000fe2000ffe0100 */
[----:B------:R-:W-:Y:S01]  /*0ac0*/  UIADD3 UR7, -UR18, URZ, URZ ;  /* 0x0000003f12077290 */ /* 0x000fe2000fffe13f */
[----:B------:R-:W-:Y:S01]  /*0ad0*/  VIMNMX R4, R4, UR21, !PT ;  /* 0x0000001504047c48 */ /* 0x000fe2000ffe0100 */
[----:B------:R-:W-:Y:S01]  /*0ae0*/  UIADD3 UR13, -UR21, URZ, URZ ;  /* 0x0000003f150d7290 */ /* 0x000fe2000fffe13f */
[----:B------:R-:W-:Y:S01]  /*0af0*/  VIADDMNMX R7, R7, 0xffffffff, R0, PT ;  /* 0xffffffff07077846 */ /* 0x000fe20003800100 */
[----:B------:R-:W-:Y:S01]  /*0b00*/  UISETP.LT.AND UP0, UPT, URZ, UR7, UPT ;  /* 0x000000073f00728c */ /* 0x000fe2000bf01270 */
[----:B------:R-:W-:Y:S01]  /*0b10*/  VIMNMX R0, RZ, UR18, !PT ;  /* 0x00000012ff007c48 */ /* 0x000fe2000ffe0100 */
[----:B------:R-:W-:Y:S01]  /*0b20*/  ULDC.64 UR16, c[0x0][0x240] ;  /* 0x0000900000107ab9 */ /* 0x000fe20000000a00 */
[----:B------:R-:W-:Y:S01]  /*0b30*/  UIADD3 UR9, UR9, UR12, URZ ;  /* 0x0000000c09097290 */ /* 0x000fe2000fffe03f */
[----:B0-----:R-:W-:Y:S01]  /*0b40*/  VIADD R9, R10, UR21 ;  /* 0x000000150a097c36 */ /* 0x001fe20008000000 */
[----:B------:R-:W-:Y:S01]  /*0b50*/  USEL UR7, URZ, UR7, !UP0 ;  /* 0x000000073f077287 */ /* 0x000fe2000c000000 */
[----:B------:R-:W-:Y:S01]  /*0b60*/  VIMNMX R6, R6, UR20, !PT ;  /* 0x0000001406067c48 */ /* 0x000fe2000ffe0100 */
[----:B------:R-:W-:Y:S01]  /*0b70*/  UIMAD UR11, UR11, UR16, URZ ;  /* 0x000000100b0b72a4 */ /* 0x000fe2000f8e023f */
[----:B---3--:R-:W-:Y:S01]  /*0b80*/  IADD3 R11, R11, UR20, RZ ;  /* 0x000000140b0b7c10 */ /* 0x008fe2000fffe0ff */
[----:B------:R-:W-:Y:S01]  /*0b90*/  UISETP.LT.AND UP0, UPT, URZ, UR13, UPT ;  /* 0x0000000d3f00728c */ /* 0x000fe2000bf01270 */
[----:B------:R-:W-:Y:S01]  /*0ba0*/  VIADDMNMX R9, R9, 0xffffffff, R4, PT ;  /* 0xffffffff09097846 */ /* 0x000fe20003800104 */
[----:B------:R-:W-:Y:S01]  /*0bb0*/  UIMAD UR11, UR10, UR17, UR11 ;  /* 0x000000110a0b72a4 */ /* 0x000fe2000f8e020b */
[----:B------:R-:W-:Y:S01]  /*0bc0*/  IADD3 R7, R7, UR7, -R0 ;  /* 0x0000000707077c10 */ /* 0x000fe2000fffe800 */
[----:B------:R-:W-:Y:S01]  /*0bd0*/  UIMAD.WIDE.U32 UR8, UR10, UR16, UR8 ;  /* 0x000000100a0872a5 */ /* 0x000fe2000f8e0008 */
[----:B------:R-:W-:Y:S01]  /*0be0*/  VIMNMX R0, RZ, UR21, !PT ;  /* 0x00000015ff007c48 */ /* 0x000fe2000ffe0100 */
[----:B------:R-:W-:Y:S01]  /*0bf0*/  UIADD3 UR10, -UR20, URZ, URZ ;  /* 0x0000003f140a7290 */ /* 0x000fe2000fffe13f */
[----:B------:R-:W-:Y:S01]  /*0c00*/  SHF.R.S32.HI R13, RZ, 0x1f, R7 ;  /* 0x0000001fff0d7819 */ /* 0x000fe20000011407 */
[----:B------:R-:W-:Y:S01]  /*0c10*/  USEL UR7, URZ, UR13, !UP0 ;  /* 0x0000000d3f077287 */ /* 0x000fe2000c000000 */
[----:B------:R-:W-:Y:S01]  /*0c20*/  VIADDMNMX R11, R11, 0xffffffff, R6, PT ;  /* 0xffffffff0b0b7846 */ /* 0x000fe20003800106 */
[----:B------:R-:W-:-:S02]  /*0c30*/  UISETP.LT.AND UP0, UPT, URZ, UR10, UPT ;  /* 0x0000000a3f00728c */ /* 0x000fc4000bf01270 */
[----:B------:R-:W-:Y:S01]  /*0c40*/  UIADD3 UR9, UR9, UR11, URZ ;  /* 0x0000000b09097290 */ /* 0x000fe2000fffe03f */
[-C--:B--2---:R-:W-:Y:S01]  /*0c50*/  IMAD R4, R13, R2.reuse, RZ ;  /* 0x000000020d047224 */ /* 0x084fe200078e02ff */
[----:B------:R-:W-:Y:S01]  /*0c60*/  IADD3 R9, R9, UR7, -R0 ;  /* 0x0000000709097c10 */ /* 0x000fe2000fffe800 */
[----:B------:R-:W-:Y:S01]  /*0c70*/  USEL UR7, URZ, UR10, !UP0 ;  /* 0x0000000a3f077287 */ /* 0x000fe2000c000000 */
[----:B------:R-:W-:Y:S01]  /*0c80*/  VIMNMX R0, RZ, UR20, !PT ;  /* 0x00000014ff007c48 */ /* 0x000fe2000ffe0100 */
[C---:B------:R-:W-:Y:S01]  /*0c90*/  IMAD R13, R7.reuse, R3, R4 ;  /* 0x00000003070d7224 */ /* 0x040fe200078e0204 */
[----:B------:R-:W-:Y:S01]  /*0ca0*/  SHF.R.S32.HI R4, RZ, 0x1f, R9 ;  /* 0x0000001fff047819 */ /* 0x000fe20000011409 */
[----:B------:R-:W-:Y:S01]  /*0cb0*/  IMAD.WIDE.U32 R2, R7, R2, UR8 ;  /* 0x0000000807027e25 */ /* 0x000fe2000f8e0002 */
[----:B------:R-:W-:Y:S01]  /*0cc0*/  ULDC.64 UR8, c[0x0][0x258] ;  /* 0x0000960000087ab9 */ /* 0x000fe20000000a00 */
[----:B------:R-:W-:Y:S02]  /*0cd0*/  IADD3 R11, R11, UR7, -R0 ;  /* 0x000000070b0b7c10 */ /* 0x000fe4000fffe800 */
[----:B------:R-:W-:-:S02]  /*0ce0*/  IMAD.IADD R3, R3, 0x1, R13 ;  /* 0x0000000103037824 */ /* 0x000fc400078e020d */
[----:B------:R-:W-:Y:S01]  /*0cf0*/  IMAD R4, R4, UR8, RZ ;  /* 0x0000000804047c24 */ /* 0x000fe2000f8e02ff */
[----:B------:R-:W-:Y:S01]  /*0d00*/  SHF.R.S32.HI R0, RZ, 0x1f, R11 ;  /* 0x0000001fff007819 */ /* 0x000fe2000001140b */
        /* <DEDUP_REMOVED lines=11> */
[----:B----4-:R-:W-:Y:S01]  /*0dc0*/  REDG.E.ADD.F32.FTZ.RN.STRONG.GPU desc[UR14][R6.64], R5 ;  /* 0x00000005060079a6 */ /* 0x010fe2000c10f38e */
[----:B------:R-:W-:Y:S05]  /*0dd0*/  EXIT ;  /* 0x000000000000794d */ /* 0x000fea0003800000 */
        .weak           $__internal_58_$__cuda_sm20_div_s64
        .type           $__internal_58_$__cuda_sm20_div_s64,@function
        .size           $__internal_58_$__cuda_sm20_div_s64,($__internal_59_$__cuda_sm20_rem_s64 - $__internal_58_$__cuda_sm20_div_s64)
$__internal_58_$__cuda_sm20_div_s64:
        /* <DEDUP_REMOVED lines=82> */
[----:B------:R-:W-:Y:S06]  /*1300*/  RET.REL.NODEC R8 `(_ZN2at6native54_GLOBAL__N__757059ea_21_ReplicationPadding_cu_4a93dcdf31replication_pad_backward_kernelIfEEvNS_27GenericPackedTensorAccessorIT_Lm5ENS_16DefaultPtrTraitsElEENS3_IKS4_Lm5ES5_lEEiiiii) ;  /* 0xffffffec083c7950 */ /* 0x000fec0003c3ffff */
        .weak           $__internal_59_$__cuda_sm20_rem_s64
        .type           $__internal_59_$__cuda_sm20_rem_s64,@function
        .size           $__internal_59_$__cuda_sm20_rem_s64,(.L_x_413 - $__internal_59_$__cuda_sm20_rem_s64)
$__internal_59_$__cuda_sm20_rem_s64:
        /* <DEDUP_REMOVED lines=72> */
[----:B------:R-:W-:Y:S06]  /*1790*/  RET.REL.NODEC R2 `(_ZN2at6native54_GLOBAL__N__757059ea_21_ReplicationPadding_cu_4a93dcdf31replication_pad_backward_kernelIfEEvNS_27GenericPackedTensorAccessorIT_Lm5ENS_16DefaultPtrTraitsElEENS3_IKS4_Lm5ES5_lEEiiiii) ;  /* 0xffffffe802187950 */ /* 0x000fec0003c3ffff */
.L_x_275:
        /* <DEDUP_REMOVED lines=14> */
.L_x_413:


//--------------------- .text._ZN2at6native54_GLOBAL__N__757059ea_21_ReplicationPadding_cu_4a93dcdf31replication_pad_backward_kernelIdEEvNS_27GenericPackedTensorAccessorIT_Lm5ENS_16DefaultPtrTraitsElEENS3_IKS4_Lm5ES5_lEEiiiii --------------------------
	.section	.text._ZN2at6native54_GLOBAL__N__757059ea_21_ReplicationPadding_cu_4a93dcdf31replication_pad_backward_kernelIdEEvNS_27GenericPackedTensorAccessorIT_Lm5ENS_16DefaultPtrTraitsElEENS3_IKS4_Lm5ES5_lEEiiiii,"ax",@progbits
	.align	128
.text._ZN2at6native54_GLOBAL__N__757059ea_21_ReplicationPadding_cu_4a93dcdf31replication_pad_backward_kernelIdEEvNS_27GenericPackedTensorAccessorIT_Lm5ENS_16DefaultPtrTraitsElEENS3_IKS4_Lm5ES5_lEEiiiii:
        .type           _ZN2at6native54_GLOBAL__N__757059ea_21_ReplicationPadding_cu_4a93dcdf31replication_pad_backward_kernelIdEEvNS_27GenericPackedTensorAccessorIT_Lm5ENS_16DefaultPtrTraitsElEENS3_IKS4_Lm5ES5_lEEiiiii,@function
        .size           _ZN2at6native54_GLOBAL__N__757059ea_21_ReplicationPadding_cu_4a93dcdf31replication_pad_backward_kernelIdEEvNS_27GenericPackedTensorAccessorIT_Lm5ENS_16DefaultPtrTraitsElEENS3_IKS4_Lm5ES5_lEEiiiii,(.L_x_416 - _ZN2at6native54_GLOBAL__N__757059ea_21_ReplicationPadding_cu_4a93dcdf31replication_pad_backward_kernelIdEEvNS_27GenericPackedTensorAccessorIT_Lm5ENS_16DefaultPtrTraitsElEENS3_IKS4_Lm5ES5_lEEiiiii)
        .other          _ZN2at6native54_GLOBAL__N__757059ea_21_ReplicationPadding_cu_4a93dcdf31replication_pad_backward_kernelIdEEvNS_27GenericPackedTensorAccessorIT_Lm5ENS_16DefaultPtrTraitsElEENS3_IKS4_Lm5ES5_lEEiiiii,@"STO_CUDA_ENTRY STV_DEFAULT"
_ZN2at6native54_GLOBAL__N__757059ea_21_ReplicationPadding_cu_4a93dcdf31replication_pad_backward_kernelIdEEvNS_27GenericPackedTensorAccessorIT_Lm5ENS_16DefaultPtrTraitsElEENS3_IKS4_Lm5ES5_lEEiiiii:
        /* <DEDUP_REMOVED lines=29> */
[----:B------:R-:W-:Y:S05]  /*01d0*/  CALL.REL.NOINC `($__internal_60_$__cuda_sm20_div_s64) ;  /* 0x0000000c00047944 */ /* 0x000fea0003c00000 */
[----:B------:R-:W-:Y:S01]  /*01e0*/  IADD3 R0, -R2, RZ, RZ ;  /* 0x000000ff02007210 */ /* 0x000fe20007ffe1ff */
[----:B------:R-:W-:-:S04]  /*01f0*/  ULDC UR4, c[0x0][0x290] ;  /* 0x0000a40000047ab9 */ /* 0x000fc80000000800 */
[----:B------:R-:W-:Y:S01]  /*0200*/  IMAD R0, R0, UR4, R5 ;  /* 0x0000000400007c24 */ /* 0x000fe2000f8e0205 */
[----:B------:R-:W-:Y:S06]  /*0210*/  BRA `(.L_x_278) ;  /* 0x0000000000547947 */ /* 0x000fec0003800000 */
.L_x_277:
        /* <DEDUP_REMOVED lines=21> */
.L_x_278:
[----:B------:R-:W-:Y:S05]  /*0370*/  BSYNC B0 ;  /* 0x0000000000007941 */ /* 0x000fea0003800000 */
.L_x_276:
[----:B------:R-:W-:Y:S01]  /*0380*/  ULDC UR4, c[0x0][0x28c] ;  /* 0x0000a30000047ab9 */ /* 0x000fe20000000800 */
[----:B------:R-:W-:Y:S01]  /*0390*/  BSSY B0, `(.L_x_279) ;  /* 0x000001a000007945 */ /* 0x000fe20003800000 */
[----:B------:R-:W-:-:S04]  /*03a0*/  LOP3.LUT R4, R3, UR4, RZ, 0xfc, !PT ;  /* 0x0000000403047c12 */ /* 0x000fc8000f8efcff */
[----:B------:R-:W-:-:S13]  /*03b0*/  ISETP.NE.U32.AND P0, PT, R4, RZ, PT ;  /* 0x000000ff0400720c */ /* 0x000fda0003f05070 */
[----:B------:R-:W-:Y:S05]  /*03c0*/  @!P0 BRA `(.L_x_280) ;  /* 0x0000000000108947 */ /* 0x000fea0003800000 */
[----:B------:R-:W-:Y:S02]  /*03d0*/  MOV R4, R2 ;  /* 0x0000000200047202 */ /* 0x000fe40000000f00 */
[----:B------:R-:W-:-:S07]  /*03e0*/  MOV R2, 0x400 ;  /* 0x0000040000027802 */ /* 0x000fce0000000f00 */
[----:B------:R-:W-:Y:S05]  /*03f0*/  CALL.REL.NOINC `($__internal_61_$__cuda_sm20_rem_s64) ;  /* 0x0000000c00c87944 */ /* 0x000fea0003c00000 */
[----:B------:R-:W-:Y:S05]  /*0400*/  BRA `(.L_x_281) ;  /* 0x0000000000487947 */ /* 0x000fea0003800000 */
.L_x_280:
        /* <DEDUP_REMOVED lines=18> */
.L_x_281:
[----:B------:R-:W-:Y:S05]  /*0530*/  BSYNC B0 ;  /* 0x0000000000007941 */ /* 0x000fea0003800000 */
.L_x_279:
        /* <DEDUP_REMOVED lines=15> */
[----:B------:R-:W-:Y:S05]  /*0630*/  CALL.REL.NOINC `($__internal_60_$__cuda_sm20_div_s64) ;  /* 0x0000000400ec7944 */ /* 0x000fea0003c00000 */
[----:B------:R-:W-:Y:S01]  /*0640*/  IMAD.MOV.U32 R5, RZ, RZ, R2 ;  /* 0x000000ffff057224 */ /* 0x000fe200078e0002 */
[----:B------:R-:W-:Y:S06]  /*0650*/  BRA `(.L_x_284) ;  /* 0x00000000004c7947 */ /* 0x000fec0003800000 */
.L_x_283:
        /* <DEDUP_REMOVED lines=19> */
.L_x_284:
[----:B------:R-:W-:Y:S05]  /*0790*/  BSYNC B0 ;  /* 0x0000000000007941 */ /* 0x000fea0003800000 */
.L_x_282:
        /* <DEDUP_REMOVED lines=99> */
[----:B----4-:R-:W-:Y:S01]  /*0dd0*/  REDG.E.ADD.F64.RN.STRONG.GPU desc[UR14][R6.64], R2 ;  /* 0x00000002060079a6 */ /* 0x010fe2000c10ff8e */
[----:B------:R-:W-:Y:S05]  /*0de0*/  EXIT ;  /* 0x000000000000794d */ /* 0x000fea0003800000 */
        .weak           $__internal_60_$__cuda_sm20_div_s64
        .type           $__internal_60_$__cuda_sm20_div_s64,@function
        .size           $__internal_60_$__cuda_sm20_div_s64,($__internal_61_$__cuda_sm20_rem_s64 - $__internal_60_$__cuda_sm20_div_s64)
$__internal_60_$__cuda_sm20_div_s64:
        /* <DEDUP_REMOVED lines=82> */
[----:B------:R-:W-:Y:S06]  /*1310*/  RET.REL.NODEC R8 `(_ZN2at6native54_GLOBAL__N__757059ea_21_ReplicationPadding_cu_4a93dcdf31replication_pad_backward_kernelIdEEvNS_27GenericPackedTensorAccessorIT_Lm5ENS_16DefaultPtrTraitsElEENS3_IKS4_Lm5ES5_lEEiiiii) ;  /* 0xffffffec08387950 */ /* 0x000fec0003c3ffff */
        .weak           $__internal_61_$__cuda_sm20_rem_s64
        .type           $__internal_61_$__cuda_sm20_rem_s64,@function
        .size           $__internal_61_$__cuda_sm20_rem_s64,(.L_x_416 - $__internal_61_$__cuda_sm20_rem_s64)
$__internal_61_$__cuda_sm20_rem_s64:
        /* <DEDUP_REMOVED lines=72> */
[----:B------:R-:W-:Y:S06]  /*17a0*/  RET.REL.NODEC R2 `(_ZN2at6native54_GLOBAL__N__757059ea_21_ReplicationPadding_cu_4a93dcdf31replication_pad_backward_kernelIdEEvNS_27GenericPackedTensorAccessorIT_Lm5ENS_16DefaultPtrTraitsElEENS3_IKS4_Lm5ES5_lEEiiiii) ;  /* 0xffffffe802147950 */ /* 0x000fec0003c3ffff */
.L_x_285:
        /* <DEDUP_REMOVED lines=13> */
.L_x_416:


//--------------------- .text._ZN2at6native54_GLOBAL__N__757059ea_21_ReplicationPadding_cu_4a93dcdf31replication_pad_backward_kernelIN3c108BFloat16EEEvNS_27GenericPackedTensorAccessorIT_Lm4ENS_16DefaultPtrTraitsElEENS5_IKS6_Lm4ES7_lEEiiii --------------------------
	.section	.text._ZN2at6native54_GLOBAL__N__757059ea_21_ReplicationPadding_cu_4a93dcdf31replication_pad_backward_kernelIN3c108BFloat16EEEvNS_27GenericPackedTensorAccessorIT_Lm4ENS_16DefaultPtrTraitsElEENS5_IKS6_Lm4ES7_lEEiiii,"ax",@progbits
	.align	128
.text._ZN2at6native54_GLOBAL__N__757059ea_21_ReplicationPadding_cu_4a93dcdf31replication_pad_backward_kernelIN3c108BFloat16EEEvNS_27GenericPackedTensorAccessorIT_Lm4ENS_16DefaultPtrTraitsElEENS5_IKS6_Lm4ES7_lEEiiii:
        .type           _ZN2at6native54_GLOBAL__N__757059ea_21_ReplicationPadding_cu_4a93dcdf31replication_pad_backward_kernelIN3c108BFloat16EEEvNS_27GenericPackedTensorAccessorIT_Lm4ENS_16DefaultPtrTraitsElEENS5_IKS6_Lm4ES7_lEEiiii,@function
        .size           _ZN2at6native54_GLOBAL__N__757059ea_21_ReplicationPadding_cu_4a93dcdf31replication_pad_backward_kernelIN3c108BFloat16EEEvNS_27GenericPackedTensorAccessorIT_Lm4ENS_16DefaultPtrTraitsElEENS5_IKS6_Lm4ES7_lEEiiii,(.L_x_419 - _ZN2at6native54_GLOBAL__N__757059ea_21_ReplicationPadding_cu_4a93dcdf31replication_pad_backward_kernelIN3c108BFloat16EEEvNS_27GenericPackedTensorAccessorIT_Lm4ENS_16DefaultPtrTraitsElEENS5_IKS6_Lm4ES7_lEEiiii)
        .other          _ZN2at6native54_GLOBAL__N__757059ea_21_ReplicationPadding_cu_4a93dcdf31replication_pad_backward_kernelIN3c108BFloat16EEEvNS_27GenericPackedTensorAccessorIT_Lm4ENS_16DefaultPtrTraitsElEENS5_IKS6_Lm4ES7_lEEiiii,@"STO_CUDA_ENTRY STV_DEFAULT"
_ZN2at6native54_GLOBAL__N__757059ea_21_ReplicationPadding_cu_4a93dcdf31replication_pad_backward_kernelIN3c108BFloat16EEEvNS_27GenericPackedTensorAccessorIT_Lm4ENS_16DefaultPtrTraitsElEENS5_IKS6_Lm4ES7_lEEiiii:
        /* <DEDUP_REMOVED lines=22> */
[----:B------:R-:W-:Y:S05]  /*0160*/  CALL.REL.NOINC `($__internal_62_$__cuda_sm20_div_s64) ;  /* 0x0000000400cc7944 */ /* 0x000fea0003c00000 */
[----:B------:R-:W-:Y:S01]  /*0170*/  IMAD.MOV R3, RZ, RZ, -R6 ;  /* 0x000000ffff037224 */ /* 0x000fe200078e0a06 */
[----:B------:R-:W-:-:S03]  /*0180*/  ULDC UR4, c[0x0][0x278] ;  /* 0x00009e0000047ab9 */ /* 0x000fc60000000800 */
[----:B------:R-:W-:Y:S01]  /*0190*/  IMAD R10, R3, UR4, R0 ;  /* 0x00000004030a7c24 */ /* 0x000fe2000f8e0200 */
[----:B------:R-:W-:Y:S06]  /*01a0*/  BRA `(.L_x_288) ;  /* 0x0000000000507947 */ /* 0x000fec0003800000 */
.L_x_287:
        /* <DEDUP_REMOVED lines=20> */
.L_x_288:
[----:B------:R-:W-:Y:S05]  /*02f0*/  BSYNC B0 ;  /* 0x0000000000007941 */ /* 0x000fea0003800000 */
.L_x_286:
[----:B------:R-:W0:Y:S01]  /*0300*/  S2UR UR8, SR_CTAID.Y ;  /* 0x00000000000879c3 */ /* 0x000e220000002600 */
[----:B------:R-:W-:Y:S01]  /*0310*/  ULDC.64 UR4, c[0x0][0x2a8] ;  /* 0x0000aa0000047ab9 */ /* 0x000fe20000000a00 */
[----:B------:R-:W-:Y:S01]  /*0320*/  ULDC.64 UR10, c[0x0][0x288] ;  /* 0x0000a200000a7ab9 */ /* 0x000fe20000000a00 */
[----:B------:R-:W-:Y:S01]  /*0330*/  ULDC.64 UR12, c[0x0][0x240] ;  /* 0x00009000000c7ab9 */ /* 0x000fe20000000a00 */
[----:B------:R-:W-:Y:S01]  /*0340*/  ULDC.64 UR18, c[0x0][0x2a0] ;  /* 0x0000a80000127ab9 */ /* 0x000fe20000000a00 */
[----:B------:R-:W-:Y:S01]  /*0350*/  ULDC.64 UR16, c[0x0][0x280] ;  /* 0x0000a00000107ab9 */ /* 0x000fe20000000a00 */
[----:B------:R-:W-:Y:S02]  /*0360*/  VIMNMX R0, R10, UR19, !PT ;  /* 0x000000130a007c48 */ /* 0x000fe4000ffe0100 */
[----:B------:R-:W1:Y:S01]  /*0370*/  S2UR UR9, SR_CTAID.Z ;  /* 0x00000000000979c3 */ /* 0x000e620000002700 */
[----:B------:R-:W-:Y:S02]  /*0380*/  VIMNMX R8, R6, UR18, !PT ;  /* 0x0000001206087c48 */ /* 0x000fe4000ffe0100 */
[----:B------:R-:W-:-:S05]  /*0390*/  SHF.R.S32.HI R11, RZ, 0x1f, R10 ;  /* 0x0000001fff0b7819 */ /* 0x000fca000001140a */
[----:B------:R-:W2:Y:S01]  /*03a0*/  LDC R7, c[0x0][0x230] ;  /* 0x00008c00ff077b82 */ /* 0x000ea20000000800 */
[----:B0-----:R-:W-:-:S07]  /*03b0*/  UIADD3 UR8, UR8, UR4, URZ ;  /* 0x0000000408087290 */ /* 0x001fce000fffe03f */
[----:B------:R-:W0:Y:S01]  /*03c0*/  LDC R9, c[0x0][0x228] ;  /* 0x00008a00ff097b82 */ /* 0x000e220000000800 */
[----:B------:R-:W-:-:S04]  /*03d0*/  USHF.R.S32.HI UR6, URZ, 0x1f, UR8 ;  /* 0x0000001f3f067899 */ /* 0x000fc80008011408 */
[----:B------:R-:W-:-:S03]  /*03e0*/  UIMAD UR7, UR6, UR10, URZ ;  /* 0x0000000a060772a4 */ /* 0x000fc6000f8e023f */
[----:B------:R-:W3:Y:S01]  /*03f0*/  LDC.64 R4, c[0x0][0x298] ;  /* 0x0000a600ff047b82 */ /* 0x000ee20000000a00 */
[----:B-1----:R-:W-:Y:S02]  /*0400*/  UIADD3 UR9, UR9, UR5, URZ ;  /* 0x0000000509097290 */ /* 0x002fe4000fffe03f */
[----:B------:R-:W-:Y:S02]  /*0410*/  UIMAD.WIDE.U32 UR4, UR8, UR10, URZ ;  /* 0x0000000a080472a5 */ /* 0x000fe4000f8e003f */
[----:B------:R-:W-:Y:S02]  /*0420*/  UIMAD UR10, UR6, UR12, URZ ;  /* 0x0000000c060a72a4 */ /* 0x000fe4000f8e023f */
[----:B------:R-:W-:Y:S01]  /*0430*/  UIMAD UR11, UR8, UR11, UR7 ;  /* 0x0000000b080b72a4 */ /* 0x000fe2000f8e0207 */
[----:B------:R-:W1:Y:S01]  /*0440*/  LDC.64 R2, c[0x0][0x250] ;  /* 0x00009400ff027b82 */ /* 0x000e620000000a00 */
[----:B------:R-:W-:Y:S01]  /*0450*/  UIMAD.WIDE.U32 UR6, UR8, UR12, URZ ;  /* 0x0000000c080672a5 */ /* 0x000fe2000f8e003f */
[----:B--2---:R-:W-:Y:S01]  /*0460*/  IADD3 R7, R7, UR19, RZ ;  /* 0x0000001307077c10 */ /* 0x004fe2000fffe0ff */
[----:B------:R-:W-:-:S02]  /*0470*/  UIMAD UR12, UR8, UR13, UR10 ;  /* 0x0000000d080c72a4 */ /* 0x000fc4000f8e020a */
[----:B------:R-:W-:Y:S01]  /*0480*/  USHF.R.S32.HI UR10, URZ, 0x1f, UR9 ;  /* 0x0000001f3f0a7899 */ /* 0x000fe20008011409 */
[----:B------:R-:W-:Y:S01]  /*0490*/  VIADDMNMX R7, R7, 0xffffffff, R0, PT ;  /* 0xffffffff07077846 */ /* 0x000fe20003800100 */
[----:B------:R-:W-:Y:S02]  /*04a0*/  UIADD3 UR13, -UR19, URZ, URZ ;  /* 0x0000003f130d7290 */ /* 0x000fe4000fffe13f */
[----:B------:R-:W-:Y:S01]  /*04b0*/  VIMNMX R0, RZ, UR19, !PT ;  /* 0x00000013ff007c48 */ /* 0x000fe2000ffe0100 */
[----:B------:R-:W-:Y:S01]  /*04c0*/  UIMAD UR8, UR10, UR16, URZ ;  /* 0x000000100a0872a4 */ /* 0x000fe2000f8e023f */
[----:B0-----:R-:W-:Y:S01]  /*04d0*/  VIADD R9, R9, UR18 ;  /* 0x0000001209097c36 */ /* 0x001fe20008000000 */
[----:B------:R-:W-:Y:S02]  /*04e0*/  UISETP.LT.AND UP0, UPT, URZ, UR13, UPT ;  /* 0x0000000d3f00728c */ /* 0x000fe4000bf01270 */
[----:B------:R-:W-:Y:S02]  /*04f0*/  UIADD3 UR5, UR5, UR11, URZ ;  /* 0x0000000b05057290 */ /* 0x000fe4000fffe03f */
[----:B------:R-:W-:Y:S01]  /*0500*/  UIMAD UR11, UR9, UR17, UR8 ;  /* 0x00000011090b72a4 */ /* 0x000fe2000f8e0208 */
[----:B------:R-:W-:Y:S01]  /*0510*/  VIADDMNMX R9, R9, 0xffffffff, R8, PT ;  /* 0xffffffff09097846 */ /* 0x000fe20003800108 */
[----:B------:R-:W-:Y:S01]  /*0520*/  USEL UR8, URZ, UR13, !UP0 ;  /* 0x0000000d3f087287 */ /* 0x000fe2000c000000 */
[----:B---3--:R-:W-:Y:S01]  /*0530*/  IMAD R11, R11, R4, RZ ;  /* 0x000000040b0b7224 */ /* 0x008fe200078e02ff */
[----:B------:R-:W-:-:S02]  /*0540*/  UIMAD.WIDE.U32 UR4, UR9, UR16, UR4 ;  /* 0x00000010090472a5 */ /* 0x000fc4000f8e0004 */
[----:B------:R-:W-:Y:S01]  /*0550*/  UIADD3 UR13, -UR18, URZ, URZ ;  /* 0x0000003f120d7290 */ /* 0x000fe2000fffe13f */
[----:B------:R-:W-:Y:S01]  /*0560*/  IMAD R11, R10, R5, R11 ;  /* 0x000000050a0b7224 */ /* 0x000fe200078e020b */
[----:B------:R-:W-:Y:S01]  /*0570*/  ULDC.64 UR16, c[0x0][0x238] ;  /* 0x00008e0000107ab9 */ /* 0x000fe20000000a00 */
[----:B------:R-:W-:Y:S01]  /*0580*/  IADD3 R7, R7, UR8, -R0 ;  /* 0x0000000807077c10 */ /* 0x000fe2000fffe800 */
[----:B------:R-:W-:Y:S01]  /*0590*/  UIMAD UR10, UR10, UR16, URZ ;  /* 0x000000100a0a72a4 */ /* 0x000fe2000f8e023f */
[----:B------:R-:W-:Y:S01]  /*05a0*/  VIMNMX R0, RZ, UR18, !PT ;  /* 0x00000012ff007c48 */ /* 0x000fe2000ffe0100 */
[----:B------:R-:W-:Y:S01]  /*05b0*/  UIADD3 UR7, UR7, UR12, URZ ;  /* 0x0000000c07077290 */ /* 0x000fe2000fffe03f */
[----:B------:R-:W-:Y:S01]  /*05c0*/  SHF.R.S32.HI R13, RZ, 0x1f, R7 ;  /* 0x0000001fff0d7819 */ /* 0x000fe20000011407 */
[----:B------:R-:W-:Y:S02]  /*05d0*/  UISETP.LT.AND UP0, UPT, URZ, UR13, UPT ;  /* 0x0000000d3f00728c */ /* 0x000fe4000bf01270 */
[----:B------:R-:W-:-:S02]  /*05e0*/  UIMAD UR10, UR9, UR17, UR10 ;  /* 0x00000011090a72a4 */ /* 0x000fc4000f8e020a */
[----:B------:R-:W-:Y:S01]  /*05f0*/  UIMAD.WIDE.U32 UR6, UR9, UR16, UR6 ;  /* 0x00000010090672a5 */ /* 0x000fe2000f8e0006 */
[----:B-1----:R-:W-:Y:S01]  /*0600*/  IMAD R8, R13, R2, RZ ;  /* 0x000000020d087224 */ /* 0x002fe200078e02ff */
[----:B------:R-:W-:Y:S02]  /*0610*/  USEL UR8, URZ, UR13, !UP0 ;  /* 0x0000000d3f087287 */ /* 0x000fe4000c000000 */
[----:B------:R-:W-:Y:S01]  /*0620*/  UIADD3 UR5, UR5, UR11, URZ ;  /* 0x0000000b05057290 */ /* 0x000fe2000fffe03f */
[----:B------:R-:W-:Y:S01]  /*0630*/  IMAD R13, R7, R3, R8 ;  /* 0x00000003070d7224 */ /* 0x000fe200078e0208 */
[----:B------:R-:W-:Y:S02]  /*0640*/  UIADD3 UR7, UR7, UR10, URZ ;  /* 0x0000000a07077290 */ /* 0x000fe4000fffe03f */
[----:B------:R-:W-:Y:S02]  /*0650*/  IADD3 R9, R9, UR8, -R0 ;  /* 0x0000000809097c10 */ /* 0x000fe4000fffe800 */
[----:B------:R-:W-:Y:S01]  /*0660*/  IMAD.WIDE.U32 R4, R10, R4, UR4 ;  /* 0x000000040a047e25 */ /* 0x000fe2000f8e0004 */
[----:B------:R-:W-:Y:S01]  /*0670*/  SHF.R.S32.HI R0, RZ, 0x1f, R6 ;  /* 0x0000001fff007819 */ /* 0x000fe20000011406 */
[----:B------:R-:W-:-:S02]  /*0680*/  ULDC.64 UR4, c[0x0][0x290] ;  /* 0x0000a40000047ab9 */ /* 0x000fc40000000a00 */
[----:B------:R-:W-:Y:S01]  /*0690*/  IMAD.WIDE.U32 R2, R7, R2, UR6 ;  /* 0x0000000607027e25 */ /* 0x000fe2000f8e0002 */
[----:B------:R-:W-:Y:S01]  /*06a0*/  SHF.R.S32.HI R7, RZ, 0x1f, R9 ;  /* 0x0000001fff077819 */ /* 0x000fe20000011409 */
[----:B------:R-:W-:Y:S02]  /*06b0*/  ULDC.64 UR6, c[0x0][0x248] ;  /* 0x0000920000067ab9 */ /* 0x000fe40000000a00 */
[----:B------:R-:W-:Y:S01]  /*06c0*/  IMAD.IADD R5, R5, 0x1, R11 ;  /* 0x0000000105057824 */ /* 0x000fe200078e020b */
[----:B------:R-:W-:Y:S01]  /*06d0*/  IADD3 R3, R3, R13, RZ ;  /* 0x0000000d03037210 */ /* 0x000fe20007ffe0ff */
[----:B------:R-:W-:Y:S02]  /*06e0*/  IMAD R11, R0, UR4, RZ ;  /* 0x00000004000b7c24 */ /* 0x000fe4000f8e02ff */
[----:B------:R-:W-:Y:S02]  /*06f0*/  IMAD R0, R7, UR6, RZ ;  /* 0x0000000607007c24 */ /* 0x000fe4000f8e02ff */
[----:B------:R-:W-:-:S02]  /*0700*/  IMAD R11, R6, UR5, R11 ;  /* 0x00000005060b7c24 */ /* 0x000fc4000f8e020b */
[----:B------:R-:W-:Y:S01]  /*0710*/  IMAD.WIDE.U32 R6, R6, UR4, R4 ;  /* 0x0000000406067c25 */ /* 0x000fe2000f8e0004 */
[----:B------:R-:W-:-:S03]  /*0720*/  ULDC.64 UR4, c[0x0][0x258] ;  /* 0x0000960000047ab9 */ /* 0x000fc60000000a00 */
[C---:B------:R-:W-:Y:S02]  /*0730*/  IMAD R13, R9.reuse, UR7, R0 ;  /* 0x00000007090d7c24 */ /* 0x040fe4000f8e0200 */
[----:B------:R-:W-:Y:S01]  /*0740*/  IMAD.WIDE.U32 R4, R9, UR6, R2 ;  /* 0x0000000609047c25 */ /* 0x000fe2000f8e0002 */
        /* <DEDUP_REMOVED lines=12> */
[----:B------:R-:W-:-:S10]  /*0810*/  HFMA2.MMA R0, -RZ, RZ, 0, 0.19775390625 ;  /* 0x00003254ff007435 */ /* 0x000fd400000001ff */
[----:B0-----:R-:W-:-:S07]  /*0820*/  SEL R6, R0, 0x7610, P0 ;  /* 0x0000761000067807 */ /* 0x001fce0000000000 */
.L_x_289:
[----:B-----5:R-:W-:-:S05]  /*0830*/  HADD2.BF16_V2 R0, R7, R2.H0_H0 ;  /* 0x2000000207007230 */ /* 0x020fca0000200000 */
[----:B------:R-:W-:-:S06]  /*0840*/  PRMT R0, R7, R6, R0 ;  /* 0x0000000607007216 */ /* 0x000fcc0000000000 */
[----:B------:R-:W2:Y:S02]  /*0850*/  ATOM.E.CAS.STRONG.GPU PT, R0, [R4], R7, R0 ;  /* 0x000000070400738b */ /* 0x000ea400001ee100 */
[----:B--2---:R-:W-:Y:S01]  /*0860*/  ISETP.NE.U32.AND P0, PT, R0, R7, PT ;  /* 0x000000070000720c */ /* 0x004fe20003f05070 */
[----:B------:R-:W-:-:S12]  /*0870*/  IMAD.MOV.U32 R7, RZ, RZ, R0 ;  /* 0x000000ffff077224 */ /* 0x000fd800078e0000 */
[----:B------:R-:W-:Y:S05]  /*0880*/  @P0 BRA `(.L_x_289) ;  /* 0xfffffffc00e80947 */ /* 0x000fea000383ffff */
[----:B------:R-:W-:Y:S05]  /*0890*/  EXIT ;  /* 0x000000000000794d */ /* 0x000fea0003800000 */
        .weak           $__internal_62_$__cuda_sm20_div_s64
        .type           $__internal_62_$__cuda_sm20_div_s64,@function
        .size           $__internal_62_$__cuda_sm20_div_s64,(.L_x_419 - $__internal_62_$__cuda_sm20_div_s64)
$__internal_62_$__cuda_sm20_div_s64:
        /* <DEDUP_REMOVED lines=15> */
[----:B------:R-:W-:-:S03]  /*0990*/  IMAD.HI.U32 R6, R4, R9, RZ ;  /* 0x0000000904067227 */ /* 0x000fc600078e00ff */
[----:B------:R-:W-:Y:S01]  /*09a0*/  IADD3.X R11, RZ, ~R7, RZ, P0, !PT ;  /* 0x80000007ff0b7210 */ /* 0x000fe200007fe4ff */
[----:B------:R-:W-:-:S04]  /*09b0*/  IMAD.MOV.U32 R7, RZ, RZ, R4 ;  /* 0x000000ffff077224 */ /* 0x000fc800078e0004 */
[----:B------:R-:W-:-:S04]  /*09c0*/  IMAD.WIDE.U32 R6, P0, R4, R11, R6 ;  /* 0x0000000b04067225 */ /* 0x000fc80007800006 */
[C---:B------:R-:W-:Y:S02]  /*09d0*/  IMAD R13, R5.reuse, R11, RZ ;  /* 0x0000000b050d7224 */ /* 0x040fe400078e02ff */
[----:B------:R-:W-:-:S04]  /*09e0*/  IMAD.HI.U32 R6, P1, R5, R9, R6 ;  /* 0x0000000905067227 */ /* 0x000fc80007820006 */
[----:B------:R-:W-:Y:S01]  /*09f0*/  IMAD.HI.U32 R11, R5, R11, RZ ;  /* 0x0000000b050b7227 */ /* 0x000fe200078e00ff */
[----:B------:R-:W-:-:S03]  /*0a00*/  IADD3 R7, P2, R13, R6, RZ ;  /* 0x000000060d077210 */ /* 0x000fc60007f5e0ff */
[----:B------:R-:W-:Y:S02]  /*0a10*/  IMAD.X R6, R11, 0x1, R5, P0 ;  /* 0x000000010b067824 */ /* 0x000fe400000e0605 */
[----:B------:R-:W-:-:S03]  /*0a20*/  IMAD.WIDE.U32 R4, R7, UR4, RZ ;  /* 0x0000000407047c25 */ /* 0x000fc6000f8e00ff */
[----:B------:R-:W-:Y:S01]  /*0a30*/  IADD3.X R9, RZ, RZ, R6, P2, P1 ;  /* 0x000000ffff097210 */ /* 0x000fe200017e2406 */
[----:B------:R-:W-:Y:S01]  /*0a40*/  IMAD R6, R7, UR5, R5 ;  /* 0x0000000507067c24 */ /* 0x000fe2000f8e0205 */
[----:B------:R-:W-:Y:S02]  /*0a50*/  IADD3 R11, P0, RZ, -R4, RZ ;  /* 0x80000004ff0b7210 */ /* 0x000fe40007f1e0ff */
[-C--:B------:R-:W-:Y:S01]  /*0a60*/  IADD3 R5, P4, RZ, -R0.reuse, RZ ;  /* 0x80000000ff057210 */ /* 0x080fe20007f9e0ff */
[----:B------:R-:W-:Y:S02]  /*0a70*/  IMAD R4, R9, UR4, R6 ;  /* 0x0000000409047c24 */ /* 0x000fe4000f8e0206 */
[----:B------:R-:W-:Y:S01]  /*0a80*/  IMAD.HI.U32 R6, R7, R11, RZ ;  /* 0x0000000b07067227 */ /* 0x000fe200078e00ff */
[----:B------:R-:W-:Y:S02]  /*0a90*/  SEL R10, R5, R0, !P3 ;  /* 0x00000000050a7207 */ /* 0x000fe40005800000 */
[----:B------:R-:W-:Y:S01]  /*0aa0*/  IADD3.X R4, RZ, ~R4, RZ, P0, !PT ;  /* 0x80000004ff047210 */ /* 0x000fe200007fe4ff */
[----:B------:R-:W-:Y:S01]  /*0ab0*/  IMAD.X R8, RZ, RZ, ~R3, P4 ;  /* 0x000000ffff087224 */ /* 0x000fe200020e0e03 */
[----:B------:R-:W-:-:S03]  /*0ac0*/  MOV R5, RZ ;  /* 0x000000ff00057202 */ /* 0x000fc60000000f00 */
[----:B------:R-:W-:Y:S01]  /*0ad0*/  IMAD.WIDE.U32 R6, P0, R7, R4, R6 ;  /* 0x0000000407067225 */ /* 0x000fe20007800006 */
[----:B------:R-:W-:Y:S02]  /*0ae0*/  SEL R8, R8, R3, !P3 ;  /* 0x0000000308087207 */ /* 0x000fe40005800000 */
[----:B------:R-:W-:Y:S01]  /*0af0*/  LOP3.LUT R3, R3, UR7, RZ, 0x3c, !PT ;  /* 0x0000000703037c12 */ /* 0x000fe2000f8e3cff */
        /* <DEDUP_REMOVED lines=27> */
[----:B------:R-:W-:Y:S01]  /*0cb0*/  ISETP.GE.U32.AND P0, PT, R5, UR4, PT ;  /* 0x0000000405007c0c */ /* 0x000fe2000bf06070 */
[----:B------:R-:W-:Y:S01]  /*0cc0*/  VIADD R6, R7, 0x1 ;  /* 0x0000000107067836 */ /* 0x000fe20000000000 */
[----:B------:R-:W-:Y:S02]  /*0cd0*/  ISETP.GE.AND P1, PT, R3, RZ, PT ;  /* 0x000000ff0300720c */ /* 0x000fe40003f26270 */
        /* <DEDUP_REMOVED lines=8> */
[----:B------:R-:W-:Y:S06]  /*0d60*/  RET.REL.NODEC R2 `(_ZN2at6native54_GLOBAL__N__757059ea_21_ReplicationPadding_cu_4a93dcdf31replication_pad_backward_kernelIN3c108BFloat16EEEvNS_27GenericPackedTensorAccessorIT_Lm4ENS_16DefaultPtrTraitsElEENS5_IKS6_Lm4ES7_lEEiiii) ;  /* 0xfffffff002a47950 */ /* 0x000fec0003c3ffff */
.L_x_290:
        /* <DEDUP_REMOVED lines=9> */
.L_x_419:


//--------------------- .text._ZN2at6native54_GLOBAL__N__757059ea_21_ReplicationPadding_cu_4a93dcdf31replication_pad_backward_kernelIN3c104HalfEEEvNS_27GenericPackedTensorAccessorIT_Lm4ENS_16DefaultPtrTraitsElEENS5_IKS6_Lm4ES7_lEEiiii --------------------------
	.section	.text._ZN2at6native54_GLOBAL__N__757059ea_21_ReplicationPadding_cu_4a93dcdf31replication_pad_backward_kernelIN3c104HalfEEEvNS_27GenericPackedTensorAccessorIT_Lm4ENS_16DefaultPtrTraitsElEENS5_IKS6_Lm4ES7_lEEiiii,"ax",@progbits
	.align	128
.text._ZN2at6native54_GLOBAL__N__757059ea_21_ReplicationPadding_cu_4a93dcdf31replication_pad_backward_kernelIN3c104HalfEEEvNS_27GenericPackedTensorAccessorIT_Lm4ENS_16DefaultPtrTraitsElEENS5_IKS6_Lm4ES7_lEEiiii:
        .type           _ZN2at6native54_GLOBAL__N__757059ea_21_ReplicationPadding_cu_4a93dcdf31replication_pad_backward_kernelIN3c104HalfEEEvNS_27GenericPackedTensorAccessorIT_Lm4ENS_16DefaultPtrTraitsElEENS5_IKS6_Lm4ES7_lEEiiii,@function
        .size           _ZN2at6native54_GLOBAL__N__757059ea_21_ReplicationPadding_cu_4a93dcdf31replication_pad_backward_kernelIN3c104HalfEEEvNS_27GenericPackedTensorAccessorIT_Lm4ENS_16DefaultPtrTraitsElEENS5_IKS6_Lm4ES7_lEEiiii,(.L_x_421 - _ZN2at6native54_GLOBAL__N__757059ea_21_ReplicationPadding_cu_4a93dcdf31replication_pad_backward_kernelIN3c104HalfEEEvNS_27GenericPackedTensorAccessorIT_Lm4ENS_16DefaultPtrTraitsElEENS5_IKS6_Lm4ES7_lEEiiii)
        .other          _ZN2at6native54_GLOBAL__N__757059ea_21_ReplicationPadding_cu_4a93dcdf31replication_pad_backward_kernelIN3c104HalfEEEvNS_27GenericPackedTensorAccessorIT_Lm4ENS_16DefaultPtrTraitsElEENS5_IKS6_Lm4ES7_lEEiiii,@"STO_CUDA_ENTRY STV_DEFAULT"
_ZN2at6native54_GLOBAL__N__757059ea_21_ReplicationPadding_cu_4a93dcdf31replication_pad_backward_kernelIN3c104HalfEEEvNS_27GenericPackedTensorAccessorIT_Lm4ENS_16DefaultPtrTraitsElEENS5_IKS6_Lm4ES7_lEEiiii:
        /* <DEDUP_REMOVED lines=22> */
[----:B------:R-:W-:Y:S05]  /*0160*/  CALL.REL.NOINC `($__internal_63_$__cuda_sm20_div_s64) ;  /* 0x0000000400cc7944 */ /* 0x000fea0003c00000 */
[----:B------:R-:W-:Y:S01]  /*0170*/  IMAD.MOV R3, RZ, RZ, -R6 ;  /* 0x000000ffff037224 */ /* 0x000fe200078e0a06 */
[----:B------:R-:W-:-:S03]  /*0180*/  ULDC UR4, c[0x0][0x278] ;  /* 0x00009e0000047ab9 */ /* 0x000fc60000000800 */
[----:B------:R-:W-:Y:S01]  /*0190*/  IMAD R10, R3, UR4, R0 ;  /* 0x00000004030a7c24 */ /* 0x000fe2000f8e0200 */
[----:B------:R-:W-:Y:S06]  /*01a0*/  BRA `(.L_x_293) ;  /* 0x0000000000507947 */ /* 0x000fec0003800000 */
.L_x_292:
        /* <DEDUP_REMOVED lines=20> */
.L_x_293:
[----:B------:R-:W-:Y:S05]  /*02f0*/  BSYNC B0 ;  /* 0x0000000000007941 */ /* 0x000fea0003800000 */
.L_x_291:
        /* <DEDUP_REMOVED lines=83> */
.L_x_294:
[----:B-----5:R-:W-:-:S05]  /*0830*/  HADD2 R0, R7, R2.H0_H0 ;  /* 0x2000000207007230 */ /* 0x020fca0000000000 */
[----:B------:R-:W-:-:S06]  /*0840*/  PRMT R0, R7, R6, R0 ;  /* 0x0000000607007216 */ /* 0x000fcc0000000000 */
[----:B------:R-:W2:Y:S02]  /*0850*/  ATOM.E.CAS.STRONG.GPU PT, R0, [R4], R7, R0 ;  /* 0x000000070400738b */ /* 0x000ea400001ee100 */
[----:B--2---:R-:W-:Y:S01]  /*0860*/  ISETP.NE.U32.AND P0, PT, R0, R7, PT ;  /* 0x000000070000720c */ /* 0x004fe20003f05070 */
[----:B------:R-:W-:-:S12]  /*0870*/  IMAD.MOV.U32 R7, RZ, RZ, R0 ;  /* 0x000000ffff077224 */ /* 0x000fd800078e0000 */
[----:B------:R-:W-:Y:S05]  /*0880*/  @P0 BRA `(.L_x_294) ;  /* 0xfffffffc00e80947 */ /* 0x000fea000383ffff */
[----:B------:R-:W-:Y:S05]  /*0890*/  EXIT ;  /* 0x000000000000794d */ /* 0x000fea0003800000 */
        .weak           $__internal_63_$__cuda_sm20_div_s64
        .type           $__internal_63_$__cuda_sm20_div_s64,@function
        .size           $__internal_63_$__cuda_sm20_div_s64,(.L_x_421 - $__internal_63_$__cuda_sm20_div_s64)
$__internal_63_$__cuda_sm20_div_s64:
        /* <DEDUP_REMOVED lines=76> */
[----:B------:R-:W-:Y:S06]  /*0d60*/  RET.REL.NODEC R2 `(_ZN2at6native54_GLOBAL__N__757059ea_21_ReplicationPadding_cu_4a93dcdf31replication_pad_backward_kernelIN3c104HalfEEEvNS_27GenericPackedTensorAccessorIT_Lm4ENS_16DefaultPtrTraitsElEENS5_IKS6_Lm4ES7_lEEiiii) ;  /* 0xfffffff002a47950 */ /* 0x000fec0003c3ffff */
.L_x_295:
        /* <DEDUP_REMOVED lines=9> */
.L_x_421:


//--------------------- .text._ZN2at6native54_GLOBAL__N__757059ea_21_ReplicationPadding_cu_4a93dcdf31replication_pad_backward_kernelIN3c107complexIfEEEEvNS_27GenericPackedTensorAccessorIT_Lm4ENS_16DefaultPtrTraitsElEENS6_IKS7_Lm4ES8_lEEiiii --------------------------
	.section	.text._ZN2at6native54_GLOBAL__N__757059ea_21_ReplicationPadding_cu_4a93dcdf31replication_pad_backward_kernelIN3c107complexIfEEEEvNS_27GenericPackedTensorAccessorIT_Lm4ENS_16DefaultPtrTraitsElEENS6_IKS7_Lm4ES8_lEEiiii,"ax",@progbits
	.align	128
.text._ZN2at6native54_GLOBAL__N__757059ea_21_ReplicationPadding_cu_4a93dcdf31replication_pad_backward_kernelIN3c107complexIfEEEEvNS_27GenericPackedTensorAccessorIT_Lm4ENS_16DefaultPtrTraitsElEENS6_IKS7_Lm4ES8_lEEiiii:
        .type           _ZN2at6native54_GLOBAL__N__757059ea_21_ReplicationPadding_cu_4a93dcdf31replication_pad_backward_kernelIN3c107complexIfEEEEvNS_27GenericPackedTensorAccessorIT_Lm4ENS_16DefaultPtrTraitsElEENS6_IKS7_Lm4ES8_lEEiiii,@function
        .size           _ZN2at6native54_GLOBAL__N__757059ea_21_ReplicationPadding_cu_4a93dcdf31replication_pad_backward_kernelIN3c107complexIfEEEEvNS_27GenericPackedTensorAccessorIT_Lm4ENS_16DefaultPtrTraitsElEENS6_IKS7_Lm4ES8_lEEiiii,(.L_x_423 - _ZN2at6native54_GLOBAL__N__757059ea_21_ReplicationPadding_cu_4a93dcdf31replication_pad_backward_kernelIN3c107complexIfEEEEvNS_27GenericPackedTensorAccessorIT_Lm4ENS_16DefaultPtrTraitsElEENS6_IKS7_Lm4ES8_lEEiiii)
        .other          _ZN2at6native54_GLOBAL__N__757059ea_21_ReplicationPadding_cu_4a93dcdf31replication_pad_backward_kernelIN3c107complexIfEEEEvNS_27GenericPackedTensorAccessorIT_Lm4ENS_16DefaultPtrTraitsElEENS6_IKS7_Lm4ES8_lEEiiii,@"STO_CUDA_ENTRY STV_DEFAULT"
_ZN2at6native54_GLOBAL__N__757059ea_21_ReplicationPadding_cu_4a93dcdf31replication_pad_backward_kernelIN3c107complexIfEEEEvNS_27GenericPackedTensorAccessorIT_Lm4ENS_16DefaultPtrTraitsElEENS6_IKS7_Lm4ES8_lEEiiii:
        /* <DEDUP_REMOVED lines=22> */
[----:B------:R-:W-:Y:S05]  /*0160*/  CALL.REL.NOINC `($__internal_64_$__cuda_sm20_div_s64) ;  /* 0x0000000400a47944 */ /* 0x000fea0003c00000 */
[----:B------:R-:W-:Y:S01]  /*0170*/  IMAD.MOV R7, RZ, RZ, -R6 ;  /* 0x000000ffff077224 */ /* 0x000fe200078e0a06 */
[----:B------:R-:W-:-:S03]  /*0180*/  ULDC UR4, c[0x0][0x278] ;  /* 0x00009e0000047ab9 */ /* 0x000fc60000000800 */
[----:B------:R-:W-:Y:S01]  /*0190*/  IMAD R7, R7, UR4, R0 ;  /* 0x0000000407077c24 */ /* 0x000fe2000f8e0200 */
[----:B------:R-:W-:Y:S06]  /*01a0*/  BRA `(.L_x_298) ;  /* 0x0000000000507947 */ /* 0x000fec0003800000 */
.L_x_297:
        /* <DEDUP_REMOVED lines=19> */
[----:B------:R-:W-:-:S07]  /*02e0*/  IMAD R7, R7, UR12, R0 ;  /* 0x0000000c07077c24 */ /* 0x000fce000f8e0200 */
.L_x_298:
[----:B------:R-:W-:Y:S05]  /*02f0*/  BSYNC B0 ;  /* 0x0000000000007941 */ /* 0x000fea0003800000 */
.L_x_296:
[----:B------:R-:W0:Y:S01]  /*0300*/  S2UR UR6, SR_CTAID.Y ;  /* 0x00000000000679c3 */ /* 0x000e220000002600 */
[----:B------:R-:W-:Y:S01]  /*0310*/  ULDC.64 UR4, c[0x0][0x2a8] ;  /* 0x0000aa0000047ab9 */ /* 0x000fe20000000a00 */
[----:B------:R-:W-:Y:S01]  /*0320*/  ULDC.64 UR10, c[0x0][0x288] ;  /* 0x0000a200000a7ab9 */ /* 0x000fe20000000a00 */
[----:B------:R-:W-:Y:S01]  /*0330*/  ULDC.64 UR16, c[0x0][0x280] ;  /* 0x0000a00000107ab9 */ /* 0x000fe20000000a00 */
        /* <DEDUP_REMOVED lines=15> */
[----:B------:R-:W-:Y:S02]  /*0430*/  UIADD3 UR5, UR5, UR10, URZ ;  /* 0x0000000a05057290 */ /* 0x000fe4000fffe03f */
[----:B------:R-:W-:Y:S01]  /*0440*/  UIMAD UR10, UR8, UR16, URZ ;  /* 0x00000010080a72a4 */ /* 0x000fe2000f8e023f */
[----:B------:R-:W-:Y:S01]  /*0450*/  IMAD R5, R7, R5, R2 ;  /* 0x0000000507057224 */ /* 0x000fe200078e0202 */
[----:B------:R-:W-:-:S02]  /*0460*/  UIMAD.WIDE.U32 UR4, UR7, UR16, UR4 ;  /* 0x00000010070472a5 */ /* 0x000fc4000f8e0004 */
[----:B------:R-:W-:-:S03]  /*0470*/  UIMAD UR10, UR7, UR17, UR10 ;  /* 0x00000011070a72a4 */ /* 0x000fc6000f8e020a */
[----:B------:R-:W-:Y:S01]  /*0480*/  ULDC.64 UR16, c[0x0][0x238] ;  /* 0x00008e0000107ab9 */ /* 0x000fe20000000a00 */
[----:B------:R-:W-:-:S03]  /*0490*/  UIADD3 UR5, UR5, UR10, URZ ;  /* 0x0000000a05057290 */ /* 0x000fc6000fffe03f */
[----:B------:R-:W-:-:S03]  /*04a0*/  ULDC.64 UR10, c[0x0][0x240] ;  /* 0x00009000000a7ab9 */ /* 0x000fc60000000a00 */
[----:B------:R-:W-:Y:S01]  /*04b0*/  IMAD.WIDE.U32 R2, R7, R4, UR4 ;  /* 0x0000000407027e25 */ /* 0x000fe2000f8e0004 */
[----:B------:R-:W-:-:S03]  /*04c0*/  ULDC.64 UR4, c[0x0][0x290] ;  /* 0x0000a40000047ab9 */ /* 0x000fc60000000a00 */
[----:B------:R-:W-:Y:S02]  /*04d0*/  IMAD R9, R0, UR4, RZ ;  /* 0x0000000400097c24 */ /* 0x000fe4000f8e02ff */
[----:B------:R-:W-:Y:S02]  /*04e0*/  IMAD.IADD R3, R3, 0x1, R5 ;  /* 0x0000000103037824 */ /* 0x000fe400078e0205 */
[C---:B------:R-:W-:Y:S01]  /*04f0*/  IMAD R9, R6.reuse, UR5, R9 ;  /* 0x0000000506097c24 */ /* 0x040fe2000f8e0209 */
[----:B------:R-:W-:Y:S01]  /*0500*/  UIMAD UR9, UR9, UR10, URZ ;  /* 0x0000000a090972a4 */ /* 0x000fe2000f8e023f */
[----:B------:R-:W-:Y:S01]  /*0510*/  IMAD.WIDE.U32 R2, R6, UR4, R2 ;  /* 0x0000000406027c25 */ /* 0x000fe2000f8e0002 */
[----:B------:R-:W-:Y:S01]  /*0520*/  ULDC.64 UR4, c[0x0][0x258] ;  /* 0x0000960000047ab9 */ /* 0x000fe20000000a00 */
[----:B------:R-:W1:Y:S03]  /*0530*/  LDC.64 R4, c[0x0][0x250] ;  /* 0x00009400ff047b82 */ /* 0x000e660000000a00 */
[----:B------:R-:W-:-:S02]  /*0540*/  IADD3 R3, R3, R9, RZ ;  /* 0x0000000903037210 */ /* 0x000fc40007ffe0ff */
[----:B------:R-:W-:-:S04]  /*0550*/  LEA R8, P0, R2, UR4, 0x3 ;  /* 0x0000000402087c11 */ /* 0x000fc8000f8018ff */
[----:B------:R-:W-:-:S05]  /*0560*/  LEA.HI.X R9, R2, UR5, R3, 0x3, P0 ;  /* 0x0000000502097c11 */ /* 0x000fca00080f1c03 */
[----:B------:R3:W2:Y:S01]  /*0570*/  LDG.E.64 R2, desc[UR14][R8.64] ;  /* 0x0000000e08027981 */ /* 0x0006a2000c1e1b00 */
[----:B------:R-:W-:Y:S01]  /*0580*/  UIMAD.WIDE.U32 UR4, UR6, UR10, URZ ;  /* 0x0000000a060472a5 */ /* 0x000fe2000f8e003f */
[----:B------:R-:W-:Y:S01]  /*0590*/  VIMNMX R0, R7, UR19, !PT ;  /* 0x0000001307007c48 */ /* 0x000fe2000ffe0100 */
[----:B------:R-:W-:Y:S01]  /*05a0*/  UIMAD UR9, UR6, UR11, UR9 ;  /* 0x0000000b060972a4 */ /* 0x000fe2000f8e0209 */
[----:B0-----:R-:W-:Y:S01]  /*05b0*/  VIADD R7, R10, UR19 ;  /* 0x000000130a077c36 */ /* 0x001fe20008000000 */
[----:B------:R-:W-:Y:S01]  /*05c0*/  UIADD3 UR6, -UR19, URZ, URZ ;  /* 0x0000003f13067290 */ /* 0x000fe2000fffe13f */
[----:B------:R-:W-:Y:S01]  /*05d0*/  VIMNMX R6, R6, UR18, !PT ;  /* 0x0000001206067c48 */ /* 0x000fe2000ffe0100 */
[----:B------:R-:W-:Y:S02]  /*05e0*/  UIADD3 UR10, -UR18, URZ, URZ ;  /* 0x0000003f120a7290 */ /* 0x000fe4000fffe13f */
[----:B------:R-:W-:Y:S01]  /*05f0*/  UISETP.LT.AND UP0, UPT, URZ, UR6, UPT ;  /* 0x000000063f00728c */ /* 0x000fe2000bf01270 */
[----:B------:R-:W-:Y:S01]  /*0600*/  VIADDMNMX R7, R7, 0xffffffff, R0, PT ;  /* 0xffffffff07077846 */ /* 0x000fe20003800100 */
[----:B------:R-:W-:Y:S01]  /*0610*/  UIMAD UR8, UR8, UR16, URZ ;  /* 0x00000010080872a4 */ /* 0x000fe2000f8e023f */
[----:B------:R-:W-:Y:S01]  /*0620*/  VIMNMX R0, RZ, UR19, !PT ;  /* 0x00000013ff007c48 */ /* 0x000fe2000ffe0100 */
[----:B------:R-:W-:Y:S01]  /*0630*/  USEL UR6, URZ, UR6, !UP0 ;  /* 0x000000063f067287 */ /* 0x000fe2000c000000 */
[----:B---3--:R-:W-:Y:S01]  /*0640*/  VIADD R9, R11, UR18 ;  /* 0x000000120b097c36 */ /* 0x008fe20008000000 */
[----:B------:R-:W-:-:S02]  /*0650*/  UIADD3 UR5, UR5, UR9, URZ ;  /* 0x0000000905057290 */ /* 0x000fc4000fffe03f */
[----:B------:R-:W-:Y:S02]  /*0660*/  UISETP.LT.AND UP0, UPT, URZ, UR10, UPT ;  /* 0x0000000a3f00728c */ /* 0x000fe4000bf01270 */
[----:B------:R-:W-:Y:S01]  /*0670*/  IADD3 R7, R7, UR6, -R0 ;  /* 0x0000000607077c10 */ /* 0x000fe2000fffe800 */
[----:B------:R-:W-:Y:S01]  /*0680*/  UIMAD UR8, UR7, UR17, UR8 ;  /* 0x00000011070872a4 */ /* 0x000fe2000f8e0208 */
[----:B------:R-:W-:Y:S01]  /*0690*/  VIADDMNMX R9, R9, 0xffffffff, R6, PT ;  /* 0xffffffff09097846 */ /* 0x000fe20003800106 */
[----:B------:R-:W-:Y:S01]  /*06a0*/  UIMAD.WIDE.U32 UR4, UR7, UR16, UR4 ;  /* 0x00000010070472a5 */ /* 0x000fe2000f8e0004 */
[----:B------:R-:W-:Y:S01]  /*06b0*/  SHF.R.S32.HI R11, RZ, 0x1f, R7 ;  /* 0x0000001fff0b7819 */ /* 0x000fe20000011407 */
[----:B------:R-:W-:Y:S01]  /*06c0*/  USEL UR6, URZ, UR10, !UP0 ;  /* 0x0000000a3f067287 */ /* 0x000fe2000c000000 */
[----:B------:R-:W-:Y:S01]  /*06d0*/  VIMNMX R0, RZ, UR18, !PT ;  /* 0x00000012ff007c48 */ /* 0x000fe2000ffe0100 */
[----:B------:R-:W-:Y:S02]  /*06e0*/  UIADD3 UR5, UR5, UR8, URZ ;  /* 0x0000000805057290 */ /* 0x000fe4000fffe03f */
[----:B-1----:R-:W-:-:S02]  /*06f0*/  IMAD R6, R11, R4, RZ ;  /* 0x000000040b067224 */ /* 0x002fc400078e02ff */
[----:B------:R-:W-:Y:S02]  /*0700*/  IADD3 R9, R9, UR6, -R0 ;  /* 0x0000000609097c10 */ /* 0x000fe4000fffe800 */
[C---:B------:R-:W-:Y:S02]  /*0710*/  IMAD R11, R7.reuse, R5, R6 ;  /* 0x00000005070b7224 */ /* 0x040fe400078e0206 */
[----:B------:R-:W-:Y:S01]  /*0720*/  IMAD.WIDE.U32 R4, R7, R4, UR4 ;  /* 0x0000000407047e25 */ /* 0x000fe2000f8e0004 */
[----:B------:R-:W-:Y:S01]  /*0730*/  SHF.R.S32.HI R0, RZ, 0x1f, R9 ;  /* 0x0000001fff007819 */ /* 0x000fe20000011409 */
[----:B------:R-:W-:-:S03]  /*0740*/  ULDC.64 UR4, c[0x0][0x248] ;  /* 0x0000920000047ab9 */ /* 0x000fc60000000a00 */
[----:B------:R-:W-:Y:S01]  /*0750*/  IADD3 R5, R5, R11, RZ ;  /* 0x0000000b05057210 */ /* 0x000fe20007ffe0ff */
[----:B------:R-:W-:-:S04]  /*0760*/  IMAD R0, R0, UR4, RZ ;  /* 0x0000000400007c24 */ /* 0x000fc8000f8e02ff */
[C---:B------:R-:W-:Y:S02]  /*0770*/  IMAD R11, R9.reuse, UR5, R0 ;  /* 0x00000005090b7c24 */ /* 0x040fe4000f8e0200 */
[----:B------:R-:W-:Y:S01]  /*0780*/  IMAD.WIDE.U32 R6, R9, UR4, R4 ;  /* 0x0000000409067c25 */ /* 0x000fe2000f8e0004 */
[----:B------:R-:W-:-:S03]  /*0790*/  ULDC.64 UR4, c[0x0][0x210] ;  /* 0x0000840000047ab9 */ /* 0x000fc60000000a00 */
[----:B------:R-:W-:Y:S01]  /*07a0*/  IMAD.IADD R5, R7, 0x1, R11 ;  /* 0x0000000107057824 */ /* 0x000fe200078e020b */
[----:B------:R-:W-:-:S04]  /*07b0*/  LEA R4, P0, R6, UR4, 0x3 ;  /* 0x0000000406047c11 */ /* 0x000fc8000f8018ff */
[----:B------:R-:W-:-:S05]  /*07c0*/  LEA.HI.X R5, R6, UR5, R5, 0x3, P0 ;  /* 0x0000000506057c11 */ /* 0x000fca00080f1c05 */
[----:B--2---:R-:W-:Y:S04]  /*07d0*/  REDG.E.ADD.F32.FTZ.RN.STRONG.GPU desc[UR14][R4.64], R2 ;  /* 0x00000002040079a6 */ /* 0x004fe8000c10f38e */
[----:B------:R-:W-:Y:S01]  /*07e0*/  REDG.E.ADD.F32.FTZ.RN.STRONG.GPU desc[UR14][R4.64+0x4], R3 ;  /* 0x00000403040079a6 */ /* 0x000fe2000c10f38e */
[----:B------:R-:W-:Y:S05]  /*07f0*/  EXIT ;  /* 0x000000000000794d */ /* 0x000fea0003800000 */
        .weak           $__internal_64_$__cuda_sm20_div_s64
        .type           $__internal_64_$__cuda_sm20_div_s64,@function
        .size           $__internal_64_$__cuda_sm20_div_s64,(.L_x_423 - $__internal_64_$__cuda_sm20_div_s64)
$__internal_64_$__cuda_sm20_div_s64:
        /* <DEDUP_REMOVED lines=31> */
[----:B------:R-:W-:Y:S01]  /*09f0*/  SEL R10, R5, R0, !P3 ;  /* 0x00000000050a7207 */ /* 0x000fe20005800000 */
[----:B------:R-:W-:Y:S01]  /*0a00*/  HFMA2.MMA R5, -RZ, RZ, 0, 0 ;  /* 0x00000000ff057435 */ /* 0x000fe200000001ff */
[----:B------:R-:W-:Y:S01]  /*0a10*/  IADD3.X R4, RZ, ~R4, RZ, P0, !PT ;  /* 0x80000004ff047210 */ /* 0x000fe200007fe4ff */
[----:B------:R-:W-:-:S04]  /*0a20*/  IMAD.X R8, RZ, RZ, ~R3, P4 ;  /* 0x000000ffff087224 */ /* 0x000fc800020e0e03 */
        /* <DEDUP_REMOVED lines=41> */
[----:B------:R-:W-:Y:S05]  /*0cc0*/  RET.REL.NODEC R2 `(_ZN2at6native54_GLOBAL__N__757059ea_21_ReplicationPadding_cu_4a93dcdf31replication_pad_backward_kernelIN3c107complexIfEEEEvNS_27GenericPackedTensorAccessorIT_Lm4ENS_16DefaultPtrTraitsElEENS6_IKS7_Lm4ES8_lEEiiii) ;  /* 0xfffffff002cc7950 */ /* 0x000fea0003c3ffff */
.L_x_299:
        /* <DEDUP_REMOVED lines=11> */
.L_x_423:


//--------------------- .text._ZN2at6native54_GLOBAL__N__757059ea_21_ReplicationPadding_cu_4a93dcdf31replication_pad_backward_kernelIN3c107complexIdEEEEvNS_27GenericPackedTensorAccessorIT_Lm4ENS_16DefaultPtrTraitsElEENS6_IKS7_Lm4ES8_lEEiiii --------------------------
	.section	.text._ZN2at6native54_GLOBAL__N__757059ea_21_ReplicationPadding_cu_4a93dcdf31replication_pad_backward_kernelIN3c107complexIdEEEEvNS_27GenericPackedTensorAccessorIT_Lm4ENS_16DefaultPtrTraitsElEENS6_IKS7_Lm4ES8_lEEiiii,"ax",@progbits
	.align	128
.text._ZN2at6native54_GLOBAL__N__757059ea_21_ReplicationPadding_cu_4a93dcdf31replication_pad_backward_kernelIN3c107complexIdEEEEvNS_27GenericPackedTensorAccessorIT_Lm4ENS_16DefaultPtrTraitsElEENS6_IKS7_Lm4ES8_lEEiiii:
        .type           _ZN2at6native54_GLOBAL__N__757059ea_21_ReplicationPadding_cu_4a93dcdf31replication_pad_backward_kernelIN3c107complexIdEEEEvNS_27GenericPackedTensorAccessorIT_Lm4ENS_16DefaultPtrTraitsElEENS6_IKS7_Lm4ES8_lEEiiii,@function
        .size           _ZN2at6native54_GLOBAL__N__757059ea_21_ReplicationPadding_cu_4a93dcdf31replication_pad_backward_kernelIN3c107complexIdEEEEvNS_27GenericPackedTensorAccessorIT_Lm4ENS_16DefaultPtrTraitsElEENS6_IKS7_Lm4ES8_lEEiiii,(.L_x_425 - _ZN2at6native54_GLOBAL__N__757059ea_21_ReplicationPadding_cu_4a93dcdf31replication_pad_backward_kernelIN3c107complexIdEEEEvNS_27GenericPackedTensorAccessorIT_Lm4ENS_16DefaultPtrTraitsElEENS6_IKS7_Lm4ES8_lEEiiii)
        .other          _ZN2at6native54_GLOBAL__N__757059ea_21_ReplicationPadding_cu_4a93dcdf31replication_pad_backward_kernelIN3c107complexIdEEEEvNS_27GenericPackedTensorAccessorIT_Lm4ENS_16DefaultPtrTraitsElEENS6_IKS7_Lm4ES8_lEEiiii,@"STO_CUDA_ENTRY STV_DEFAULT"
_ZN2at6native54_GLOBAL__N__757059ea_21_ReplicationPadding_cu_4a93dcdf31replication_pad_backward_kernelIN3c107complexIdEEEEvNS_27GenericPackedTensorAccessorIT_Lm4ENS_16DefaultPtrTraitsElEENS6_IKS7_Lm4ES8_lEEiiii:
        /* <DEDUP_REMOVED lines=22> */
[----:B------:R-:W-:Y:S05]  /*0160*/  CALL.REL.NOINC `($__internal_65_$__cuda_sm20_div_s64) ;  /* 0x0000000400a47944 */ /* 0x000fea0003c00000 */
[----:B------:R-:W-:Y:S01]  /*0170*/  IMAD.MOV R9, RZ, RZ, -R8 ;  /* 0x000000ffff097224 */ /* 0x000fe200078e0a08 */
[----:B------:R-:W-:-:S03]  /*0180*/  ULDC UR4, c[0x0][0x278] ;  /* 0x00009e0000047ab9 */ /* 0x000fc60000000800 */
[----:B------:R-:W-:Y:S01]  /*0190*/  IMAD R9, R9, UR4, R0 ;  /* 0x0000000409097c24 */ /* 0x000fe2000f8e0200 */
[----:B------:R-:W-:Y:S06]  /*01a0*/  BRA `(.L_x_302) ;  /* 0x0000000000507947 */ /* 0x000fec0003800000 */
.L_x_301:
        /* <DEDUP_REMOVED lines=20> */
.L_x_302:
[----:B------:R-:W-:Y:S05]  /*02f0*/  BSYNC B0 ;  /* 0x0000000000007941 */ /* 0x000fea0003800000 */
.L_x_300:
        /* <DEDUP_REMOVED lines=38> */
[----:B------:R-:W1:Y:S04]  /*0560*/  LDC.64 R2, c[0x0][0x250] ;  /* 0x00009400ff027b82 */ /* 0x000e680000000a00 */
[----:B------:R-:W2:Y:S01]  /*0570*/  LDG.E.128 R4, desc[UR14][R4.64] ;  /* 0x0000000e04047981 */ /* 0x000ea2000c1e1d00 */
[----:B------:R-:W-:Y:S01]  /*0580*/  UIMAD.WIDE.U32 UR4, UR6, UR10, URZ ;  /* 0x0000000a060472a5 */ /* 0x000fe2000f8e003f */
[----:B------:R-:W-:Y:S01]  /*0590*/  VIMNMX R0, R9, UR19, !PT ;  /* 0x0000001309007c48 */ /* 0x000fe2000ffe0100 */
[----:B------:R-:W-:Y:S01]  /*05a0*/  UIMAD UR9, UR6, UR11, UR9 ;  /* 0x0000000b060972a4 */ /* 0x000fe2000f8e0209 */
[----:B0-----:R-:W-:Y:S01]  /*05b0*/  VIADD R9, R10, UR19 ;  /* 0x000000130a097c36 */ /* 0x001fe20008000000 */
[----:B------:R-:W-:Y:S01]  /*05c0*/  UIADD3 UR6, -UR19, URZ, URZ ;  /* 0x0000003f13067290 */ /* 0x000fe2000fffe13f */
[----:B---3--:R-:W-:Y:S01]  /*05d0*/  VIADD R11, R11, UR18 ;  /* 0x000000120b0b7c36 */ /* 0x008fe20008000000 */
[----:B------:R-:W-:-:S02]  /*05e0*/  UIADD3 UR10, -UR18, URZ, URZ ;  /* 0x0000003f120a7290 */ /* 0x000fc4000fffe13f */
[----:B------:R-:W-:Y:S01]  /*05f0*/  VIMNMX R8, R8, UR18, !PT ;  /* 0x0000001208087c48 */ /* 0x000fe2000ffe0100 */
[----:B------:R-:W-:Y:S01]  /*0600*/  UISETP.LT.AND UP0, UPT, URZ, UR6, UPT ;  /* 0x000000063f00728c */ /* 0x000fe2000bf01270 */
[----:B------:R-:W-:Y:S01]  /*0610*/  VIADDMNMX R9, R9, 0xffffffff, R0, PT ;  /* 0xffffffff09097846 */ /* 0x000fe20003800100 */
[----:B------:R-:W-:Y:S01]  /*0620*/  UIMAD UR8, UR8, UR16, URZ ;  /* 0x00000010080872a4 */ /* 0x000fe2000f8e023f */
[----:B------:R-:W-:Y:S01]  /*0630*/  VIMNMX R0, RZ, UR19, !PT ;  /* 0x00000013ff007c48 */ /* 0x000fe2000ffe0100 */
[----:B------:R-:W-:Y:S01]  /*0640*/  USEL UR6, URZ, UR6, !UP0 ;  /* 0x000000063f067287 */ /* 0x000fe2000c000000 */
[----:B------:R-:W-:Y:S01]  /*0650*/  VIADDMNMX R11, R11, 0xffffffff, R8, PT ;  /* 0xffffffff0b0b7846 */ /* 0x000fe20003800108 */
[----:B------:R-:W-:Y:S02]  /*0660*/  UIADD3 UR5, UR5, UR9, URZ ;  /* 0x0000000905057290 */ /* 0x000fe4000fffe03f */
[----:B------:R-:W-:Y:S02]  /*0670*/  UISETP.LT.AND UP0, UPT, URZ, UR10, UPT ;  /* 0x0000000a3f00728c */ /* 0x000fe4000bf01270 */
[----:B------:R-:W-:Y:S01]  /*0680*/  IADD3 R9, R9, UR6, -R0 ;  /* 0x0000000609097c10 */ /* 0x000fe2000fffe800 */
[----:B------:R-:W-:Y:S01]  /*0690*/  UIMAD UR8, UR7, UR17, UR8 ;  /* 0x00000011070872a4 */ /* 0x000fe2000f8e0208 */
[----:B------:R-:W-:Y:S01]  /*06a0*/  VIMNMX R0, RZ, UR18, !PT ;  /* 0x00000012ff007c48 */ /* 0x000fe2000ffe0100 */
[----:B------:R-:W-:Y:S01]  /*06b0*/  UIMAD.WIDE.U32 UR4, UR7, UR16, UR4 ;  /* 0x00000010070472a5 */ /* 0x000fe2000f8e0004 */
[----:B------:R-:W-:Y:S01]  /*06c0*/  SHF.R.S32.HI R13, RZ, 0x1f, R9 ;  /* 0x0000001fff0d7819 */ /* 0x000fe20000011409 */
[----:B------:R-:W-:-:S02]  /*06d0*/  USEL UR6, URZ, UR10, !UP0 ;  /* 0x0000000a3f067287 */ /* 0x000fc4000c000000 */
[----:B------:R-:W-:Y:S02]  /*06e0*/  UIADD3 UR5, UR5, UR8, URZ ;  /* 0x0000000805057290 */ /* 0x000fe4000fffe03f */
[-C--:B-1----:R-:W-:Y:S02]  /*06f0*/  IMAD R8, R13, R2.reuse, RZ ;  /* 0x000000020d087224 */ /* 0x082fe400078e02ff */
        /* <DEDUP_REMOVED lines=13> */
[----:B--2---:R-:W-:Y:S04]  /*07d0*/  REDG.E.ADD.F64.RN.STRONG.GPU desc[UR14][R2.64], R4 ;  /* 0x00000004020079a6 */ /* 0x004fe8000c10ff8e */
[----:B------:R-:W-:Y:S01]  /*07e0*/  REDG.E.ADD.F64.RN.STRONG.GPU desc[UR14][R2.64+0x8], R6 ;  /* 0x00000806020079a6 */ /* 0x000fe2000c10ff8e */
[----:B------:R-:W-:Y:S05]  /*07f0*/  EXIT ;  /* 0x000000000000794d */ /* 0x000fea0003800000 */
        .weak           $__internal_65_$__cuda_sm20_div_s64
        .type           $__internal_65_$__cuda_sm20_div_s64,@function
        .size           $__internal_65_$__cuda_sm20_div_s64,(.L_x_425 - $__internal_65_$__cuda_sm20_div_s64)
$__internal_65_$__cuda_sm20_div_s64:
        /* <DEDUP_REMOVED lines=76> */
[----:B------:R-:W-:Y:S05]  /*0cc0*/  RET.REL.NODEC R2 `(_ZN2at6native54_GLOBAL__N__757059ea_21_ReplicationPadding_cu_4a93dcdf31replication_pad_backward_kernelIN3c107complexIdEEEEvNS_27GenericPackedTensorAccessorIT_Lm4ENS_16DefaultPtrTraitsElEENS6_IKS7_Lm4ES8_lEEiiii) ;  /* 0xfffffff002cc7950 */ /* 0x000fea0003c3ffff */
.L_x_303:
        /* <DEDUP_REMOVED lines=11> */
.L_x_425:


//--------------------- .text._ZN2at6native54_GLOBAL__N__757059ea_21_ReplicationPadding_cu_4a93dcdf31replication_pad_backward_kernelIfEEvNS_27GenericPackedTensorAccessorIT_Lm4ENS_16DefaultPtrTraitsElEENS3_IKS4_Lm4ES5_lEEiiii --------------------------
	.section	.text._ZN2at6native54_GLOBAL__N__757059ea_21_ReplicationPadding_cu_4a93dcdf31replication_pad_backward_kernelIfEEvNS_27GenericPackedTensorAccessorIT_Lm4ENS_16DefaultPtrTraitsElEENS3_IKS4_Lm4ES5_lEEiiii,"ax",@progbits
	.align	128
.text._ZN2at6native54_GLOBAL__N__757059ea_21_ReplicationPadding_cu_4a93dcdf31replication_pad_backward_kernelIfEEvNS_27GenericPackedTensorAccessorIT_Lm4ENS_16DefaultPtrTraitsElEENS3_IKS4_Lm4ES5_lEEiiii:
        .type           _ZN2at6native54_GLOBAL__N__757059ea_21_ReplicationPadding_cu_4a93dcdf31replication_pad_backward_kernelIfEEvNS_27GenericPackedTensorAccessorIT_Lm4ENS_16DefaultPtrTraitsElEENS3_IKS4_Lm4ES5_lEEiiii,@function
        .size           _ZN2at6native54_GLOBAL__N__757059ea_21_ReplicationPadding_cu_4a93dcdf31replication_pad_backward_kernelIfEEvNS_27GenericPackedTensorAccessorIT_Lm4ENS_16DefaultPtrTraitsElEENS3_IKS4_Lm4ES5_lEEiiii,(.L_x_427 - _ZN2at6native54_GLOBAL__N__757059ea_21_ReplicationPadding_cu_4a93dcdf31replication_pad_backward_kernelIfEEvNS_27GenericPackedTensorAccessorIT_Lm4ENS_16DefaultPtrTraitsElEENS3_IKS4_Lm4ES5_lEEiiii)
        .other          _ZN2at6native54_GLOBAL__N__757059ea_21_ReplicationPadding_cu_4a93dcdf31replication_pad_backward_kernelIfEEvNS_27GenericPackedTensorAccessorIT_Lm4ENS_16DefaultPtrTraitsElEENS3_IKS4_Lm4ES5_lEEiiii,@"STO_CUDA_ENTRY STV_DEFAULT"
_ZN2at6native54_GLOBAL__N__757059ea_21_ReplicationPadding_cu_4a93dcdf31replication_pad_backward_kernelIfEEvNS_27GenericPackedTensorAccessorIT_Lm4ENS_16DefaultPtrTraitsElEENS3_IKS4_Lm4ES5_lEEiiii:
        /* <DEDUP_REMOVED lines=22> */
[----:B------:R-:W-:Y:S05]  /*0160*/  CALL.REL.NOINC `($__internal_66_$__cuda_sm20_div_s64) ;  /* 0x0000000400a47944 */ /* 0x000fea0003c00000 */
[----:B------:R-:W-:Y:S01]  /*0170*/  IMAD.MOV R5, RZ, RZ, -R4 ;  /* 0x000000ffff057224 */ /* 0x000fe200078e0a04 */
[----:B------:R-:W-:-:S03]  /*0180*/  ULDC UR4, c[0x0][0x278] ;  /* 0x00009e0000047ab9 */ /* 0x000fc60000000800 */
[----:B------:R-:W-:Y:S01]  /*0190*/  IMAD R5, R5, UR4, R0 ;  /* 0x0000000405057c24 */ /* 0x000fe2000f8e0200 */
[----:B------:R-:W-:Y:S06]  /*01a0*/  BRA `(.L_x_306) ;  /* 0x0000000000547947 */ /* 0x000fec0003800000 */
.L_x_305:
        /* <DEDUP_REMOVED lines=18> */
[--C-:B------:R-:W-:Y:S02]  /*02d0*/  IMAD.MOV R5, RZ, RZ, -R3.reuse ;  /* 0x000000ffff057224 */ /* 0x100fe400078e0a03 */
[----:B------:R-:W-:Y:S02]  /*02e0*/  IMAD.MOV.U32 R4, RZ, RZ, R3 ;  /* 0x000000ffff047224 */ /* 0x000fe400078e0003 */
[----:B------:R-:W-:-:S07]  /*02f0*/  IMAD R5, R5, UR12, R0 ;  /* 0x0000000c05057c24 */ /* 0x000fce000f8e0200 */
.L_x_306:
[----:B------:R-:W-:Y:S05]  /*0300*/  BSYNC B0 ;  /* 0x0000000000007941 */ /* 0x000fea0003800000 */
.L_x_304:
        /* <DEDUP_REMOVED lines=18> */
[----:B------:R-:W-:-:S02]  /*0430*/  UIADD3 UR5, UR5, UR10, URZ ;  /* 0x0000000a05057290 */ /* 0x000fc4000fffe03f */
[----:B------:R-:W-:Y:S01]  /*0440*/  UIMAD UR10, UR8, UR16, URZ ;  /* 0x00000010080a72a4 */ /* 0x000fe2000f8e023f */
[----:B------:R-:W-:Y:S01]  /*0450*/  IMAD R7, R5, R7, R2 ;  /* 0x0000000705077224 */ /* 0x000fe200078e0202 */
[----:B------:R-:W-:Y:S02]  /*0460*/  UIMAD.WIDE.U32 UR4, UR7, UR16, UR4 ;  /* 0x00000010070472a5 */ /* 0x000fe4000f8e0004 */
[----:B------:R-:W-:-:S03]  /*0470*/  UIMAD UR10, UR7, UR17, UR10 ;  /* 0x00000011070a72a4 */ /* 0x000fc6000f8e020a */
[----:B------:R-:W-:Y:S01]  /*0480*/  ULDC.64 UR16, c[0x0][0x238] ;  /* 0x00008e0000107ab9 */ /* 0x000fe20000000a00 */
[----:B------:R-:W-:-:S03]  /*0490*/  UIADD3 UR5, UR5, UR10, URZ ;  /* 0x0000000a05057290 */ /* 0x000fc6000fffe03f */
[----:B------:R-:W-:-:S03]  /*04a0*/  ULDC.64 UR10, c[0x0][0x240] ;  /* 0x00009000000a7ab9 */ /* 0x000fc60000000a00 */
[----:B------:R-:W-:Y:S01]  /*04b0*/  IMAD.WIDE.U32 R2, R5, R6, UR4 ;  /* 0x0000000405027e25 */ /* 0x000fe2000f8e0006 */
[----:B------:R-:W-:-:S03]  /*04c0*/  ULDC.64 UR4, c[0x0][0x290] ;  /* 0x0000a40000047ab9 */ /* 0x000fc60000000a00 */
[----:B------:R-:W-:Y:S01]  /*04d0*/  IMAD R9, R0, UR4, RZ ;  /* 0x0000000400097c24 */ /* 0x000fe2000f8e02ff */
[----:B------:R-:W-:-:S03]  /*04e0*/  IADD3 R3, R3, R7, RZ ;  /* 0x0000000703037210 */ /* 0x000fc60007ffe0ff */
[C---:B------:R-:W-:Y:S02]  /*04f0*/  IMAD R9, R4.reuse, UR5, R9 ;  /* 0x0000000504097c24 */ /* 0x040fe4000f8e0209 */
[----:B------:R-:W-:Y:S01]  /*0500*/  IMAD.WIDE.U32 R2, R4, UR4, R2 ;  /* 0x0000000404027c25 */ /* 0x000fe2000f8e0002 */
[----:B------:R-:W-:-:S03]  /*0510*/  ULDC.64 UR4, c[0x0][0x258] ;  /* 0x0000960000047ab9 */ /* 0x000fc60000000a00 */
[----:B------:R-:W-:Y:S01]  /*0520*/  IMAD.IADD R3, R3, 0x1, R9 ;  /* 0x0000000103037824 */ /* 0x000fe200078e0209 */
[C---:B------:R-:W-:Y:S01]  /*0530*/  LEA R6, P0, R2.reuse, UR4, 0x2 ;  /* 0x0000000402067c11 */ /* 0x040fe2000f8010ff */
[----:B------:R-:W1:Y:S03]  /*0540*/  LDC R9, c[0x0][0x228] ;  /* 0x00008a00ff097b82 */ /* 0x000e660000000800 */
[----:B------:R-:W-:-:S05]  /*0550*/  LEA.HI.X R7, R2, UR5, R3, 0x2, P0 ;  /* 0x0000000502077c11 */ /* 0x000fca00080f1403 */
[----:B------:R0:W2:Y:S01]  /*0560*/  LDG.E R0, desc[UR14][R6.64] ;  /* 0x0000000e06007981 */ /* 0x0000a2000c1e1900 */
[----:B------:R-:W-:Y:S01]  /*0570*/  UIMAD UR9, UR9, UR10, URZ ;  /* 0x0000000a090972a4 */ /* 0x000fe2000f8e023f */
[----:B------:R-:W3:Y:S01]  /*0580*/  LDC.64 R2, c[0x0][0x250] ;  /* 0x00009400ff027b82 */ /* 0x000ee20000000a00 */
[----:B------:R-:W-:Y:S01]  /*0590*/  UIMAD.WIDE.U32 UR4, UR6, UR10, URZ ;  /* 0x0000000a060472a5 */ /* 0x000fe2000f8e003f */
[----:B------:R-:W-:Y:S01]  /*05a0*/  VIMNMX R5, R5, UR19, !PT ;  /* 0x0000001305057c48 */ /* 0x000fe2000ffe0100 */
[----:B------:R-:W-:Y:S02]  /*05b0*/  UIMAD UR9, UR6, UR11, UR9 ;  /* 0x0000000b060972a4 */ /* 0x000fe4000f8e0209 */
[----:B------:R-:W-:Y:S02]  /*05c0*/  UIADD3 UR6, -UR19, URZ, URZ ;  /* 0x0000003f13067290 */ /* 0x000fe4000fffe13f */
[----:B------:R-:W-:Y:S01]  /*05d0*/  UIADD3 UR10, -UR18, URZ, URZ ;  /* 0x0000003f120a7290 */ /* 0x000fe2000fffe13f */
[----:B0-----:R-:W-:Y:S01]  /*05e0*/  VIADD R6, R8, UR19 ;  /* 0x0000001308067c36 */ /* 0x001fe20008000000 */
[----:B------:R-:W-:-:S02]  /*05f0*/  UISETP.LT.AND UP0, UPT, URZ, UR6, UPT ;  /* 0x000000063f00728c */ /* 0x000fc4000bf01270 */
[----:B------:R-:W-:Y:S02]  /*0600*/  UIMAD UR8, UR8, UR16, URZ ;  /* 0x00000010080872a4 */ /* 0x000fe4000f8e023f */
[----:B------:R-:W-:Y:S01]  /*0610*/  VIADDMNMX R5, R6, 0xffffffff, R5, PT ;  /* 0xffffffff06057846 */ /* 0x000fe20003800105 */
[----:B------:R-:W-:Y:S01]  /*0620*/  USEL UR6, URZ, UR6, !UP0 ;  /* 0x000000063f067287 */ /* 0x000fe2000c000000 */
[----:B------:R-:W-:Y:S01]  /*0630*/  VIMNMX R6, R4, UR18, !PT ;  /* 0x0000001204067c48 */ /* 0x000fe2000ffe0100 */
[----:B------:R-:W-:Y:S01]  /*0640*/  UISETP.LT.AND UP0, UPT, URZ, UR10, UPT ;  /* 0x0000000a3f00728c */ /* 0x000fe2000bf01270 */
[----:B------:R-:W-:Y:S01]  /*0650*/  VIMNMX R4, RZ, UR19, !PT ;  /* 0x00000013ff047c48 */ /* 0x000fe2000ffe0100 */
[----:B------:R-:W-:Y:S01]  /*0660*/  UIADD3 UR5, UR5, UR9, URZ ;  /* 0x0000000905057290 */ /* 0x000fe2000fffe03f */
[----:B-1----:R-:W-:Y:S01]  /*0670*/  IADD3 R7, R9, UR18, RZ ;  /* 0x0000001209077c10 */ /* 0x002fe2000fffe0ff */
[----:B------:R-:W-:Y:S01]  /*0680*/  UIMAD UR8, UR7, UR17, UR8 ;  /* 0x00000011070872a4 */ /* 0x000fe2000f8e0208 */
[----:B------:R-:W-:Y:S01]  /*0690*/  IADD3 R5, R5, UR6, -R4 ;  /* 0x0000000605057c10 */ /* 0x000fe2000fffe804 */
[----:B------:R-:W-:Y:S01]  /*06a0*/  USEL UR6, URZ, UR10, !UP0 ;  /* 0x0000000a3f067287 */ /* 0x000fe2000c000000 */
[----:B------:R-:W-:Y:S01]  /*06b0*/  VIADDMNMX R7, R7, 0xffffffff, R6, PT ;  /* 0xffffffff07077846 */ /* 0x000fe20003800106 */
[----:B------:R-:W-:Y:S01]  /*06c0*/  UIMAD.WIDE.U32 UR4, UR7, UR16, UR4 ;  /* 0x00000010070472a5 */ /* 0x000fe2000f8e0004 */
[----:B------:R-:W-:-:S02]  /*06d0*/  SHF.R.S32.HI R9, RZ, 0x1f, R5 ;  /* 0x0000001fff097819 */ /* 0x000fc40000011405 */
[----:B------:R-:W-:Y:S01]  /*06e0*/  VIMNMX R4, RZ, UR18, !PT ;  /* 0x00000012ff047c48 */ /* 0x000fe2000ffe0100 */
[----:B------:R-:W-:Y:S02]  /*06f0*/  UIADD3 UR5, UR5, UR8, URZ ;  /* 0x0000000805057290 */ /* 0x000fe4000fffe03f */
[----:B---3--:R-:W-:Y:S01]  /*0700*/  IMAD R6, R9, R2, RZ ;  /* 0x0000000209067224 */ /* 0x008fe200078e02ff */
[----:B------:R-:W-:-:S03]  /*0710*/  IADD3 R7, R7, UR6, -R4 ;  /* 0x0000000607077c10 */ /* 0x000fc6000fffe804 */
[C---:B------:R-:W-:Y:S01]  /*0720*/  IMAD R9, R5.reuse, R3, R6 ;  /* 0x0000000305097224 */ /* 0x040fe200078e0206 */
[----:B------:R-:W-:Y:S01]  /*0730*/  SHF.R.S32.HI R4, RZ, 0x1f, R7 ;  /* 0x0000001fff047819 */ /* 0x000fe20000011407 */
        /* <DEDUP_REMOVED lines=10> */
[----:B--2---:R-:W-:Y:S01]  /*07e0*/  REDG.E.ADD.F32.FTZ.RN.STRONG.GPU desc[UR14][R4.64], R0 ;  /* 0x00000000040079a6 */ /* 0x004fe2000c10f38e */
[----:B------:R-:W-:Y:S05]  /*07f0*/  EXIT ;  /* 0x000000000000794d */ /* 0x000fea0003800000 */
        .weak           $__internal_66_$__cuda_sm20_div_s64
        .type           $__internal_66_$__cuda_sm20_div_s64,@function
        .size           $__internal_66_$__cuda_sm20_div_s64,(.L_x_427 - $__internal_66_$__cuda_sm20_div_s64)
$__internal_66_$__cuda_sm20_div_s64:
        /* <DEDUP_REMOVED lines=76> */
[----:B------:R-:W-:Y:S05]  /*0cc0*/  RET.REL.NODEC R2 `(_ZN2at6native54_GLOBAL__N__757059ea_21_ReplicationPadding_cu_4a93dcdf31replication_pad_backward_kernelIfEEvNS_27GenericPackedTensorAccessorIT_Lm4ENS_16DefaultPtrTraitsElEENS3_IKS4_Lm4ES5_lEEiiii) ;  /* 0xfffffff002cc7950 */ /* 0x000fea0003c3ffff */
.L_x_307:
        /* <DEDUP_REMOVED lines=11> */
.L_x_427:


//--------------------- .text._ZN2at6native54_GLOBAL__N__757059ea_21_ReplicationPadding_cu_4a93dcdf31replication_pad_backward_kernelIdEEvNS_27GenericPackedTensorAccessorIT_Lm4ENS_16DefaultPtrTraitsElEENS3_IKS4_Lm4ES5_lEEiiii --------------------------
	.section	.text._ZN2at6native54_GLOBAL__N__757059ea_21_ReplicationPadding_cu_4a93dcdf31replication_pad_backward_kernelIdEEvNS_27GenericPackedTensorAccessorIT_Lm4ENS_16DefaultPtrTraitsElEENS3_IKS4_Lm4ES5_lEEiiii,"ax",@progbits
	.align	128
.text._ZN2at6native54_GLOBAL__N__757059ea_21_ReplicationPadding_cu_4a93dcdf31replication_pad_backward_kernelIdEEvNS_27GenericPackedTensorAccessorIT_Lm4ENS_16DefaultPtrTraitsElEENS3_IKS4_Lm4ES5_lEEiiii:
        .type           _ZN2at6native54_GLOBAL__N__757059ea_21_ReplicationPadding_cu_4a93dcdf31replication_pad_backward_kernelIdEEvNS_27GenericPackedTensorAccessorIT_Lm4ENS_16DefaultPtrTraitsElEENS3_IKS4_Lm4ES5_lEEiiii,@function
        .size           _ZN2at6native54_GLOBAL__N__757059ea_21_ReplicationPadding_cu_4a93dcdf31replication_pad_backward_kernelIdEEvNS_27GenericPackedTensorAccessorIT_Lm4ENS_16DefaultPtrTraitsElEENS3_IKS4_Lm4ES5_lEEiiii,(.L_x_429 - _ZN2at6native54_GLOBAL__N__757059ea_21_ReplicationPadding_cu_4a93dcdf31replication_pad_backward_kernelIdEEvNS_27GenericPackedTensorAccessorIT_Lm4ENS_16DefaultPtrTraitsElEENS3_IKS4_Lm4ES5_lEEiiii)
        .other          _ZN2at6native54_GLOBAL__N__757059ea_21_ReplicationPadding_cu_4a93dcdf31replication_pad_backward_kernelIdEEvNS_27GenericPackedTensorAccessorIT_Lm4ENS_16DefaultPtrTraitsElEENS3_IKS4_Lm4ES5_lEEiiii,@"STO_CUDA_ENTRY STV_DEFAULT"
_ZN2at6native54_GLOBAL__N__757059ea_21_ReplicationPadding_cu_4a93dcdf31replication_pad_backward_kernelIdEEvNS_27GenericPackedTensorAccessorIT_Lm4ENS_16DefaultPtrTraitsElEENS3_IKS4_Lm4ES5_lEEiiii:
        /* <DEDUP_REMOVED lines=22> */
[----:B------:R-:W-:Y:S05]  /*0160*/  CALL.REL.NOINC `($__internal_67_$__cuda_sm20_div_s64) ;  /* 0x0000000400a07944 */ /* 0x000fea0003c00000 */
[----:B------:R-:W-:Y:S01]  /*0170*/  IMAD.MOV R7, RZ, RZ, -R6 ;  /* 0x000000ffff077224 */ /* 0x000fe200078e0a06 */
[----:B------:R-:W-:-:S03]  /*0180*/  ULDC UR4, c[0x0][0x278] ;  /* 0x00009e0000047ab9 */ /* 0x000fc60000000800 */
[----:B------:R-:W-:Y:S01]  /*0190*/  IMAD R7, R7, UR4, R0 ;  /* 0x0000000407077c24 */ /* 0x000fe2000f8e0200 */
[----:B------:R-:W-:Y:S06]  /*01a0*/  BRA `(.L_x_310) ;  /* 0x0000000000507947 */ /* 0x000fec0003800000 */
.L_x_309:
        /* <DEDUP_REMOVED lines=20> */
.L_x_310:
[----:B------:R-:W-:Y:S05]  /*02f0*/  BSYNC B0 ;  /* 0x0000000000007941 */ /* 0x000fea0003800000 */
.L_x_308:
        /* <DEDUP_REMOVED lines=77> */
[----:B--2---:R-:W-:Y:S01]  /*07d0*/  REDG.E.ADD.F64.RN.STRONG.GPU desc[UR14][R6.64], R2 ;  /* 0x00000002060079a6 */ /* 0x004fe2000c10ff8e */
[----:B------:R-:W-:Y:S05]  /*07e0*/  EXIT ;  /* 0x000000000000794d */ /* 0x000fea0003800000 */
        .weak           $__internal_67_$__cuda_sm20_div_s64
        .type           $__internal_67_$__cuda_sm20_div_s64,@function
        .size           $__internal_67_$__cuda_sm20_div_s64,(.L_x_429 - $__internal_67_$__cuda_sm20_div_s64)
$__internal_67_$__cuda_sm20_div_s64:
        /* <DEDUP_REMOVED lines=76> */
[----:B------:R-:W-:Y:S05]  /*0cb0*/  RET.REL.NODEC R2 `(_ZN2at6native54_GLOBAL__N__757059ea_21_ReplicationPadding_cu_4a93dcdf31replication_pad_backward_kernelIdEEvNS_27GenericPackedTensorAccessorIT_Lm4ENS_16DefaultPtrTraitsElEENS3_IKS4_Lm4ES5_lEEiiii) ;  /* 0xfffffff002d07950 */ /* 0x000fea0003c3ffff */
.L_x_311:
        /* <DEDUP_REMOVED lines=12> */
.L_x_429:


//--------------------- .nv.shared.reserved.0     --------------------------
	.section	.nv.shared.reserved.0,"aw",@nobits
	.weak		__nv_reservedSMEM_offset_0_alias
	.size		__nv_reservedSMEM_offset_0_alias, 0, 0
	.other		__nv_reservedSMEM_offset_0_alias,@"STO_CUDA_RESERVED_SHARED STV_DEFAULT"
__nv_reservedSMEM_offset_0_alias:
	.zero		0


//--------------------- .nv.global                --------------------------
	.section	.nv.global,"aw",@nobits
.nv.global:
	.type		_ZN52_INTERNAL_757059ea_21_ReplicationPadding_cu_4a93dcdf4cuda3std3__48in_placeE,@object
	.size		_ZN52_INTERNAL_757059ea_21_ReplicationPadding_cu_4a93dcdf4cuda3std3__48in_placeE,(_ZN52_INTERNAL_757059ea_21_ReplicationPadding_cu_4a93dcdf4cuda3std6ranges3__45__cpo8distanceE - _ZN52_INTERNAL_757059ea_21_ReplicationPadding_cu_4a93dcdf4cuda3std3__48in_placeE)
_ZN52_INTERNAL_757059ea_21_ReplicationPadding_cu_4a93dcdf4cuda3std3__48in_placeE:
	.zero		1
	.type		_ZN52_INTERNAL_757059ea_21_ReplicationPadding_cu_4a93dcdf4cuda3std6ranges3__45__cpo8distanceE,@object
	.size		_ZN52_INTERNAL_757059ea_21_ReplicationPadding_cu_4a93dcdf4cuda3std6ranges3__45__cpo8distanceE,(_ZN52_INTERNAL_757059ea_21_ReplicationPadding_cu_4a93dcdf4cuda3std3__45__cpo6cbeginE - _ZN52_INTERNAL_757059ea_21_ReplicationPadding_cu_4a93dcdf4cuda3std6ranges3__45__cpo8distanceE)
_ZN52_INTERNAL_757059ea_21_ReplicationPadding_cu_4a93dcdf4cuda3std6ranges3__45__cpo8distanceE:
	.zero		1
	.type		_ZN52_INTERNAL_757059ea_21_ReplicationPadding_cu_4a93dcdf4cuda3std3__45__cpo6cbeginE,@object
	.size		_ZN52_INTERNAL_757059ea_21_ReplicationPadding_cu_4a93dcdf4cuda3std3__45__cpo6cbeginE,(_ZN52_INTERNAL_757059ea_21_ReplicationPadding_cu_4a93dcdf4cuda3std6ranges3__45__cpo7advanceE - _ZN52_INTERNAL_757059ea_21_ReplicationPadding_cu_4a93dcdf4cuda3std3__45__cpo6cbeginE)
_ZN52_INTERNAL_757059ea_21_ReplicationPadding_cu_4a93dcdf4cuda3std3__45__cpo6cbeginE:
	.zero		1
	.type		_ZN52_INTERNAL_757059ea_21_ReplicationPadding_cu_4a93dcdf4cuda3std6ranges3__45__cpo7advanceE,@object
	.size		_ZN52_INTERNAL_757059ea_21_ReplicationPadding_cu_4a93dcdf4cuda3std6ranges3__45__cpo7advanceE,(_ZN52_INTERNAL_757059ea_21_ReplicationPadding_cu_4a93dcdf4cuda3std3__45__cpo7crbeginE - _ZN52_INTERNAL_757059ea_21_ReplicationPadding_cu_4a93dcdf4cuda3std6ranges3__45__cpo7advanceE)
_ZN52_INTERNAL_757059ea_21_ReplicationPadding_cu_4a93dcdf4cuda3std6ranges3__45__cpo7advanceE:
	.zero		1
	.type		_ZN52_INTERNAL_757059ea_21_ReplicationPadding_cu_4a93dcdf4cuda3std3__45__cpo7crbeginE,@object
	.size		_ZN52_INTERNAL_757059ea_21_ReplicationPadding_cu_4a93dcdf4cuda3std3__45__cpo7crbeginE,(_ZN52_INTERNAL_757059ea_21_ReplicationPadding_cu_4a93dcdf4cuda3std6ranges3__45__cpo4dataE - _ZN52_INTERNAL_757059ea_21_ReplicationPadding_cu_4a93dcdf4cuda3std3__45__cpo7crbeginE)
_ZN52_INTERNAL_757059ea_21_ReplicationPadding_cu_4a93dcdf4cuda3std3__45__cpo7crbeginE:
	.zero		1
	.type		_ZN52_INTERNAL_757059ea_21_ReplicationPadding_cu_4a93dcdf4cuda3std6ranges3__45__cpo4dataE,@object
	.size		_ZN52_INTERNAL_757059ea_21_ReplicationPadding_cu_4a93dcdf4cuda3std6ranges3__45__cpo4dataE,(_ZN52_INTERNAL_757059ea_21_ReplicationPadding_cu_4a93dcdf4cuda3std6ranges3__45__cpo5beginE - _ZN52_INTERNAL_757059ea_21_ReplicationPadding_cu_4a93dcdf4cuda3std6ranges3__45__cpo4dataE)
_ZN52_INTERNAL_757059ea_21_ReplicationPadding_cu_4a93dcdf4cuda3std6ranges3__45__cpo4dataE:
	.zero		1
	.type		_ZN52_INTERNAL_757059ea_21_ReplicationPadding_cu_4a93dcdf4cuda3std6ranges3__45__cpo5beginE,@object
	.size		_ZN52_INTERNAL_757059ea_21_ReplicationPadding_cu_4a93dcdf4cuda3std6ranges3__45__cpo5beginE,(_ZN52_INTERNAL_757059ea_21_ReplicationPadding_cu_4a93dcdf4cuda3std3__454_GLOBAL__N__757059ea_21_ReplicationPadding_cu_4a93dcdf6ignoreE - _ZN52_INTERNAL_757059ea_21_ReplicationPadding_cu_4a93dcdf4cuda3std6ranges3__45__cpo5beginE)
_ZN52_INTERNAL_757059ea_21_ReplicationPadding_cu_4a93dcdf4cuda3std6ranges3__45__cpo5beginE:
	.zero		1
	.type		_ZN52_INTERNAL_757059ea_21_ReplicationPadding_cu_4a93dcdf4cuda3std3__454_GLOBAL__N__757059ea_21_ReplicationPadding_cu_4a93dcdf6ignoreE,@object
	.size		_ZN52_INTERNAL_757059ea_21_ReplicationPadding_cu_4a93dcdf4cuda3std3__454_GLOBAL__N__757059ea_21_ReplicationPadding_cu_4a93dcdf6ignoreE,(_ZN52_INTERNAL_757059ea_21_ReplicationPadding_cu_4a93dcdf4cuda3std6ranges3__45__cpo4sizeE - _ZN52_INTERNAL_757059ea_21_ReplicationPadding_cu_4a93dcdf4cuda3std3__454_GLOBAL__N__757059ea_21_ReplicationPadding_cu_4a93dcdf6ignoreE)
_ZN52_INTERNAL_757059ea_21_ReplicationPadding_cu_4a93dcdf4cuda3std3__454_GLOBAL__N__757059ea_21_ReplicationPadding_cu_4a93dcdf6ignoreE:
	.zero		1
	.type		_ZN52_INTERNAL_757059ea_21_ReplicationPadding_cu_4a93dcdf4cuda3std6ranges3__45__cpo4sizeE,@object
	.size		_ZN52_INTERNAL_757059ea_21_ReplicationPadding_cu_4a93dcdf4cuda3std6ranges3__45__cpo4sizeE,(_ZN52_INTERNAL_757059ea_21_ReplicationPadding_cu_4a93dcdf4cuda3std3__45__cpo5beginE - _ZN52_INTERNAL_757059ea_21_ReplicationPadding_cu_4a93dcdf4cuda3std6ranges3__45__cpo4sizeE)
_ZN52_INTERNAL_757059ea_21_ReplicationPadding_cu_4a93dcdf4cuda3std6ranges3__45__cpo4sizeE:
	.zero		1
	.type		_ZN52_INTERNAL_757059ea_21_ReplicationPadding_cu_4a93dcdf4cuda3std3__45__cpo5beginE,@object
	.size		_ZN52_INTERNAL_757059ea_21_ReplicationPadding_cu_4a93dcdf4cuda3std3__45__cpo5beginE,(_ZN52_INTERNAL_757059ea_21_ReplicationPadding_cu_4a93dcdf4cuda3std6ranges3__45__cpo6cbeginE - _ZN52_INTERNAL_757059ea_21_ReplicationPadding_cu_4a93dcdf4cuda3std3__45__cpo5beginE)
_ZN52_INTERNAL_757059ea_21_ReplicationPadding_cu_4a93dcdf4cuda3std3__45__cpo5beginE:
	.zero		1
	.type		_ZN52_INTERNAL_757059ea_21_ReplicationPadding_cu_4a93dcdf4cuda3std6ranges3__45__cpo6cbeginE,@object
	.size		_ZN52_INTERNAL_757059ea_21_ReplicationPadding_cu_4a93dcdf4cuda3std6ranges3__45__cpo6cbeginE,(_ZN52_INTERNAL_757059ea_21_ReplicationPadding_cu_4a93dcdf4cuda3std3__45__cpo6rbeginE - _ZN52_INTERNAL_757059ea_21_ReplicationPadding_cu_4a93dcdf4cuda3std6ranges3__45__cpo6cbeginE)
_ZN52_INTERNAL_757059ea_21_ReplicationPadding_cu_4a93dcdf4cuda3std6ranges3__45__cpo6cbeginE:
	.zero		1
	.type		_ZN52_INTERNAL_757059ea_21_ReplicationPadding_cu_4a93dcdf4cuda3std3__45__cpo6rbeginE,@object
	.size		_ZN52_INTERNAL_757059ea_21_ReplicationPadding_cu_4a93dcdf4cuda3std3__45__cpo6rbeginE,(_ZN52_INTERNAL_757059ea_21_ReplicationPadding_cu_4a93dcdf4cuda3std6ranges3__45__cpo4nextE - _ZN52_INTERNAL_757059ea_21_ReplicationPadding_cu_4a93dcdf4cuda3std3__45__cpo6rbeginE)
_ZN52_INTERNAL_757059ea_21_ReplicationPadding_cu_4a93dcdf4cuda3std3__45__cpo6rbeginE:
	.zero		1
	.type		_ZN52_INTERNAL_757059ea_21_ReplicationPadding_cu_4a93dcdf4cuda3std6ranges3__45__cpo4nextE,@object
	.size		_ZN52_INTERNAL_757059ea_21_ReplicationPadding_cu_4a93dcdf4cuda3std6ranges3__45__cpo4nextE,(_ZN52_INTERNAL_757059ea_21_ReplicationPadding_cu_4a93dcdf4cuda3std6ranges3__45__cpo4swapE - _ZN52_INTERNAL_757059ea_21_ReplicationPadding_cu_4a93dcdf4cuda3std6ranges3__45__cpo4nextE)
_ZN52_INTERNAL_757059ea_21_ReplicationPadding_cu_4a93dcdf4cuda3std6ranges3__45__cpo4nextE:
	.zero		1
	.type		_ZN52_INTERNAL_757059ea_21_ReplicationPadding_cu_4a93dcdf4cuda3std6ranges3__45__cpo4swapE,@object
	.size		_ZN52_INTERNAL_757059ea_21_ReplicationPadding_cu_4a93dcdf4cuda3std6ranges3__45__cpo4swapE,(_ZN52_INTERNAL_757059ea_21_ReplicationPadding_cu_4a93dcdf4cuda3std3__420unreachable_sentinelE - _ZN52_INTERNAL_757059ea_21_ReplicationPadding_cu_4a93dcdf4cuda3std6ranges3__45__cpo4swapE)
_ZN52_INTERNAL_757059ea_21_ReplicationPadding_cu_4a93dcdf4cuda3std6ranges3__45__cpo4swapE:
	.zero		1
	.type		_ZN52_INTERNAL_757059ea_21_ReplicationPadding_cu_4a93dcdf4cuda3std3__420unreachable_sentinelE,@object
	.size		_ZN52_INTERNAL_757059ea_21_ReplicationPadding_cu_4a93dcdf4cuda3std3__420unreachable_sentinelE,(_ZN52_INTERNAL_757059ea_21_ReplicationPadding_cu_4a93dcdf6thrust23THRUST_300001_SM_900_NS6system6detail10sequential3seqE - _ZN52_INTERNAL_757059ea_21_ReplicationPadding_cu_4a93dcdf4cuda3std3__420unreachable_sentinelE)
_ZN52_INTERNAL_757059ea_21_ReplicationPadding_cu_4a93dcdf4cuda3std3__420unreachable_sentinelE:
	.zero		1
	.type		_ZN52_INTERNAL_757059ea_21_ReplicationPadding_cu_4a93dcdf6thrust23THRUST_300001_SM_900_NS6system6detail10sequential3seqE,@object
	.size		_ZN52_INTERNAL_757059ea_21_ReplicationPadding_cu_4a93dcdf6thrust23THRUST_300001_SM_900_NS6system6detail10sequential3seqE,(_ZN52_INTERNAL_757059ea_21_ReplicationPadding_cu_4a93dcdf4cuda3std3__45__cpo4cendE - _ZN52_INTERNAL_757059ea_21_ReplicationPadding_cu_4a93dcdf6thrust23THRUST_300001_SM_900_NS6system6detail10sequential3seqE)
_ZN52_INTERNAL_757059ea_21_ReplicationPadding_cu_4a93dcdf6thrust23THRUST_300001_SM_900_NS6system6detail10sequential3seqE:
	.zero		1
	.type		_ZN52_INTERNAL_757059ea_21_ReplicationPadding_cu_4a93dcdf4cuda3std3__45__cpo4cendE,@object
	.size		_ZN52_INTERNAL_757059ea_21_ReplicationPadding_cu_4a93dcdf4cuda3std3__45__cpo4cendE,(_ZN52_INTERNAL_757059ea_21_ReplicationPadding_cu_4a93dcdf4cuda3std6ranges3__45__cpo9iter_swapE - _ZN52_INTERNAL_757059ea_21_ReplicationPadding_cu_4a93dcdf4cuda3std3__45__cpo4cendE)
_ZN52_INTERNAL_757059ea_21_ReplicationPadding_cu_4a93dcdf4cuda3std3__45__cpo4cendE:
	.zero		1
	.type		_ZN52_INTERNAL_757059ea_21_ReplicationPadding_cu_4a93dcdf4cuda3std6ranges3__45__cpo9iter_swapE,@object
	.size		_ZN52_INTERNAL_757059ea_21_ReplicationPadding_cu_4a93dcdf4cuda3std6ranges3__45__cpo9iter_swapE,(_ZN52_INTERNAL_757059ea_21_ReplicationPadding_cu_4a93dcdf4cuda3std3__45__cpo5crendE - _ZN52_INTERNAL_757059ea_21_ReplicationPadding_cu_4a93dcdf4cuda3std6ranges3__45__cpo9iter_swapE)
_ZN52_INTERNAL_757059ea_21_ReplicationPadding_cu_4a93dcdf4cuda3std6ranges3__45__cpo9iter_swapE:
	.zero		1
	.type		_ZN52_INTERNAL_757059ea_21_ReplicationPadding_cu_4a93dcdf4cuda3std3__45__cpo5crendE,@object
	.size		_ZN52_INTERNAL_757059ea_21_ReplicationPadding_cu_4a93dcdf4cuda3std3__45__cpo5crendE,(_ZN52_INTERNAL_757059ea_21_ReplicationPadding_cu_4a93dcdf4cuda3std6ranges3__45__cpo5cdataE - _ZN52_INTERNAL_757059ea_21_ReplicationPadding_cu_4a93dcdf4cuda3std3__45__cpo5crendE)
_ZN52_INTERNAL_757059ea_21_ReplicationPadding_cu_4a93dcdf4cuda3std3__45__cpo5crendE:
	.zero		1
	.type		_ZN52_INTERNAL_757059ea_21_ReplicationPadding_cu_4a93dcdf4cuda3std6ranges3__45__cpo5cdataE,@object
	.size		_ZN52_INTERNAL_757059ea_21_ReplicationPadding_cu_4a93dcdf4cuda3std6ranges3__45__cpo5cdataE,(_ZN52_INTERNAL_757059ea_21_ReplicationPadding_cu_4a93dcdf4cuda3std6ranges3__45__cpo3endE - _ZN52_INTERNAL_757059ea_21_ReplicationPadding_cu_4a93dcdf4cuda3std6ranges3__45__cpo5cdataE)
_ZN52_INTERNAL_757059ea_21_ReplicationPadding_cu_4a93dcdf4cuda3std6ranges3__45__cpo5cdataE:
	.zero		1
	.type		_ZN52_INTERNAL_757059ea_21_ReplicationPadding_cu_4a93dcdf4cuda3std6ranges3__45__cpo3endE,@object
	.size		_ZN52_INTERNAL_757059ea_21_ReplicationPadding_cu_4a93dcdf4cuda3std6ranges3__45__cpo3endE,(_ZN52_INTERNAL_757059ea_21_ReplicationPadding_cu_4a93dcdf4cuda3std3__419piecewise_constructE - _ZN52_INTERNAL_757059ea_21_ReplicationPadding_cu_4a93dcdf4cuda3std6ranges3__45__cpo3endE)
_ZN52_INTERNAL_757059ea_21_ReplicationPadding_cu_4a93dcdf4cuda3std6ranges3__45__cpo3endE:
	.zero		1
	.type		_ZN52_INTERNAL_757059ea_21_ReplicationPadding_cu_4a93dcdf4cuda3std3__419piecewise_constructE,@object
	.size		_ZN52_INTERNAL_757059ea_21_ReplicationPadding_cu_4a93dcdf4cuda3std3__419piecewise_constructE,(_ZN52_INTERNAL_757059ea_21_ReplicationPadding_cu_4a93dcdf4cuda3std6ranges3__45__cpo5ssizeE - _ZN52_INTERNAL_757059ea_21_ReplicationPadding_cu_4a93dcdf4cuda3std3__419piecewise_constructE)
_ZN52_INTERNAL_757059ea_21_ReplicationPadding_cu_4a93dcdf4cuda3std3__419piecewise_constructE:
	.zero		1
	.type		_ZN52_INTERNAL_757059ea_21_ReplicationPadding_cu_4a93dcdf4cuda3std6ranges3__45__cpo5ssizeE,@object
	.size		_ZN52_INTERNAL_757059ea_21_ReplicationPadding_cu_4a93dcdf4cuda3std6ranges3__45__cpo5ssizeE,(_ZN52_INTERNAL_757059ea_21_ReplicationPadding_cu_4a93dcdf4cuda3std3__45__cpo3endE - _ZN52_INTERNAL_757059ea_21_ReplicationPadding_cu_4a93dcdf4cuda3std6ranges3__45__cpo5ssizeE)
_ZN52_INTERNAL_757059ea_21_ReplicationPadding_cu_4a93dcdf4cuda3std6ranges3__45__cpo5ssizeE:
	.zero		1
	.type		_ZN52_INTERNAL_757059ea_21_ReplicationPadding_cu_4a93dcdf4cuda3std3__45__cpo3endE,@object
	.size		_ZN52_INTERNAL_757059ea_21_ReplicationPadding_cu_4a93dcdf4cuda3std3__45__cpo3endE,(_ZN52_INTERNAL_757059ea_21_ReplicationPadding_cu_4a93dcdf4cuda3std6ranges3__45__cpo4cendE - _ZN52_INTERNAL_757059ea_21_ReplicationPadding_cu_4a93dcdf4cuda3std3__45__cpo3endE)
_ZN52_INTERNAL_757059ea_21_ReplicationPadding_cu_4a93dcdf4cuda3std3__45__cpo3endE:
	.zero		1
	.type		_ZN52_INTERNAL_757059ea_21_ReplicationPadding_cu_4a93dcdf4cuda3std6ranges3__45__cpo4cendE,@object
	.size		_ZN52_INTERNAL_757059ea_21_ReplicationPadding_cu_4a93dcdf4cuda3std6ranges3__45__cpo4cendE,(_ZN52_INTERNAL_757059ea_21_ReplicationPadding_cu_4a93dcdf4cuda3std3__45__cpo4rendE - _ZN52_INTERNAL_757059ea_21_ReplicationPadding_cu_4a93dcdf4cuda3std6ranges3__45__cpo4cendE)
_ZN52_INTERNAL_757059ea_21_ReplicationPadding_cu_4a93dcdf4cuda3std6ranges3__45__cpo4cendE:
	.zero		1
	.type		_ZN52_INTERNAL_757059ea_21_ReplicationPadding_cu_4a93dcdf4cuda3std3__45__cpo4rendE,@object
	.size		_ZN52_INTERNAL_757059ea_21_ReplicationPadding_cu_4a93dcdf4cuda3std3__45__cpo4rendE,(_ZN52_INTERNAL_757059ea_21_ReplicationPadding_cu_4a93dcdf4cuda3std6ranges3__45__cpo4prevE - _ZN52_INTERNAL_757059ea_21_ReplicationPadding_cu_4a93dcdf4cuda3std3__45__cpo4rendE)
_ZN52_INTERNAL_757059ea_21_ReplicationPadding_cu_4a93dcdf4cuda3std3__45__cpo4rendE:
	.zero		1
	.type		_ZN52_INTERNAL_757059ea_21_ReplicationPadding_cu_4a93dcdf4cuda3std6ranges3__45__cpo4prevE,@object
	.size		_ZN52_INTERNAL_757059ea_21_ReplicationPadding_cu_4a93dcdf4cuda3std6ranges3__45__cpo4prevE,(_ZN52_INTERNAL_757059ea_21_ReplicationPadding_cu_4a93dcdf4cuda3std6ranges3__45__cpo9iter_moveE - _ZN52_INTERNAL_757059ea_21_ReplicationPadding_cu_4a93dcdf4cuda3std6ranges3__45__cpo4prevE)
_ZN52_INTERNAL_757059ea_21_ReplicationPadding_cu_4a93dcdf4cuda3std6ranges3__45__cpo4prevE:
	.zero		1
	.type		_ZN52_INTERNAL_757059ea_21_ReplicationPadding_cu_4a93dcdf4cuda3std6ranges3__45__cpo9iter_moveE,@object
	.size		_ZN52_INTERNAL_757059ea_21_ReplicationPadding_cu_4a93dcdf4cuda3std6ranges3__45__cpo9iter_moveE,(.L_13 - _ZN52_INTERNAL_757059ea_21_ReplicationPadding_cu_4a93dcdf4cuda3std6ranges3__45__cpo9iter_moveE)
_ZN52_INTERNAL_757059ea_21_ReplicationPadding_cu_4a93dcdf4cuda3std6ranges3__45__cpo9iter_moveE:
	.zero		1
.L_13:


//--------------------- .nv.constant0._ZN2at6native54_GLOBAL__N__757059ea_21_ReplicationPadding_cu_4a93dcdf32replication_pad_forward_kernel3dIN3c108BFloat16EEEvNS_27GenericPackedTensorAccessorIKT_Lm5ENS_16DefaultPtrTraitsElEENS5_IS6_Lm5ES8_lEEiiiii --------------------------
	.section	.nv.constant0._ZN2at6native54_GLOBAL__N__757059ea_21_ReplicationPadding_cu_4a93dcdf32replication_pad_forward_kernel3dIN3c108BFloat16EEEvNS_27GenericPackedTensorAccessorIKT_Lm5ENS_16DefaultPtrTraitsElEENS5_IS6_Lm5ES8_lEEiiiii,"a",@progbits
	.sectionflags	@""
	.align	4
.nv.constant0._ZN2at6native54_GLOBAL__N__757059ea_21_ReplicationPadding_cu_4a93dcdf32replication_pad_forward_kernel3dIN3c108BFloat16EEEvNS_27GenericPackedTensorAccessorIKT_Lm5ENS_16DefaultPtrTraitsElEENS5_IS6_Lm5ES8_lEEiiiii:
	.zero		724


//--------------------- .nv.constant0._ZN2at6native54_GLOBAL__N__757059ea_21_ReplicationPadding_cu_4a93dcdf32replication_pad_forward_kernel3dIN3c104HalfEEEvNS_27GenericPackedTensorAccessorIKT_Lm5ENS_16DefaultPtrTraitsElEENS5_IS6_Lm5ES8_lEEiiiii --------------------------
	.section	.nv.constant0._ZN2at6native54_GLOBAL__N__757059ea_21_ReplicationPadding_cu_4a93dcdf32replication_pad_forward_kernel3dIN3c104HalfEEEvNS_27GenericPackedTensorAccessorIKT_Lm5ENS_16DefaultPtrTraitsElEENS5_IS6_Lm5ES8_lEEiiiii,"a",@progbits
	.sectionflags	@""
	.align	4
.nv.constant0._ZN2at6native54_GLOBAL__N__757059ea_21_ReplicationPadding_cu_4a93dcdf32replication_pad_forward_kernel3dIN3c104HalfEEEvNS_27GenericPackedTensorAccessorIKT_Lm5ENS_16DefaultPtrTraitsElEENS5_IS6_Lm5ES8_lEEiiiii:
	.zero		724


//--------------------- .nv.constant0._ZN2at6native54_GLOBAL__N__757059ea_21_ReplicationPadding_cu_4a93dcdf32replication_pad_forward_kernel3dIN3c107complexIfEEEEvNS_27GenericPackedTensorAccessorIKT_Lm5ENS_16DefaultPtrTraitsElEENS6_IS7_Lm5ES9_lEEiiiii --------------------------
	.section	.nv.constant0._ZN2at6native54_GLOBAL__N__757059ea_21_ReplicationPadding_cu_4a93dcdf32replication_pad_forward_kernel3dIN3c107complexIfEEEEvNS_27GenericPackedTensorAccessorIKT_Lm5ENS_16DefaultPtrTraitsElEENS6_IS7_Lm5ES9_lEEiiiii,"a",@progbits
	.sectionflags	@""
	.align	4
.nv.constant0._ZN2at6native54_GLOBAL__N__757059ea_21_ReplicationPadding_cu_4a93dcdf32replication_pad_forward_kernel3dIN3c107complexIfEEEEvNS_27GenericPackedTensorAccessorIKT_Lm5ENS_16DefaultPtrTraitsElEENS6_IS7_Lm5ES9_lEEiiiii:
	.zero		724


//--------------------- .nv.constant0._ZN2at6native54_GLOBAL__N__757059ea_21_ReplicationPadding_cu_4a93dcdf32replication_pad_forward_kernel3dIN3c107complexIdEEEEvNS_27GenericPackedTensorAccessorIKT_Lm5ENS_16DefaultPtrTraitsElEENS6_IS7_Lm5ES9_lEEiiiii --------------------------
	.section	.nv.constant0._ZN2at6native54_GLOBAL__N__757059ea_21_ReplicationPadding_cu_4a93dcdf32replication_pad_forward_kernel3dIN3c107complexIdEEEEvNS_27GenericPackedTensorAccessorIKT_Lm5ENS_16DefaultPtrTraitsElEENS6_IS7_Lm5ES9_lEEiiiii,"a",@progbits
	.sectionflags	@""
	.align	4
.nv.constant0._ZN2at6native54_GLOBAL__N__757059ea_21_ReplicationPadding_cu_4a93dcdf32replication_pad_forward_kernel3dIN3c107complexIdEEEEvNS_27GenericPackedTensorAccessorIKT_Lm5ENS_16DefaultPtrTraitsElEENS6_IS7_Lm5ES9_lEEiiiii:
	.zero		724


//--------------------- .nv.constant0._ZN2at6native54_GLOBAL__N__757059ea_21_ReplicationPadding_cu_4a93dcdf32replication_pad_forward_kernel3dIfEEvNS_27GenericPackedTensorAccessorIKT_Lm5ENS_16DefaultPtrTraitsElEENS3_IS4_Lm5ES6_lEEiiiii --------------------------
	.section	.nv.constant0._ZN2at6native54_GLOBAL__N__757059ea_21_ReplicationPadding_cu_4a93dcdf32replication_pad_forward_kernel3dIfEEvNS_27GenericPackedTensorAccessorIKT_Lm5ENS_16DefaultPtrTraitsElEENS3_IS4_Lm5ES6_lEEiiiii,"a",@progbits
	.sectionflags	@""
	.align	4
.nv.constant0._ZN2at6native54_GLOBAL__N__757059ea_21_ReplicationPadding_cu_4a93dcdf32replication_pad_forward_kernel3dIfEEvNS_27GenericPackedTensorAccessorIKT_Lm5ENS_16DefaultPtrTraitsElEENS3_IS4_Lm5ES6_lEEiiiii:
	.zero		724


//--------------------- .nv.constant0._ZN2at6native54_GLOBAL__N__757059ea_21_ReplicationPadding_cu_4a93dcdf32replication_pad_forward_kernel3dIdEEvNS_27GenericPackedTensorAccessorIKT_Lm5ENS_16DefaultPtrTraitsElEENS3_IS4_Lm5ES6_lEEiiiii --------------------------
	.section	.nv.constant0._ZN2at6native54_GLOBAL__N__757059ea_21_ReplicationPadding_cu_4a93dcdf32replication_pad_forward_kernel3dIdEEvNS_27GenericPackedTensorAccessorIKT_Lm5ENS_16DefaultPtrTraitsElEENS3_IS4_Lm5ES6_lEEiiiii,"a",@progbits
	.sectionflags	@""
	.align	4
.nv.constant0._ZN2at6native54_GLOBAL__N__757059ea_21_ReplicationPadding_cu_4a93dcdf32replication_pad_forward_kernel3dIdEEvNS_27GenericPackedTensorAccessorIKT_Lm5ENS_16DefaultPtrTraitsElEENS3_IS4_Lm5ES6_lEEiiiii:
	.zero		724


//--------------------- .nv.constant0._ZN2at6native54_GLOBAL__N__757059ea_21_ReplicationPadding_cu_4a93dcdf32replication_pad_forward_kernel3dIsEEvNS_27GenericPackedTensorAccessorIKT_Lm5ENS_16DefaultPtrTraitsElEENS3_IS4_Lm5ES6_lEEiiiii --------------------------
	.section	.nv.constant0._ZN2at6native54_GLOBAL__N__757059ea_21_ReplicationPadding_cu_4a93dcdf32replication_pad_forward_kernel3dIsEEvNS_27GenericPackedTensorAccessorIKT_Lm5ENS_16DefaultPtrTraitsElEENS3_IS4_Lm5ES6_lEEiiiii,"a",@progbits
	.sectionflags	@""
	.align	4
.nv.constant0._ZN2at6native54_GLOBAL__N__757059ea_21_ReplicationPadding_cu_4a93dcdf32replication_pad_forward_kernel3dIsEEvNS_27GenericPackedTensorAccessorIKT_Lm5ENS_16DefaultPtrTraitsElEENS3_IS4_Lm5ES6_lEEiiiii:
	.zero		724


//--------------------- .nv.constant0._ZN2at6native54_GLOBAL__N__757059ea_21_ReplicationPadding_cu_4a93dcdf32replication_pad_forward_kernel3dIlEEvNS_27GenericPackedTensorAccessorIKT_Lm5ENS_16DefaultPtrTraitsElEENS3_IS4_Lm5ES6_lEEiiiii --------------------------
	.section	.nv.constant0._ZN2at6native54_GLOBAL__N__757059ea_21_ReplicationPadding_cu_4a93dcdf32replication_pad_forward_kernel3dIlEEvNS_27GenericPackedTensorAccessorIKT_Lm5ENS_16DefaultPtrTraitsElEENS3_IS4_Lm5ES6_lEEiiiii,"a",@progbits
	.sectionflags	@""
	.align	4
.nv.constant0._ZN2at6native54_GLOBAL__N__757059ea_21_ReplicationPadding_cu_4a93dcdf32replication_pad_forward_kernel3dIlEEvNS_27GenericPackedTensorAccessorIKT_Lm5ENS_16DefaultPtrTraitsElEENS3_IS4_Lm5ES6_lEEiiiii:
	.zero		724


//--------------------- .nv.constant0._ZN2at6native54_GLOBAL__N__757059ea_21_ReplicationPadding_cu_4a93dcdf32replication_pad_forward_kernel3dIiEEvNS_27GenericPackedTensorAccessorIKT_Lm5ENS_16DefaultPtrTraitsElEENS3_IS4_Lm5ES6_lEEiiiii --------------------------
	.section	.nv.constant0._ZN2at6native54_GLOBAL__N__757059ea_21_ReplicationPadding_cu_4a93dcdf32replication_pad_forward_kernel3dIiEEvNS_27GenericPackedTensorAccessorIKT_Lm5ENS_16DefaultPtrTraitsElEENS3_IS4_Lm5ES6_lEEiiiii,"a",@progbits
	.sectionflags	@""
	.align	4
.nv.constant0._ZN2at6native54_GLOBAL__N__757059ea_21_ReplicationPadding_cu_4a93dcdf32replication_pad_forward_kernel3dIiEEvNS_27GenericPackedTensorAccessorIKT_Lm5ENS_16DefaultPtrTraitsElEENS3_IS4_Lm5ES6_lEEiiiii:
	.zero		724


//--------------------- .nv.constant0._ZN2at6native54_GLOBAL__N__757059ea_21_ReplicationPadding_cu_4a93dcdf32replication_pad_forward_kernel3dIaEEvNS_27GenericPackedTensorAccessorIKT_Lm5ENS_16DefaultPtrTraitsElEENS3_IS4_Lm5ES6_lEEiiiii --------------------------
	.section	.nv.constant0._ZN2at6native54_GLOBAL__N__757059ea_21_ReplicationPadding_cu_4a93dcdf32replication_pad_forward_kernel3dIaEEvNS_27GenericPackedTensorAccessorIKT_Lm5ENS_16DefaultPtrTraitsElEENS3_IS4_Lm5ES6_lEEiiiii,"a",@progbits
	.sectionflags	@""
	.align	4
.nv.constant0._ZN2at6native54_GLOBAL__N__757059ea_21_ReplicationPadding_cu_4a93dcdf32replication_pad_forward_kernel3dIaEEvNS_27GenericPackedTensorAccessorIKT_Lm5ENS_16DefaultPtrTraitsElEENS3_IS4_Lm5ES6_lEEiiiii:
	.zero		724


//--------------------- .nv.constant0._ZN2at6native54_GLOBAL__N__757059ea_21_ReplicationPadding_cu_4a93dcdf32replication_pad_forward_kernel3dIhEEvNS_27GenericPackedTensorAccessorIKT_Lm5ENS_16DefaultPtrTraitsElEENS3_IS4_Lm5ES6_lEEiiiii --------------------------
	.section	.nv.constant0._ZN2at6native54_GLOBAL__N__757059ea_21_ReplicationPadding_cu_4a93dcdf32replication_pad_forward_kernel3dIhEEvNS_27GenericPackedTensorAccessorIKT_Lm5ENS_16DefaultPtrTraitsElEENS3_IS4_Lm5ES6_lEEiiiii,"a",@progbits
	.sectionflags	@""
	.align	4
.nv.constant0._ZN2at6native54_GLOBAL__N__757059ea_21_ReplicationPadding_cu_4a93dcdf32replication_pad_forward_kernel3dIhEEvNS_27GenericPackedTensorAccessorIKT_Lm5ENS_16DefaultPtrTraitsElEENS3_IS4_Lm5ES6_lEEiiiii:
	.zero		724


//--------------------- .nv.constant0._ZN2at6native54_GLOBAL__N__757059ea_21_ReplicationPadding_cu_4a93dcdf32replication_pad_forward_kernel2dIN3c108BFloat16EEEvNS_27GenericPackedTensorAccessorIKT_Lm4ENS_16DefaultPtrTraitsElEENS5_IS6_Lm4ES8_lEEiiii --------------------------
	.section	.nv.constant0._ZN2at6native54_GLOBAL__N__757059ea_21_ReplicationPadding_cu_4a93dcdf32replication_pad_forward_kernel2dIN3c108BFloat16EEEvNS_27GenericPackedTensorAccessorIKT_Lm4ENS_16DefaultPtrTraitsElEENS5_IS6_Lm4ES8_lEEiiii,"a",@progbits
	.sectionflags	@""
	.align	4
.nv.constant0._ZN2at6native54_GLOBAL__N__757059ea_21_ReplicationPadding_cu_4a93dcdf32replication_pad_forward_kernel2dIN3c108BFloat16EEEvNS_27GenericPackedTensorAccessorIKT_Lm4ENS_16DefaultPtrTraitsElEENS5_IS6_Lm4ES8_lEEiiii:
	.zero		688


//--------------------- .nv.constant0._ZN2at6native54_GLOBAL__N__757059ea_21_ReplicationPadding_cu_4a93dcdf32replication_pad_forward_kernel2dIN3c104HalfEEEvNS_27GenericPackedTensorAccessorIKT_Lm4ENS_16DefaultPtrTraitsElEENS5_IS6_Lm4ES8_lEEiiii --------------------------
	.section	.nv.constant0._ZN2at6native54_GLOBAL__N__757059ea_21_ReplicationPadding_cu_4a93dcdf32replication_pad_forward_kernel2dIN3c104HalfEEEvNS_27GenericPackedTensorAccessorIKT_Lm4ENS_16DefaultPtrTraitsElEENS5_IS6_Lm4ES8_lEEiiii,"a",@progbits
	.sectionflags	@""
	.align	4
.nv.constant0._ZN2at6native54_GLOBAL__N__757059ea_21_ReplicationPadding_cu_4a93dcdf32replication_pad_forward_kernel2dIN3c104HalfEEEvNS_27GenericPackedTensorAccessorIKT_Lm4ENS_16DefaultPtrTraitsElEENS5_IS6_Lm4ES8_lEEiiii:
	.zero		688


//--------------------- .nv.constant0._ZN2at6native54_GLOBAL__N__757059ea_21_ReplicationPadding_cu_4a93dcdf32replication_pad_forward_kernel2dIN3c107complexIfEEEEvNS_27GenericPackedTensorAccessorIKT_Lm4ENS_16DefaultPtrTraitsElEENS6_IS7_Lm4ES9_lEEiiii --------------------------
	.section	.nv.constant0._ZN2at6native54_GLOBAL__N__757059ea_21_ReplicationPadding_cu_4a93dcdf32replication_pad_forward_kernel2dIN3c107complexIfEEEEvNS_27GenericPackedTensorAccessorIKT_Lm4ENS_16DefaultPtrTraitsElEENS6_IS7_Lm4ES9_lEEiiii,"a",@progbits
	.sectionflags	@""
	.align	4
.nv.constant0._ZN2at6native54_GLOBAL__N__757059ea_21_ReplicationPadding_cu_4a93dcdf32replication_pad_forward_kernel2dIN3c107complexIfEEEEvNS_27GenericPackedTensorAccessorIKT_Lm4ENS_16DefaultPtrTraitsElEENS6_IS7_Lm4ES9_lEEiiii:
	.zero		688


//--------------------- .nv.constant0._ZN2at6native54_GLOBAL__N__757059ea_21_ReplicationPadding_cu_4a93dcdf32replication_pad_forward_kernel2dIN3c107complexIdEEEEvNS_27GenericPackedTensorAccessorIKT_Lm4ENS_16DefaultPtrTraitsElEENS6_IS7_Lm4ES9_lEEiiii --------------------------
	.section	.nv.constant0._ZN2at6native54_GLOBAL__N__757059ea_21_ReplicationPadding_cu_4a93dcdf32replication_pad_forward_kernel2dIN3c107complexIdEEEEvNS_27GenericPackedTensorAccessorIKT_Lm4ENS_16DefaultPtrTraitsElEENS6_IS7_Lm4ES9_lEEiiii,"a",@progbits
	.sectionflags	@""
	.align	4
.nv.constant0._ZN2at6native54_GLOBAL__N__757059ea_21_ReplicationPadding_cu_4a93dcdf32replication_pad_forward_kernel2dIN3c107complexIdEEEEvNS_27GenericPackedTensorAccessorIKT_Lm4ENS_16DefaultPtrTraitsElEENS6_IS7_Lm4ES9_lEEiiii:
	.zero		688


//--------------------- .nv.constant0._ZN2at6native54_GLOBAL__N__757059ea_21_ReplicationPadding_cu_4a93dcdf32replication_pad_forward_kernel2dIfEEvNS_27GenericPackedTensorAccessorIKT_Lm4ENS_16DefaultPtrTraitsElEENS3_IS4_Lm4ES6_lEEiiii --------------------------
	.section	.nv.constant0._ZN2at6native54_GLOBAL__N__757059ea_21_ReplicationPadding_cu_4a93dcdf32replication_pad_forward_kernel2dIfEEvNS_27GenericPackedTensorAccessorIKT_Lm4ENS_16DefaultPtrTraitsElEENS3_IS4_Lm4ES6_lEEiiii,"a",@progbits
	.sectionflags	@""
	.align	4
.nv.constant0._ZN2at6native54_GLOBAL__N__757059ea_21_ReplicationPadding_cu_4a93dcdf32replication_pad_forward_kernel2dIfEEvNS_27GenericPackedTensorAccessorIKT_Lm4ENS_16DefaultPtrTraitsElEENS3_IS4_Lm4ES6_lEEiiii:
	.zero		688


//--------------------- .nv.constant0._ZN2at6native54_GLOBAL__N__757059ea_21_ReplicationPadding_cu_4a93dcdf32replication_pad_forward_kernel2dIdEEvNS_27GenericPackedTensorAccessorIKT_Lm4ENS_16DefaultPtrTraitsElEENS3_IS4_Lm4ES6_lEEiiii --------------------------
	.section	.nv.constant0._ZN2at6native54_GLOBAL__N__757059ea_21_ReplicationPadding_cu_4a93dcdf32replication_pad_forward_kernel2dIdEEvNS_27GenericPackedTensorAccessorIKT_Lm4ENS_16DefaultPtrTraitsElEENS3_IS4_Lm4ES6_lEEiiii,"a",@progbits
	.sectionflags	@""
	.align	4
.nv.constant0._ZN2at6native54_GLOBAL__N__757059ea_21_ReplicationPadding_cu_4a93dcdf32replication_pad_forward_kernel2dIdEEvNS_27GenericPackedTensorAccessorIKT_Lm4ENS_16DefaultPtrTraitsElEENS3_IS4_Lm4ES6_lEEiiii:
	.zero		688


//--------------------- .nv.constant0._ZN2at6native54_GLOBAL__N__757059ea_21_ReplicationPadding_cu_4a93dcdf32replication_pad_forward_kernel2dIsEEvNS_27GenericPackedTensorAccessorIKT_Lm4ENS_16DefaultPtrTraitsElEENS3_IS4_Lm4ES6_lEEiiii --------------------------
	.section	.nv.constant0._ZN2at6native54_GLOBAL__N__757059ea_21_ReplicationPadding_cu_4a93dcdf32replication_pad_forward_kernel2dIsEEvNS_27GenericPackedTensorAccessorIKT_Lm4ENS_16DefaultPtrTraitsElEENS3_IS4_Lm4ES6_lEEiiii,"a",@progbits
	.sectionflags	@""
	.align	4
.nv.constant0._ZN2at6native54_GLOBAL__N__757059ea_21_ReplicationPadding_cu_4a93dcdf32replication_pad_forward_kernel2dIsEEvNS_27GenericPackedTensorAccessorIKT_Lm4ENS_16DefaultPtrTraitsElEENS3_IS4_Lm4ES6_lEEiiii:
	.zero		688


//--------------------- .nv.constant0._ZN2at6native54_GLOBAL__N__757059ea_21_ReplicationPadding_cu_4a93dcdf32replication_pad_forward_kernel2dIlEEvNS_27GenericPackedTensorAccessorIKT_Lm4ENS_16DefaultPtrTraitsElEENS3_IS4_Lm4ES6_lEEiiii --------------------------
	.section	.nv.constant0._ZN2at6native54_GLOBAL__N__757059ea_21_ReplicationPadding_cu_4a93dcdf32replication_pad_forward_kernel2dIlEEvNS_27GenericPackedTensorAccessorIKT_Lm4ENS_16DefaultPtrTraitsElEENS3_IS4_Lm4ES6_lEEiiii,"a",@progbits
	.sectionflags	@""
	.align	4
.nv.constant0._ZN2at6native54_GLOBAL__N__757059ea_21_ReplicationPadding_cu_4a93dcdf32replication_pad_forward_kernel2dIlEEvNS_27GenericPackedTensorAccessorIKT_Lm4ENS_16DefaultPtrTraitsElEENS3_IS4_Lm4ES6_lEEiiii:
	.zero		688


//--------------------- .nv.constant0._ZN2at6native54_GLOBAL__N__757059ea_21_ReplicationPadding_cu_4a93dcdf32replication_pad_forward_kernel2dIiEEvNS_27GenericPackedTensorAccessorIKT_Lm4ENS_16DefaultPtrTraitsElEENS3_IS4_Lm4ES6_lEEiiii --------------------------
	.section	.nv.constant0._ZN2at6native54_GLOBAL__N__757059ea_21_ReplicationPadding_cu_4a93dcdf32replication_pad_forward_kernel2dIiEEvNS_27GenericPackedTensorAccessorIKT_Lm4ENS_16DefaultPtrTraitsElEENS3_IS4_Lm4ES6_lEEiiii,"a",@progbits
	.sectionflags	@""
	.align	4
.nv.constant0._ZN2at6native54_GLOBAL__N__757059ea_21_ReplicationPadding_cu_4a93dcdf32replication_pad_forward_kernel2dIiEEvNS_27GenericPackedTensorAccessorIKT_Lm4ENS_16DefaultPtrTraitsElEENS3_IS4_Lm4ES6_lEEiiii:
	.zero		688


//--------------------- .nv.constant0._ZN2at6native54_GLOBAL__N__757059ea_21_ReplicationPadding_cu_4a93dcdf32replication_pad_forward_kernel2dIaEEvNS_27GenericPackedTensorAccessorIKT_Lm4ENS_16DefaultPtrTraitsElEENS3_IS4_Lm4ES6_lEEiiii --------------------------
	.section	.nv.constant0._ZN2at6native54_GLOBAL__N__757059ea_21_ReplicationPadding_cu_4a93dcdf32replication_pad_forward_kernel2dIaEEvNS_27GenericPackedTensorAccessorIKT_Lm4ENS_16DefaultPtrTraitsElEENS3_IS4_Lm4ES6_lEEiiii,"a",@progbits
	.sectionflags	@""
	.align	4
.nv.constant0._ZN2at6native54_GLOBAL__N__757059ea_21_ReplicationPadding_cu_4a93dcdf32replication_pad_forward_kernel2dIaEEvNS_27GenericPackedTensorAccessorIKT_Lm4ENS_16DefaultPtrTraitsElEENS3_IS4_Lm4ES6_lEEiiii:
	.zero		688


//--------------------- .nv.constant0._ZN2at6native54_GLOBAL__N__757059ea_21_ReplicationPadding_cu_4a93dcdf32replication_pad_forward_kernel2dIhEEvNS_27GenericPackedTensorAccessorIKT_Lm4ENS_16DefaultPtrTraitsElEENS3_IS4_Lm4ES6_lEEiiii --------------------------
	.section	.nv.constant0._ZN2at6native54_GLOBAL__N__757059ea_21_ReplicationPadding_cu_4a93dcdf32replication_pad_forward_kernel2dIhEEvNS_27GenericPackedTensorAccessorIKT_Lm4ENS_16DefaultPtrTraitsElEENS3_IS4_Lm4ES6_lEEiiii,"a",@progbits
	.sectionflags	@""
	.align	4
.nv.constant0._ZN2at6native54_GLOBAL__N__757059ea_21_ReplicationPadding_cu_4a93dcdf32replication_pad_forward_kernel2dIhEEvNS_27GenericPackedTensorAccessorIKT_Lm4ENS_16DefaultPtrTraitsElEENS3_IS4_Lm4ES6_lEEiiii:
	.zero		688


//--------------------- .nv.constant0._ZN2at6native54_GLOBAL__N__757059ea_21_ReplicationPadding_cu_4a93dcdf31replication_pad_backward_kernelIN3c108BFloat16EEEvNS_27GenericPackedTensorAccessorIT_Lm3ENS_16DefaultPtrTraitsElEENS5_IKS6_Lm3ES7_lEEiii --------------------------
	.section	.nv.constant0._ZN2at6native54_GLOBAL__N__757059ea_21_ReplicationPadding_cu_4a93dcdf31replication_pad_backward_kernelIN3c108BFloat16EEEvNS_27GenericPackedTensorAccessorIT_Lm3ENS_16DefaultPtrTraitsElEENS5_IKS6_Lm3ES7_lEEiii,"a",@progbits
	.sectionflags	@""
	.align	4
.nv.constant0._ZN2at6native54_GLOBAL__N__757059ea_21_ReplicationPadding_cu_4a93dcdf31replication_pad_backward_kernelIN3c108BFloat16EEEvNS_27GenericPackedTensorAccessorIT_Lm3ENS_16DefaultPtrTraitsElEENS5_IKS6_Lm3ES7_lEEiii:
	.zero		652


//--------------------- .nv.constant0._ZN2at6native54_GLOBAL__N__757059ea_21_ReplicationPadding_cu_4a93dcdf31replication_pad_backward_kernelIN3c104HalfEEEvNS_27GenericPackedTensorAccessorIT_Lm3ENS_16DefaultPtrTraitsElEENS5_IKS6_Lm3ES7_lEEiii --------------------------
	.section	.nv.constant0._ZN2at6native54_GLOBAL__N__757059ea_21_ReplicationPadding_cu_4a93dcdf31replication_pad_backward_kernelIN3c104HalfEEEvNS_27GenericPackedTensorAccessorIT_Lm3ENS_16DefaultPtrTraitsElEENS5_IKS6_Lm3ES7_lEEiii,"a",@progbits
	.sectionflags	@""
	.align	4
.nv.constant0._ZN2at6native54_GLOBAL__N__757059ea_21_ReplicationPadding_cu_4a93dcdf31replication_pad_backward_kernelIN3c104HalfEEEvNS_27GenericPackedTensorAccessorIT_Lm3ENS_16DefaultPtrTraitsElEENS5_IKS6_Lm3ES7_lEEiii:
	.zero		652


//--------------------- .nv.constant0._ZN2at6native54_GLOBAL__N__757059ea_21_ReplicationPadding_cu_4a93dcdf31replication_pad_backward_kernelIN3c107complexIfEEEEvNS_27GenericPackedTensorAccessorIT_Lm3ENS_16DefaultPtrTraitsElEENS6_IKS7_Lm3ES8_lEEiii --------------------------
	.section	.nv.constant0._ZN2at6native54_GLOBAL__N__757059ea_21_ReplicationPadding_cu_4a93dcdf31replication_pad_backward_kernelIN3c107complexIfEEEEvNS_27GenericPackedTensorAccessorIT_Lm3ENS_16DefaultPtrTraitsElEENS6_IKS7_Lm3ES8_lEEiii,"a",@progbits
	.sectionflags	@""
	.align	4
.nv.constant0._ZN2at6native54_GLOBAL__N__757059ea_21_ReplicationPadding_cu_4a93dcdf31replication_pad_backward_kernelIN3c107complexIfEEEEvNS_27GenericPackedTensorAccessorIT_Lm3ENS_16DefaultPtrTraitsElEENS6_IKS7_Lm3ES8_lEEiii:
	.zero		652


//--------------------- .nv.constant0._ZN2at6native54_GLOBAL__N__757059ea_21_ReplicationPadding_cu_4a93dcdf31replication_pad_backward_kernelIN3c107complexIdEEEEvNS_27GenericPackedTensorAccessorIT_Lm3ENS_16DefaultPtrTraitsElEENS6_IKS7_Lm3ES8_lEEiii --------------------------
	.section	.nv.constant0._ZN2at6native54_GLOBAL__N__757059ea_21_ReplicationPadding_cu_4a93dcdf31replication_pad_backward_kernelIN3c107complexIdEEEEvNS_27GenericPackedTensorAccessorIT_Lm3ENS_16DefaultPtrTraitsElEENS6_IKS7_Lm3ES8_lEEiii,"a",@progbits
	.sectionflags	@""
	.align	4
.nv.constant0._ZN2at6native54_GLOBAL__N__757059ea_21_ReplicationPadding_cu_4a93dcdf31replication_pad_backward_kernelIN3c107complexIdEEEEvNS_27GenericPackedTensorAccessorIT_Lm3ENS_16DefaultPtrTraitsElEENS6_IKS7_Lm3ES8_lEEiii:
	.zero		652


//--------------------- .nv.constant0._ZN2at6native54_GLOBAL__N__757059ea_21_ReplicationPadding_cu_4a93dcdf31replication_pad_backward_kernelIfEEvNS_27GenericPackedTensorAccessorIT_Lm3ENS_16DefaultPtrTraitsElEENS3_IKS4_Lm3ES5_lEEiii --------------------------
	.section	.nv.constant0._ZN2at6native54_GLOBAL__N__757059ea_21_ReplicationPadding_cu_4a93dcdf31replication_pad_backward_kernelIfEEvNS_27GenericPackedTensorAccessorIT_Lm3ENS_16DefaultPtrTraitsElEENS3_IKS4_Lm3ES5_lEEiii,"a",@progbits
	.sectionflags	@""
	.align	4
.nv.constant0._ZN2at6native54_GLOBAL__N__757059ea_21_ReplicationPadding_cu_4a93dcdf31replication_pad_backward_kernelIfEEvNS_27GenericPackedTensorAccessorIT_Lm3ENS_16DefaultPtrTraitsElEENS3_IKS4_Lm3ES5_lEEiii:
	.zero		652


//--------------------- .nv.constant0._ZN2at6native54_GLOBAL__N__757059ea_21_ReplicationPadding_cu_4a93dcdf31replication_pad_backward_kernelIdEEvNS_27GenericPackedTensorAccessorIT_Lm3ENS_16DefaultPtrTraitsElEENS3_IKS4_Lm3ES5_lEEiii --------------------------
	.section	.nv.constant0._ZN2at6native54_GLOBAL__N__757059ea_21_ReplicationPadding_cu_4a93dcdf31replication_pad_backward_kernelIdEEvNS_27GenericPackedTensorAccessorIT_Lm3ENS_16DefaultPtrTraitsElEENS3_IKS4_Lm3ES5_lEEiii,"a",@progbits
	.sectionflags	@""
	.align	4
.nv.constant0._ZN2at6native54_GLOBAL__N__757059ea_21_ReplicationPadding_cu_4a93dcdf31replication_pad_backward_kernelIdEEvNS_27GenericPackedTensorAccessorIT_Lm3ENS_16DefaultPtrTraitsElEENS3_IKS4_Lm3ES5_lEEiii:
	.zero		652


//--------------------- .nv.constant0._ZN2at6native54_GLOBAL__N__757059ea_21_ReplicationPadding_cu_4a93dcdf32replication_pad_forward_kernel1dIN3c108BFloat16EEEvNS_27GenericPackedTensorAccessorIKT_Lm3ENS_16DefaultPtrTraitsElEENS5_IS6_Lm3ES8_lEEiii --------------------------
	.section	.nv.constant0._ZN2at6native54_GLOBAL__N__757059ea_21_ReplicationPadding_cu_4a93dcdf32replication_pad_forward_kernel1dIN3c108BFloat16EEEvNS_27GenericPackedTensorAccessorIKT_Lm3ENS_16DefaultPtrTraitsElEENS5_IS6_Lm3ES8_lEEiii,"a",@progbits
	.sectionflags	@""
	.align	4
.nv.constant0._ZN2at6native54_GLOBAL__N__757059ea_21_ReplicationPadding_cu_4a93dcdf32replication_pad_forward_kernel1dIN3c108BFloat16EEEvNS_27GenericPackedTensorAccessorIKT_Lm3ENS_16DefaultPtrTraitsElEENS5_IS6_Lm3ES8_lEEiii:
	.zero		652


//--------------------- .nv.constant0._ZN2at6native54_GLOBAL__N__757059ea_21_ReplicationPadding_cu_4a93dcdf32replication_pad_forward_kernel1dIN3c104HalfEEEvNS_27GenericPackedTensorAccessorIKT_Lm3ENS_16DefaultPtrTraitsElEENS5_IS6_Lm3ES8_lEEiii --------------------------
	.section	.nv.constant0._ZN2at6native54_GLOBAL__N__757059ea_21_ReplicationPadding_cu_4a93dcdf32replication_pad_forward_kernel1dIN3c104HalfEEEvNS_27GenericPackedTensorAccessorIKT_Lm3ENS_16DefaultPtrTraitsElEENS5_IS6_Lm3ES8_lEEiii,"a",@progbits
	.sectionflags	@""
	.align	4
.nv.constant0._ZN2at6native54_GLOBAL__N__757059ea_21_ReplicationPadding_cu_4a93dcdf32replication_pad_forward_kernel1dIN3c104HalfEEEvNS_27GenericPackedTensorAccessorIKT_Lm3ENS_16DefaultPtrTraitsElEENS5_IS6_Lm3ES8_lEEiii:
	.zero		652


//--------------------- .nv.constant0._ZN2at6native54_GLOBAL__N__757059ea_21_ReplicationPadding_cu_4a93dcdf32replication_pad_forward_kernel1dIN3c107complexIfEEEEvNS_27GenericPackedTensorAccessorIKT_Lm3ENS_16DefaultPtrTraitsElEENS6_IS7_Lm3ES9_lEEiii --------------------------
	.section	.nv.constant0._ZN2at6native54_GLOBAL__N__757059ea_21_ReplicationPadding_cu_4a93dcdf32replication_pad_forward_kernel1dIN3c107complexIfEEEEvNS_27GenericPackedTensorAccessorIKT_Lm3ENS_16DefaultPtrTraitsElEENS6_IS7_Lm3ES9_lEEiii,"a",@progbits
	.sectionflags	@""
	.align	4
.nv.constant0._ZN2at6native54_GLOBAL__N__757059ea_21_ReplicationPadding_cu_4a93dcdf32replication_pad_forward_kernel1dIN3c107complexIfEEEEvNS_27GenericPackedTensorAccessorIKT_Lm3ENS_16DefaultPtrTraitsElEENS6_IS7_Lm3ES9_lEEiii:
	.zero		652


//--------------------- .nv.constant0._ZN2at6native54_GLOBAL__N__757059ea_21_ReplicationPadding_cu_4a93dcdf32replication_pad_forward_kernel1dIN3c107complexIdEEEEvNS_27GenericPackedTensorAccessorIKT_Lm3ENS_16DefaultPtrTraitsElEENS6_IS7_Lm3ES9_lEEiii --------------------------
	.section	.nv.constant0._ZN2at6native54_GLOBAL__N__757059ea_21_ReplicationPadding_cu_4a93dcdf32replication_pad_forward_kernel1dIN3c107complexIdEEEEvNS_27GenericPackedTensorAccessorIKT_Lm3ENS_16DefaultPtrTraitsElEENS6_IS7_Lm3ES9_lEEiii,"a",@progbits
	.sectionflags	@""
	.align	4
.nv.constant0._ZN2at6native54_GLOBAL__N__757059ea_21_ReplicationPadding_cu_4a93dcdf32replication_pad_forward_kernel1dIN3c107complexIdEEEEvNS_27GenericPackedTensorAccessorIKT_Lm3ENS_16DefaultPtrTraitsElEENS6_IS7_Lm3ES9_lEEiii:
	.zero		652


//--------------------- .nv.constant0._ZN2at6native54_GLOBAL__N__757059ea_21_ReplicationPadding_cu_4a93dcdf32replication_pad_forward_kernel1dIfEEvNS_27GenericPackedTensorAccessorIKT_Lm3ENS_16DefaultPtrTraitsElEENS3_IS4_Lm3ES6_lEEiii --------------------------
	.section	.nv.constant0._ZN2at6native54_GLOBAL__N__757059ea_21_ReplicationPadding_cu_4a93dcdf32replication_pad_forward_kernel1dIfEEvNS_27GenericPackedTensorAccessorIKT_Lm3ENS_16DefaultPtrTraitsElEENS3_IS4_Lm3ES6_lEEiii,"a",@progbits
	.sectionflags	@""
	.align	4
.nv.constant0._ZN2at6native54_GLOBAL__N__757059ea_21_ReplicationPadding_cu_4a93dcdf32replication_pad_forward_kernel1dIfEEvNS_27GenericPackedTensorAccessorIKT_Lm3ENS_16DefaultPtrTraitsElEENS3_IS4_Lm3ES6_lEEiii:
	.zero		652


//--------------------- .nv.constant0._ZN2at6native54_GLOBAL__N__757059ea_21_ReplicationPadding_cu_4a93dcdf32replication_pad_forward_kernel1dIdEEvNS_27GenericPackedTensorAccessorIKT_Lm3ENS_16DefaultPtrTraitsElEENS3_IS4_Lm3ES6_lEEiii --------------------------
	.section	.nv.constant0._ZN2at6native54_GLOBAL__N__757059ea_21_ReplicationPadding_cu_4a93dcdf32replication_pad_forward_kernel1dIdEEvNS_27GenericPackedTensorAccessorIKT_Lm3ENS_16DefaultPtrTraitsElEENS3_IS4_Lm3ES6_lEEiii,"a",@progbits
	.sectionflags	@""
	.align	4
.nv.constant0._ZN2at6native54_GLOBAL__N__757059ea_21_ReplicationPadding_cu_4a93dcdf32replication_pad_forward_kernel1dIdEEvNS_27GenericPackedTensorAccessorIKT_Lm3ENS_16DefaultPtrTraitsElEENS3_IS4_Lm3ES6_lEEiii:
	.zero		652


//--------------------- .nv.constant0._ZN2at6native54_GLOBAL__N__757059ea_21_ReplicationPadding_cu_4a93dcdf32replication_pad_forward_kernel1dIsEEvNS_27GenericPackedTensorAccessorIKT_Lm3ENS_16DefaultPtrTraitsElEENS3_IS4_Lm3ES6_lEEiii --------------------------
	.section	.nv.constant0._ZN2at6native54_GLOBAL__N__757059ea_21_ReplicationPadding_cu_4a93dcdf32replication_pad_forward_kernel1dIsEEvNS_27GenericPackedTensorAccessorIKT_Lm3ENS_16DefaultPtrTraitsElEENS3_IS4_Lm3ES6_lEEiii,"a",@progbits
	.sectionflags	@""
	.align	4
.nv.constant0._ZN2at6native54_GLOBAL__N__757059ea_21_ReplicationPadding_cu_4a93dcdf32replication_pad_forward_kernel1dIsEEvNS_27GenericPackedTensorAccessorIKT_Lm3ENS_16DefaultPtrTraitsElEENS3_IS4_Lm3ES6_lEEiii:
	.zero		652


//--------------------- .nv.constant0._ZN2at6native54_GLOBAL__N__757059ea_21_ReplicationPadding_cu_4a93dcdf32replication_pad_forward_kernel1dIlEEvNS_27GenericPackedTensorAccessorIKT_Lm3ENS_16DefaultPtrTraitsElEENS3_IS4_Lm3ES6_lEEiii --------------------------
	.section	.nv.constant0._ZN2at6native54_GLOBAL__N__757059ea_21_ReplicationPadding_cu_4a93dcdf32replication_pad_forward_kernel1dIlEEvNS_27GenericPackedTensorAccessorIKT_Lm3ENS_16DefaultPtrTraitsElEENS3_IS4_Lm3ES6_lEEiii,"a",@progbits
	.sectionflags	@""
	.align	4
.nv.constant0._ZN2at6native54_GLOBAL__N__757059ea_21_ReplicationPadding_cu_4a93dcdf32replication_pad_forward_kernel1dIlEEvNS_27GenericPackedTensorAccessorIKT_Lm3ENS_16DefaultPtrTraitsElEENS3_IS4_Lm3ES6_lEEiii:
	.zero		652


//--------------------- .nv.constant0._ZN2at6native54_GLOBAL__N__757059ea_21_ReplicationPadding_cu_4a93dcdf32replication_pad_forward_kernel1dIiEEvNS_27GenericPackedTensorAccessorIKT_Lm3ENS_16DefaultPtrTraitsElEENS3_IS4_Lm3ES6_lEEiii --------------------------
	.section	.nv.constant0._ZN2at6native54_GLOBAL__N__757059ea_21_ReplicationPadding_cu_4a93dcdf32replication_pad_forward_kernel1dIiEEvNS_27GenericPackedTensorAccessorIKT_Lm3ENS_16DefaultPtrTraitsElEENS3_IS4_Lm3ES6_lEEiii,"a",@progbits
	.sectionflags	@""
	.align	4
.nv.constant0._ZN2at6native54_GLOBAL__N__757059ea_21_ReplicationPadding_cu_4a93dcdf32replication_pad_forward_kernel1dIiEEvNS_27GenericPackedTensorAccessorIKT_Lm3ENS_16DefaultPtrTraitsElEENS3_IS4_Lm3ES6_lEEiii:
	.zero		652


//--------------------- .nv.constant0._ZN2at6native54_GLOBAL__N__757059ea_21_ReplicationPadding_cu_4a93dcdf32replication_pad_forward_kernel1dIaEEvNS_27GenericPackedTensorAccessorIKT_Lm3ENS_16DefaultPtrTraitsElEENS3_IS4_Lm3ES6_lEEiii --------------------------
	.section	.nv.constant0._ZN2at6native54_GLOBAL__N__757059ea_21_ReplicationPadding_cu_4a93dcdf32replication_pad_forward_kernel1dIaEEvNS_27GenericPackedTensorAccessorIKT_Lm3ENS_16DefaultPtrTraitsElEENS3_IS4_Lm3ES6_lEEiii,"a",@progbits
	.sectionflags	@""
	.align	4
.nv.constant0._ZN2at6native54_GLOBAL__N__757059ea_21_ReplicationPadding_cu_4a93dcdf32replication_pad_forward_kernel1dIaEEvNS_27GenericPackedTensorAccessorIKT_Lm3ENS_16DefaultPtrTraitsElEENS3_IS4_Lm3ES6_lEEiii:
	.zero		652


//--------------------- .nv.constant0._ZN2at6native54_GLOBAL__N__757059ea_21_ReplicationPadding_cu_4a93dcdf32replication_pad_forward_kernel1dIhEEvNS_27GenericPackedTensorAccessorIKT_Lm3ENS_16DefaultPtrTraitsElEENS3_IS4_Lm3ES6_lEEiii --------------------------
	.section	.nv.constant0._ZN2at6native54_GLOBAL__N__757059ea_21_ReplicationPadding_cu_4a93dcdf32replication_pad_forward_kernel1dIhEEvNS_27GenericPackedTensorAccessorIKT_Lm3ENS_16DefaultPtrTraitsElEENS3_IS4_Lm3ES6_lEEiii,"a",@progbits
	.sectionflags	@""
	.align	4
.nv.constant0._ZN2at6native54_GLOBAL__N__757059ea_21_ReplicationPadding_cu_4a93dcdf32replication_pad_forward_kernel1dIhEEvNS_27GenericPackedTensorAccessorIKT_Lm3ENS_16DefaultPtrTraitsElEENS3_IS4_Lm3ES6_lEEiii:
	.zero		652


//--------------------- .nv.constant0._ZN2at6native54_GLOBAL__N__757059ea_21_ReplicationPadding_cu_4a93dcdf31replication_pad_backward_kernelIN3c108BFloat16EEEvNS_27GenericPackedTensorAccessorIT_Lm5ENS_16DefaultPtrTraitsElEENS5_IKS6_Lm5ES7_lEEiiiii --------------------------
	.section	.nv.constant0._ZN2at6native54_GLOBAL__N__757059ea_21_ReplicationPadding_cu_4a93dcdf31replication_pad_backward_kernelIN3c108BFloat16EEEvNS_27GenericPackedTensorAccessorIT_Lm5ENS_16DefaultPtrTraitsElEENS5_IKS6_Lm5ES7_lEEiiiii,"a",@progbits
	.sectionflags	@""
	.align	4
.nv.constant0._ZN2at6native54_GLOBAL__N__757059ea_21_ReplicationPadding_cu_4a93dcdf31replication_pad_backward_kernelIN3c108BFloat16EEEvNS_27GenericPackedTensorAccessorIT_Lm5ENS_16DefaultPtrTraitsElEENS5_IKS6_Lm5ES7_lEEiiiii:
	.zero		724


//--------------------- .nv.constant0._ZN2at6native54_GLOBAL__N__757059ea_21_ReplicationPadding_cu_4a93dcdf31replication_pad_backward_kernelIN3c104HalfEEEvNS_27GenericPackedTensorAccessorIT_Lm5ENS_16DefaultPtrTraitsElEENS5_IKS6_Lm5ES7_lEEiiiii --------------------------
	.section	.nv.constant0._ZN2at6native54_GLOBAL__N__757059ea_21_ReplicationPadding_cu_4a93dcdf31replication_pad_backward_kernelIN3c104HalfEEEvNS_27GenericPackedTensorAccessorIT_Lm5ENS_16DefaultPtrTraitsElEENS5_IKS6_Lm5ES7_lEEiiiii,"a",@progbits
	.sectionflags	@""
	.align	4
.nv.constant0._ZN2at6native54_GLOBAL__N__757059ea_21_ReplicationPadding_cu_4a93dcdf31replication_pad_backward_kernelIN3c104HalfEEEvNS_27GenericPackedTensorAccessorIT_Lm5ENS_16DefaultPtrTraitsElEENS5_IKS6_Lm5ES7_lEEiiiii:
	.zero		724


//--------------------- .nv.constant0._ZN2at6native54_GLOBAL__N__757059ea_21_ReplicationPadding_cu_4a93dcdf31replication_pad_backward_kernelIN3c107complexIfEEEEvNS_27GenericPackedTensorAccessorIT_Lm5ENS_16DefaultPtrTraitsElEENS6_IKS7_Lm5ES8_lEEiiiii --------------------------
	.section	.nv.constant0._ZN2at6native54_GLOBAL__N__757059ea_21_ReplicationPadding_cu_4a93dcdf31replication_pad_backward_kernelIN3c107complexIfEEEEvNS_27GenericPackedTensorAccessorIT_Lm5ENS_16DefaultPtrTraitsElEENS6_IKS7_Lm5ES8_lEEiiiii,"a",@progbits
	.sectionflags	@""
	.align	4
.nv.constant0._ZN2at6native54_GLOBAL__N__757059ea_21_ReplicationPadding_cu_4a93dcdf31replication_pad_backward_kernelIN3c107complexIfEEEEvNS_27GenericPackedTensorAccessorIT_Lm5ENS_16DefaultPtrTraitsElEENS6_IKS7_Lm5ES8_lEEiiiii:
	.zero		724


//--------------------- .nv.constant0._ZN2at6native54_GLOBAL__N__757059ea_21_ReplicationPadding_cu_4a93dcdf31replication_pad_backward_kernelIN3c107complexIdEEEEvNS_27GenericPackedTensorAccessorIT_Lm5ENS_16DefaultPtrTraitsElEENS6_IKS7_Lm5ES8_lEEiiiii --------------------------
	.section	.nv.constant0._ZN2at6native54_GLOBAL__N__757059ea_21_ReplicationPadding_cu_4a93dcdf31replication_pad_backward_kernelIN3c107complexIdEEEEvNS_27GenericPackedTensorAccessorIT_Lm5ENS_16DefaultPtrTraitsElEENS6_IKS7_Lm5ES8_lEEiiiii,"a",@progbits
	.sectionflags	@""
	.align	4
.nv.constant0._ZN2at6native54_GLOBAL__N__757059ea_21_ReplicationPadding_cu_4a93dcdf31replication_pad_backward_kernelIN3c107complexIdEEEEvNS_27GenericPackedTensorAccessorIT_Lm5ENS_16DefaultPtrTraitsElEENS6_IKS7_Lm5ES8_lEEiiiii:
	.zero		724


//--------------------- .nv.constant0._ZN2at6native54_GLOBAL__N__757059ea_21_ReplicationPadding_cu_4a93dcdf31replication_pad_backward_kernelIfEEvNS_27GenericPackedTensorAccessorIT_Lm5ENS_16DefaultPtrTraitsElEENS3_IKS4_Lm5ES5_lEEiiiii --------------------------
	.section	.nv.constant0._ZN2at6native54_GLOBAL__N__757059ea_21_ReplicationPadding_cu_4a93dcdf31replication_pad_backward_kernelIfEEvNS_27GenericPackedTensorAccessorIT_Lm5ENS_16DefaultPtrTraitsElEENS3_IKS4_Lm5ES5_lEEiiiii,"a",@progbits
	.sectionflags	@""
	.align	4
.nv.constant0._ZN2at6native54_GLOBAL__N__757059ea_21_ReplicationPadding_cu_4a93dcdf31replication_pad_backward_kernelIfEEvNS_27GenericPackedTensorAccessorIT_Lm5ENS_16DefaultPtrTraitsElEENS3_IKS4_Lm5ES5_lEEiiiii:
	.zero		724


//--------------------- .nv.constant0._ZN2at6native54_GLOBAL__N__757059ea_21_ReplicationPadding_cu_4a93dcdf31replication_pad_backward_kernelIdEEvNS_27GenericPackedTensorAccessorIT_Lm5ENS_16DefaultPtrTraitsElEENS3_IKS4_Lm5ES5_lEEiiiii --------------------------
	.section	.nv.constant0._ZN2at6native54_GLOBAL__N__757059ea_21_ReplicationPadding_cu_4a93dcdf31replication_pad_backward_kernelIdEEvNS_27GenericPackedTensorAccessorIT_Lm5ENS_16DefaultPtrTraitsElEENS3_IKS4_Lm5ES5_lEEiiiii,"a",@progbits
	.sectionflags	@""
	.align	4
.nv.constant0._ZN2at6native54_GLOBAL__N__757059ea_21_ReplicationPadding_cu_4a93dcdf31replication_pad_backward_kernelIdEEvNS_27GenericPackedTensorAccessorIT_Lm5ENS_16DefaultPtrTraitsElEENS3_IKS4_Lm5ES5_lEEiiiii:
	.zero		724


//--------------------- .nv.constant0._ZN2at6native54_GLOBAL__N__757059ea_21_ReplicationPadding_cu_4a93dcdf31replication_pad_backward_kernelIN3c108BFloat16EEEvNS_27GenericPackedTensorAccessorIT_Lm4ENS_16DefaultPtrTraitsElEENS5_IKS6_Lm4ES7_lEEiiii --------------------------
	.section	.nv.constant0._ZN2at6native54_GLOBAL__N__757059ea_21_ReplicationPadding_cu_4a93dcdf31replication_pad_backward_kernelIN3c108BFloat16EEEvNS_27GenericPackedTensorAccessorIT_Lm4ENS_16DefaultPtrTraitsElEENS5_IKS6_Lm4ES7_lEEiiii,"a",@progbits
	.sectionflags	@""
	.align	4
.nv.constant0._ZN2at6native54_GLOBAL__N__757059ea_21_ReplicationPadding_cu_4a93dcdf31replication_pad_backward_kernelIN3c108BFloat16EEEvNS_27GenericPackedTensorAccessorIT_Lm4ENS_16DefaultPtrTraitsElEENS5_IKS6_Lm4ES7_lEEiiii:
	.zero		688


//--------------------- .nv.constant0._ZN2at6native54_GLOBAL__N__757059ea_21_ReplicationPadding_cu_4a93dcdf31replication_pad_backward_kernelIN3c104HalfEEEvNS_27GenericPackedTensorAccessorIT_Lm4ENS_16DefaultPtrTraitsElEENS5_IKS6_Lm4ES7_lEEiiii --------------------------
	.section	.nv.constant0._ZN2at6native54_GLOBAL__N__757059ea_21_ReplicationPadding_cu_4a93dcdf31replication_pad_backward_kernelIN3c104HalfEEEvNS_27GenericPackedTensorAccessorIT_Lm4ENS_16DefaultPtrTraitsElEENS5_IKS6_Lm4ES7_lEEiiii,"a",@progbits
	.sectionflags	@""
	.align	4
.nv.constant0._ZN2at6native54_GLOBAL__N__757059ea_21_ReplicationPadding_cu_4a93dcdf31replication_pad_backward_kernelIN3c104HalfEEEvNS_27GenericPackedTensorAccessorIT_Lm4ENS_16DefaultPtrTraitsElEENS5_IKS6_Lm4ES7_lEEiiii:
	.zero		688


//--------------------- .nv.constant0._ZN2at6native54_GLOBAL__N__757059ea_21_ReplicationPadding_cu_4a93dcdf31replication_pad_backward_kernelIN3c107complexIfEEEEvNS_27GenericPackedTensorAccessorIT_Lm4ENS_16DefaultPtrTraitsElEENS6_IKS7_Lm4ES8_lEEiiii --------------------------
	.section	.nv.constant0._ZN2at6native54_GLOBAL__N__757059ea_21_ReplicationPadding_cu_4a93dcdf31replication_pad_backward_kernelIN3c107complexIfEEEEvNS_27GenericPackedTensorAccessorIT_Lm4ENS_16DefaultPtrTraitsElEENS6_IKS7_Lm4ES8_lEEiiii,"a",@progbits
	.sectionflags	@""
	.align	4
.nv.constant0._ZN2at6native54_GLOBAL__N__757059ea_21_ReplicationPadding_cu_4a93dcdf31replication_pad_backward_kernelIN3c107complexIfEEEEvNS_27GenericPackedTensorAccessorIT_Lm4ENS_16DefaultPtrTraitsElEENS6_IKS7_Lm4ES8_lEEiiii:
	.zero		688


//--------------------- .nv.constant0._ZN2at6native54_GLOBAL__N__757059ea_21_ReplicationPadding_cu_4a93dcdf31replication_pad_backward_kernelIN3c107complexIdEEEEvNS_27GenericPackedTensorAccessorIT_Lm4ENS_16DefaultPtrTraitsElEENS6_IKS7_Lm4ES8_lEEiiii --------------------------
	.section	.nv.constant0._ZN2at6native54_GLOBAL__N__757059ea_21_ReplicationPadding_cu_4a93dcdf31replication_pad_backward_kernelIN3c107complexIdEEEEvNS_27GenericPackedTensorAccessorIT_Lm4ENS_16DefaultPtrTraitsElEENS6_IKS7_Lm4ES8_lEEiiii,"a",@progbits
	.sectionflags	@""
	.align	4
.nv.constant0._ZN2at6native54_GLOBAL__N__757059ea_21_ReplicationPadding_cu_4a93dcdf31replication_pad_backward_kernelIN3c107complexIdEEEEvNS_27GenericPackedTensorAccessorIT_Lm4ENS_16DefaultPtrTraitsElEENS6_IKS7_Lm4ES8_lEEiiii:
	.zero		688


//--------------------- .nv.constant0._ZN2at6native54_GLOBAL__N__757059ea_21_ReplicationPadding_cu_4a93dcdf31replication_pad_backward_kernelIfEEvNS_27GenericPackedTensorAccessorIT_Lm4ENS_16DefaultPtrTraitsElEENS3_IKS4_Lm4ES5_lEEiiii --------------------------
	.section	.nv.constant0._ZN2at6native54_GLOBAL__N__757059ea_21_ReplicationPadding_cu_4a93dcdf31replication_pad_backward_kernelIfEEvNS_27GenericPackedTensorAccessorIT_Lm4ENS_16DefaultPtrTraitsElEENS3_IKS4_Lm4ES5_lEEiiii,"a",@progbits
	.sectionflags	@""
	.align	4
.nv.constant0._ZN2at6native54_GLOBAL__N__757059ea_21_ReplicationPadding_cu_4a93dcdf31replication_pad_backward_kernelIfEEvNS_27GenericPackedTensorAccessorIT_Lm4ENS_16DefaultPtrTraitsElEENS3_IKS4_Lm4ES5_lEEiiii:
	.zero		688


//--------------------- .nv.constant0._ZN2at6native54_GLOBAL__N__757059ea_21_ReplicationPadding_cu_4a93dcdf31replication_pad_backward_kernelIdEEvNS_27GenericPackedTensorAccessorIT_Lm4ENS_16DefaultPtrTraitsElEENS3_IKS4_Lm4ES5_lEEiiii --------------------------
	.section	.nv.constant0._ZN2at6native54_GLOBAL__N__757059ea_21_ReplicationPadding_cu_4a93dcdf31replication_pad_backward_kernelIdEEvNS_27GenericPackedTensorAccessorIT_Lm4ENS_16DefaultPtrTraitsElEENS3_IKS4_Lm4ES5_lEEiiii,"a",@progbits
	.sectionflags	@""
	.align	4
.nv.constant0._ZN2at6native54_GLOBAL__N__757059ea_21_ReplicationPadding_cu_4a93dcdf31replication_pad_backward_kernelIdEEvNS_27GenericPackedTensorAccessorIT_Lm4ENS_16DefaultPtrTraitsElEENS3_IKS4_Lm4ES5_lEEiiii:
	.zero		688


//--------------------- SYMBOLS --------------------------

	.type		.nv.reservedSmem.offset0,@object
	.size		.nv.reservedSmem.offset0,0x4
